def matmul_kernel(
    a_ptr,
    b_ptr,
    c_ptr,
    M,
    N,
    K,
    stride_am,
    stride_ak,
    stride_bk,
    stride_bn,
    stride_cm,
    stride_cn,
    BLOCK_M: tl.constexpr,
    BLOCK_N: tl.constexpr,
    BLOCK_K: tl.constexpr,
    GROUP_M: tl.constexpr,
):
    pid = tl.program_id(axis=0)
    num_pid_m = tl.cdiv(M, BLOCK_M)
    num_pid_n = tl.cdiv(N, BLOCK_N)
    num_pid_in_group = GROUP_M * num_pid_n
    group_id = pid // num_pid_in_group
    first_pid_m = group_id * GROUP_M
    group_size_m = min(num_pid_m - first_pid_m, GROUP_M)
    pid_m = first_pid_m + ((pid % num_pid_in_group) % group_size_m)
    pid_n = (pid % num_pid_in_group) // group_size_m

    offs_am = (pid_m * BLOCK_M + tl.arange(0, BLOCK_M)) % M
    offs_bn = (pid_n * BLOCK_N + tl.arange(0, BLOCK_N)) % N
    offs_k = tl.arange(0, BLOCK_K)
    a_ptrs = a_ptr + offs_am[:, None] * stride_am + offs_k[None, :] * stride_ak
    b_ptrs = b_ptr + offs_k[:, None] * stride_bk + offs_bn[None, :] * stride_bn

    acc = tl.zeros((BLOCK_M, BLOCK_N), dtype=tl.float32)
    for kk in range(0, tl.cdiv(K, BLOCK_K)):
        a = tl.load(a_ptrs, mask=offs_k[None, :] < K - kk * BLOCK_K, other=0.0)
        b = tl.load(b_ptrs, mask=offs_k[:, None] < K - kk * BLOCK_K, other=0.0)
        acc = tl.dot(a, b, acc)
        a_ptrs += BLOCK_K * stride_ak
        b_ptrs += BLOCK_K * stride_bk

    c = acc.to(c_ptr.dtype.element_ty)
    offs_cm = pid_m * BLOCK_M + tl.arange(0, BLOCK_M)
    offs_cn = pid_n * BLOCK_N + tl.arange(0, BLOCK_N)
    c_ptrs = c_ptr + offs_cm[:, None] * stride_cm + offs_cn[None, :] * stride_cn
    mask = (offs_cm[:, None] < M) & (offs_cn[None, :] < N)
    tl.store(c_ptrs, c, mask=mask)

# config = {"BLOCK_K": 64, "BLOCK_M": 256, "BLOCK_N": 128, "GROUP_M": 4, "arch": "sm_80", "dtype": "bf16", "num_ctas": 1, "num_stages": 3, "num_warps": 4}
# arch = sm_80


// ===== COMPILED SASS (sm_80) =====

	.target	sm_80

	.elftype	@"ET_EXEC"


//--------------------- .note.nv.tkinfo           --------------------------
	.section	.note.nv.tkinfo,"",@"SHT_NOTE"
	.sectionflags	@"SHF_NOTE_NV_TKINFO"
	.tkinfo
        /*0018*/ 	.word	0x00000002
        /*0030*/ 	.string	""
        /*0030*/ 	.string	"ptxas"
        /*0030*/ 	.string	"Cuda compilation tools, release 13.0, V13.0.88"
        /*0030*/ 	.string	"Build cuda_13.0.r13.0/compiler.36424714_0"
        /*0030*/ 	.string	"-v  -suppress-debug-info  -lineinfo  -arch sm_80 "



//--------------------- .note.nv.cuinfo           --------------------------
	.section	.note.nv.cuinfo,"",@"SHT_NOTE"
	.sectionflags	@"SHF_NOTE_NV_CUINFO"
        /*0018*/ 	.short	0x0002
        /*001a*/ 	.short	0x0050
        /*001c*/ 	.short	0x0082
	.zero		2


//--------------------- .nv.info                  --------------------------
	.section	.nv.info,"",@"SHT_CUDA_INFO"
	.align	4


	//----- nvinfo : EIATTR_REGCOUNT
	.align		4
        /*0000*/ 	.byte	0x04, 0x2f
        /*0002*/ 	.short	(.L_1 - .L_0)
	.align		4
.L_0:
        /*0004*/ 	.word	index@(matmul_kernel)
        /*0008*/ 	.word	0x00000020


	//----- nvinfo : EIATTR_FRAME_SIZE
	.align		4
.L_1:
        /*000c*/ 	.byte	0x04, 0x11
        /*000e*/ 	.short	(.L_3 - .L_2)
	.align		4
.L_2:
        /*0010*/ 	.word	index@(matmul_kernel)
        /*0014*/ 	.word	0x00002070


	//----- nvinfo : EIATTR_MIN_STACK_SIZE
	.align		4
.L_3:
        /*0018*/ 	.byte	0x04, 0x12
        /*001a*/ 	.short	(.L_5 - .L_4)
	.align		4
.L_4:
        /*001c*/ 	.word	index@(matmul_kernel)
        /*0020*/ 	.word	0x00002070
.L_5:


//--------------------- .nv.info.matmul_kernel    --------------------------
	.section	.nv.info.matmul_kernel,"",@"SHT_CUDA_INFO"
	.sectionflags	@""
	.align	4


	//----- nvinfo : EIATTR_CUDA_API_VERSION
	.align		4
        /*0000*/ 	.byte	0x04, 0x37
        /*0002*/ 	.short	(.L_7 - .L_6)
.L_6:
        /*0004*/ 	.word	0x00000082


	//----- nvinfo : EIATTR_SW2861232_WAR
	.align		4
.L_7:
        /*0008*/ 	.byte	0x01, 0x35
	.zero		2


	//----- nvinfo : EIATTR_PARAM_CBANK
	.align		4
        /*000c*/ 	.byte	0x04, 0x0a
        /*000e*/ 	.short	(.L_9 - .L_8)
	.align		4
.L_8:
        /*0010*/ 	.word	index@(.nv.constant0.matmul_kernel)
        /*0014*/ 	.short	0x0160
        /*0016*/ 	.short	0x0050


	//----- nvinfo : EIATTR_CBANK_PARAM_SIZE
	.align		4
.L_9:
        /*0018*/ 	.byte	0x03, 0x19
        /*001a*/ 	.short	0x0050


	//----- nvinfo : EIATTR_KPARAM_INFO
	.align		4
        /*001c*/ 	.byte	0x04, 0x17
        /*001e*/ 	.short	(.L_11 - .L_10)
.L_10:
        /*0020*/ 	.word	0x00000000
        /*0024*/ 	.short	0x000d
        /*0026*/ 	.short	0x0048
        /*0028*/ 	.byte	0x00, 0xf4, 0x21, 0x00


	//----- nvinfo : EIATTR_KPARAM_INFO
	.align		4
.L_11:
        /*002c*/ 	.byte	0x04, 0x17
        /*002e*/ 	.short	(.L_13 - .L_12)
.L_12:
        /*0030*/ 	.word	0x00000000
        /*0034*/ 	.short	0x000c
        /*0036*/ 	.short	0x0040
        /*0038*/ 	.byte	0x00, 0xf4, 0x21, 0x00


	//----- nvinfo : EIATTR_KPARAM_INFO
	.align		4
.L_13:
        /*003c*/ 	.byte	0x04, 0x17
        /*003e*/ 	.short	(.L_15 - .L_14)
.L_14:
        /*0040*/ 	.word	0x00000000
        /*0044*/ 	.short	0x000b
        /*0046*/ 	.short	0x0038
        /*0048*/ 	.byte	0x00, 0xf0, 0x11, 0x00


	//----- nvinfo : EIATTR_KPARAM_INFO
	.align		4
.L_15:
        /*004c*/ 	.byte	0x04, 0x17
        /*004e*/ 	.short	(.L_17 - .L_16)
.L_16:
        /*0050*/ 	.word	0x00000000
        /*0054*/ 	.short	0x000a
        /*0056*/ 	.short	0x0034
        /*0058*/ 	.byte	0x00, 0xf0, 0x11, 0x00


	//----- nvinfo : EIATTR_KPARAM_INFO
	.align		4
.L_17:
        /*005c*/ 	.byte	0x04, 0x17
        /*005e*/ 	.short	(.L_19 - .L_18)
.L_18:
        /*0060*/ 	.word	0x00000000
        /*0064*/ 	.short	0x0009
        /*0066*/ 	.short	0x0030
        /*0068*/ 	.byte	0x00, 0xf0, 0x11, 0x00


	//----- nvinfo : EIATTR_KPARAM_INFO
	.align		4
.L_19:
        /*006c*/ 	.byte	0x04, 0x17
        /*006e*/ 	.short	(.L_21 - .L_20)
.L_20:
        /*0070*/ 	.word	0x00000000
        /*0074*/ 	.short	0x0008
        /*0076*/ 	.short	0x002c
        /*0078*/ 	.byte	0x00, 0xf0, 0x11, 0x00


	//----- nvinfo : EIATTR_KPARAM_INFO
	.align		4
.L_21:
        /*007c*/ 	.byte	0x04, 0x17
        /*007e*/ 	.short	(.L_23 - .L_22)
.L_22:
        /*0080*/ 	.word	0x00000000
        /*0084*/ 	.short	0x0007
        /*0086*/ 	.short	0x0028
        /*0088*/ 	.byte	0x00, 0xf0, 0x11, 0x00


	//----- nvinfo : EIATTR_KPARAM_INFO
	.align		4
.L_23:
        /*008c*/ 	.byte	0x04, 0x17
        /*008e*/ 	.short	(.L_25 - .L_24)
.L_24:
        /*0090*/ 	.word	0x00000000
        /*0094*/ 	.short	0x0006
        /*0096*/ 	.short	0x0024
        /*0098*/ 	.byte	0x00, 0xf0, 0x11, 0x00


	//----- nvinfo : EIATTR_KPARAM_INFO
	.align		4
.L_25:
        /*009c*/ 	.byte	0x04, 0x17
        /*009e*/ 	.short	(.L_27 - .L_26)
.L_26:
        /*00a0*/ 	.word	0x00000000
        /*00a4*/ 	.short	0x0005
        /*00a6*/ 	.short	0x0020
        /*00a8*/ 	.byte	0x00, 0xf0, 0x11, 0x00


	//----- nvinfo : EIATTR_KPARAM_INFO
	.align		4
.L_27:
        /*00ac*/ 	.byte	0x04, 0x17
        /*00ae*/ 	.short	(.L_29 - .L_28)
.L_28:
        /*00b0*/ 	.word	0x00000000
        /*00b4*/ 	.short	0x0004
        /*00b6*/ 	.short	0x001c
        /*00b8*/ 	.byte	0x00, 0xf0, 0x11, 0x00


	//----- nvinfo : EIATTR_KPARAM_INFO
	.align		4
.L_29:
        /*00bc*/ 	.byte	0x04, 0x17
        /*00be*/ 	.short	(.L_31 - .L_30)
.L_30:
        /*00c0*/ 	.word	0x00000000
        /*00c4*/ 	.short	0x0003
        /*00c6*/ 	.short	0x0018
        /*00c8*/ 	.byte	0x00, 0xf0, 0x11, 0x00


	//----- nvinfo : EIATTR_KPARAM_INFO
	.align		4
.L_31:
        /*00cc*/ 	.byte	0x04, 0x17
        /*00ce*/ 	.short	(.L_33 - .L_32)
.L_32:
        /*00d0*/ 	.word	0x00000000
        /*00d4*/ 	.short	0x0002
        /*00d6*/ 	.short	0x0010
        /*00d8*/ 	.byte	0x00, 0xf4, 0x21, 0x00


	//----- nvinfo : EIATTR_KPARAM_INFO
	.align		4
.L_33:
        /*00dc*/ 	.byte	0x04, 0x17
        /*00de*/ 	.short	(.L_35 - .L_34)
.L_34:
        /*00e0*/ 	.word	0x00000000
        /*00e4*/ 	.short	0x0001
        /*00e6*/ 	.short	0x0008
        /*00e8*/ 	.byte	0x00, 0xf4, 0x21, 0x00


	//----- nvinfo : EIATTR_KPARAM_INFO
	.align		4
.L_35:
        /*00ec*/ 	.byte	0x04, 0x17
        /*00ee*/ 	.short	(.L_37 - .L_36)
.L_36:
        /*00f0*/ 	.word	0x00000000
        /*00f4*/ 	.short	0x0000
        /*00f6*/ 	.short	0x0000
        /*00f8*/ 	.byte	0x00, 0xf4, 0x21, 0x00


	//----- nvinfo : EIATTR_MAXREG_COUNT
	.align		4
.L_37:
        /*00fc*/ 	.byte	0x03, 0x1b
        /*00fe*/ 	.short	0x00ff


	//----- nvinfo : EIATTR_NUM_BARRIERS
	.align		4
        /*0100*/ 	.byte	0x02, 0x4c
        /*0102*/ 	.byte	0x01
	.zero		1


	//----- nvinfo : EIATTR_ANNOTATIONS
	.align		4
        /*0104*/ 	.byte	0x04, 0x55
        /*0106*/ 	.short	(.L_39 - .L_38)


	//   ....[0]....
.L_38:
        /*0108*/ 	.word	0x00000001
        /*010c*/ 	.byte	0x10, 0x05, 0x00, 0x00, 0x01, 0x00, 0x00, 0x00, 0x20, 0x05, 0x00, 0x00, 0x01, 0x00, 0x00, 0x00
        /* <DEDUP_REMOVED lines=3243> */
        /*cbcc*/ 	.byte	0x50, 0xf1, 0x02, 0x00, 0x01, 0x00, 0x00, 0x00, 0x00, 0xf2, 0x02, 0x00


	//----- nvinfo : EIATTR_MERCURY_ISA_VERSION
	.align		4
.L_39:
        /*cbd8*/ 	.byte	0x03, 0x5f
        /*cbda*/ 	.short	0x0000


	//----- nvinfo : EIATTR_EXIT_INSTR_OFFSETS
	.align		4
        /*cbdc*/ 	.byte	0x04, 0x1c
        /*cbde*/ 	.short	(.L_41 - .L_40)


	//   ....[0]....
.L_40:
        /*cbe0*/ 	.word	0x0002f340


	//   ....[1]....
        /*cbe4*/ 	.word	0x0002f370


	//----- nvinfo : EIATTR_REQNTID
	.align		4
.L_41:
        /*cbe8*/ 	.byte	0x04, 0x10
        /*cbea*/ 	.short	(.L_43 - .L_42)
.L_42:
        /*cbec*/ 	.word	0x00000080
        /*cbf0*/ 	.word	0x00000001
        /*cbf4*/ 	.word	0x00000001
.L_43:


//--------------------- .nv.callgraph             --------------------------
	.section	.nv.callgraph,"",@"SHT_CUDA_CALLGRAPH"
	.align	4
	.sectionentsize	8
	.align		4
        /*0000*/ 	.word	0x00000000
	.align		4
        /*0004*/ 	.word	0xffffffff
	.align		4
        /*0008*/ 	.word	0x00000000
	.align		4
        /*000c*/ 	.word	0xfffffffe
	.align		4
        /*0010*/ 	.word	0x00000000
	.align		4
        /*0014*/ 	.word	0xfffffffd
	.align		4
        /*0018*/ 	.word	0x00000000
	.align		4
        /*001c*/ 	.word	0xfffffffc


//--------------------- .nv.rel.action            --------------------------
	.section	.nv.rel.action,"",@"SHT_CUDA_RELOCINFO"
	.align	8
	.sectionentsize	8
        /*0000*/ 	.byte	0x73, 0x00, 0x00, 0x00, 0x00, 0x00, 0x00, 0x00, 0x00, 0x00, 0x00, 0x11, 0x25, 0x00, 0x05, 0x36


//--------------------- .nv.constant0.matmul_kernel --------------------------
	.section	.nv.constant0.matmul_kernel,"a",@progbits
	.sectionflags	@""
	.align	4
.nv.constant0.matmul_kernel:
	.zero		432


//--------------------- .text.matmul_kernel       --------------------------
	.section	.text.matmul_kernel,"ax",@progbits
	.sectioninfo	@"SHI_REGISTERS=32"
	.align	128
        .global         matmul_kernel
        .type           matmul_kernel,@function
        .size           matmul_kernel,(.L_x_5 - matmul_kernel)
        .other          matmul_kernel,@"STO_CUDA_ENTRY STV_DEFAULT"
matmul_kernel:
.text.matmul_kernel:
[----:B------:R-:W-:-:S03]  /*0000*/  IMAD.MOV.U32 R1, RZ, RZ, c[0x0][0x28] ;  /* 0x00000a00ff017624 */ /* 0x000fc600078e00ff */
[----:B------:R-:W-:Y:S01]  /*0010*/  IMAD.MOV.U32 R0, RZ, RZ, c[0x0][0x17c] ;  /* 0x00005f00ff007624 */ /* 0x000fe200078e00ff */
[----:B------:R-:W0:Y:S01]  /*0020*/  S2R R12, SR_TID.X ;  /* 0x00000000000c7919 */ /* 0x000e220000002100 */
[----:B------:R-:W-:Y:S01]  /*0030*/  IADD3 R1, R1, -0x2070, RZ ;  /* 0xffffdf9001017810 */ /* 0x000fe20007ffe0ff */
[----:B------:R-:W-:Y:S02]  /*0040*/  ULDC.64 UR6, c[0x0][0x118] ;  /* 0x0000460000067ab9 */ /* 0x000fe40000000a00 */
[----:B------:R-:W-:-:S04]  /*0050*/  IADD3 R0, R0, 0x7f, RZ ;  /* 0x0000007f00007810 */ /* 0x000fc80007ffe0ff */
[----:B------:R-:W-:-:S04]  /*0060*/  SHF.R.S32.HI R3, RZ, 0x1f, R0 ;  /* 0x0000001fff037819 */ /* 0x000fc80000011400 */
[----:B------:R-:W-:-:S04]  /*0070*/  LEA.HI R3, R3, R0, RZ, 0x7 ;  /* 0x0000000003037211 */ /* 0x000fc800078f38ff */
[----:B------:R-:W-:Y:S02]  /*0080*/  SHF.R.S32.HI R0, RZ, 0x7, R3 ;  /* 0x00000007ff007819 */ /* 0x000fe40000011403 */
[----:B------:R-:W1:Y:S03]  /*0090*/  S2R R3, SR_CTAID.X ;  /* 0x0000000000037919 */ /* 0x000e660000002500 */
[----:B------:R-:W-:Y:S01]  /*00a0*/  IMAD.SHL.U32 R0, R0, 0x4, RZ ;  /* 0x0000000400007824 */ /* 0x000fe200078e00ff */
[----:B0-----:R-:W-:-:S04]  /*00b0*/  LOP3.LUT R14, R12, 0x7f, RZ, 0xc0, !PT ;  /* 0x0000007f0c0e7812 */ /* 0x001fc800078ec0ff */
[-C--:B------:R-:W-:Y:S02]  /*00c0*/  IABS R7, R0.reuse ;  /* 0x0000000000077213 */ /* 0x080fe40000000000 */
[----:B------:R-:W-:Y:S02]  /*00d0*/  IABS R10, R0 ;  /* 0x00000000000a7213 */ /* 0x000fe40000000000 */
[----:B------:R-:W0:Y:S01]  /*00e0*/  I2F.RP R2, R7 ;  /* 0x0000000700027306 */ /* 0x000e220000209400 */
[----:B-1----:R-:W-:-:S07]  /*00f0*/  IABS R8, R3 ;  /* 0x0000000300087213 */ /* 0x002fce0000000000 */
[----:B0-----:R-:W0:Y:S02]  /*0100*/  MUFU.RCP R2, R2 ;  /* 0x0000000200027308 */ /* 0x001e240000001000 */
[----:B0-----:R-:W-:Y:S01]  /*0110*/  IADD3 R4, R2, 0xffffffe, RZ ;  /* 0x0ffffffe02047810 */ /* 0x001fe20007ffe0ff */
[----:B------:R-:W-:-:S05]  /*0120*/  IMAD.MOV R2, RZ, RZ, -R10 ;  /* 0x000000ffff027224 */ /* 0x000fca00078e0a0a */
[----:B------:R0:W1:Y:S02]  /*0130*/  F2I.FTZ.U32.TRUNC.NTZ R5, R4 ;  /* 0x0000000400057305 */ /* 0x000064000021f000 */
[----:B0-----:R-:W-:Y:S02]  /*0140*/  IMAD.MOV.U32 R4, RZ, RZ, RZ ;  /* 0x000000ffff047224 */ /* 0x001fe400078e00ff */
[----:B-1----:R-:W-:-:S04]  /*0150*/  IMAD.MOV R6, RZ, RZ, -R5 ;  /* 0x000000ffff067224 */ /* 0x002fc800078e0a05 */
[----:B------:R-:W-:Y:S02]  /*0160*/  IMAD R9, R6, R7, RZ ;  /* 0x0000000706097224 */ /* 0x000fe400078e02ff */
[----:B------:R-:W-:Y:S02]  /*0170*/  IMAD.MOV.U32 R6, RZ, RZ, R8 ;  /* 0x000000ffff067224 */ /* 0x000fe400078e0008 */
[----:B------:R-:W-:-:S06]  /*0180*/  IMAD.HI.U32 R5, R5, R9, R4 ;  /* 0x0000000905057227 */ /* 0x000fcc00078e0004 */
[----:B------:R-:W-:-:S04]  /*0190*/  IMAD.HI.U32 R5, R5, R6, RZ ;  /* 0x0000000605057227 */ /* 0x000fc800078e00ff */
[----:B------:R-:W-:-:S05]  /*01a0*/  IMAD R2, R5, R2, R6 ;  /* 0x0000000205027224 */ /* 0x000fca00078e0206 */
[----:B------:R-:W-:-:S13]  /*01b0*/  ISETP.GT.U32.AND P1, PT, R7, R2, PT ;  /* 0x000000020700720c */ /* 0x000fda0003f24070 */
[----:B------:R-:W-:Y:S01]  /*01c0*/  @!P1 IMAD.IADD R2, R2, 0x1, -R7 ;  /* 0x0000000102029824 */ /* 0x000fe200078e0a07 */
[----:B------:R-:W-:Y:S02]  /*01d0*/  @!P1 IADD3 R5, R5, 0x1, RZ ;  /* 0x0000000105059810 */ /* 0x000fe40007ffe0ff */
[----:B------:R-:W-:Y:S02]  /*01e0*/  ISETP.NE.AND P1, PT, R0, RZ, PT ;  /* 0x000000ff0000720c */ /* 0x000fe40003f25270 */
[----:B------:R-:W-:Y:S02]  /*01f0*/  ISETP.GE.U32.AND P0, PT, R2, R7, PT ;  /* 0x000000070200720c */ /* 0x000fe40003f06070 */
[----:B------:R-:W-:-:S04]  /*0200*/  LOP3.LUT R2, R3, R0, RZ, 0x3c, !PT ;  /* 0x0000000003027212 */ /* 0x000fc800078e3cff */
[----:B------:R-:W-:Y:S01]  /*0210*/  ISETP.GE.AND P2, PT, R2, RZ, PT ;  /* 0x000000ff0200720c */ /* 0x000fe20003f46270 */
[----:B------:R-:W-:-:S05]  /*0220*/  IMAD.MOV.U32 R2, RZ, RZ, c[0x0][0x178] ;  /* 0x00005e00ff027624 */ /* 0x000fca00078e00ff */
[----:B------:R-:W-:Y:S02]  /*0230*/  IADD3 R2, R2, 0xff, RZ ;  /* 0x000000ff02027810 */ /* 0x000fe40007ffe0ff */
[----:B------:R-:W-:-:S05]  /*0240*/  @P0 IADD3 R5, R5, 0x1, RZ ;  /* 0x0000000105050810 */ /* 0x000fca0007ffe0ff */
[----:B------:R-:W-:Y:S01]  /*0250*/  IMAD.MOV.U32 R4, RZ, RZ, R5 ;  /* 0x000000ffff047224 */ /* 0x000fe200078e0005 */
[----:B------:R-:W-:-:S03]  /*0260*/  SHF.R.S32.HI R5, RZ, 0x1f, R2 ;  /* 0x0000001fff057819 */ /* 0x000fc60000011402 */
[----:B------:R-:W-:Y:S01]  /*0270*/  @!P2 IMAD.MOV R4, RZ, RZ, -R4 ;  /* 0x000000ffff04a224 */ /* 0x000fe200078e0a04 */
[----:B------:R-:W-:Y:S02]  /*0280*/  @!P1 LOP3.LUT R4, RZ, R0, RZ, 0x33, !PT ;  /* 0x00000000ff049212 */ /* 0x000fe400078e33ff */
[----:B------:R-:W-:-:S03]  /*0290*/  LEA.HI R5, R5, R2, RZ, 0x8 ;  /* 0x0000000205057211 */ /* 0x000fc600078f40ff */
[----:B------:R-:W-:Y:S02]  /*02a0*/  IMAD.SHL.U32 R2, R4, 0x4, RZ ;  /* 0x0000000404027824 */ /* 0x000fe400078e00ff */
[----:B------:R-:W-:-:S03]  /*02b0*/  IMAD.MOV R4, RZ, RZ, -R4 ;  /* 0x000000ffff047224 */ /* 0x000fc600078e0a04 */
[----:B------:R-:W-:Y:S01]  /*02c0*/  LEA.HI.SX32 R5, R5, -R2, 0x18 ;  /* 0x8000000205057211 */ /* 0x000fe200078fc2ff */
[----:B------:R-:W-:Y:S02]  /*02d0*/  IMAD R13, R0, R4, R3 ;  /* 0x00000004000d7224 */ /* 0x000fe400078e0203 */
[----:B------:R-:W-:Y:S01]  /*02e0*/  IMAD.MOV.U32 R4, RZ, RZ, RZ ;  /* 0x000000ffff047224 */ /* 0x000fe200078e00ff */
[----:B------:R-:W-:Y:S02]  /*02f0*/  IMNMX R6, R5, 0x4, PT ;  /* 0x0000000405067817 */ /* 0x000fe40003800200 */
[----:B------:R-:W-:Y:S02]  /*0300*/  IABS R11, R13 ;  /* 0x0000000d000b7213 */ /* 0x000fe40000000000 */
[----:B------:R-:W-:-:S04]  /*0310*/  IABS R9, R6 ;  /* 0x0000000600097213 */ /* 0x000fc80000000000 */
[----:B------:R-:W0:Y:S08]  /*0320*/  I2F.RP R7, R9 ;  /* 0x0000000900077306 */ /* 0x000e300000209400 */
[----:B0-----:R-:W0:Y:S02]  /*0330*/  MUFU.RCP R7, R7 ;  /* 0x0000000700077308 */ /* 0x001e240000001000 */
[----:B0-----:R-:W-:-:S06]  /*0340*/  IADD3 R5, R7, 0xffffffe, RZ ;  /* 0x0ffffffe07057810 */ /* 0x001fcc0007ffe0ff */
[----:B------:R-:W0:Y:S02]  /*0350*/  F2I.FTZ.U32.TRUNC.NTZ R5, R5 ;  /* 0x0000000500057305 */ /* 0x000e24000021f000 */
[----:B0-----:R-:W-:-:S04]  /*0360*/  IMAD.MOV R8, RZ, RZ, -R5 ;  /* 0x000000ffff087224 */ /* 0x001fc800078e0a05 */
[----:B------:R-:W-:-:S04]  /*0370*/  IMAD.MOV.U32 R0, RZ, RZ, R8 ;  /* 0x000000ffff007224 */ /* 0x000fc800078e0008 */
[----:B------:R-:W-:Y:S01]  /*0380*/  IMAD R3, R0, R9, RZ ;  /* 0x0000000900037224 */ /* 0x000fe200078e02ff */
[----:B------:R-:W-:-:S03]  /*0390*/  IABS R0, R6 ;  /* 0x0000000600007213 */ /* 0x000fc60000000000 */
[----:B------:R-:W-:-:S04]  /*03a0*/  IMAD.HI.U32 R4, R5, R3, R4 ;  /* 0x0000000305047227 */ /* 0x000fc800078e0004 */
[----:B------:R-:W-:Y:S02]  /*03b0*/  IMAD.MOV R0, RZ, RZ, -R0 ;  /* 0x000000ffff007224 */ /* 0x000fe400078e0a00 */
[----:B------:R-:W-:-:S04]  /*03c0*/  IMAD.HI.U32 R4, R4, R11, RZ ;  /* 0x0000000b04047227 */ /* 0x000fc800078e00ff */
[----:B------:R-:W-:Y:S02]  /*03d0*/  IMAD R0, R4, R0, R11 ;  /* 0x0000000004007224 */ /* 0x000fe400078e020b */
[----:B------:R-:W-:-:S03]  /*03e0*/  IMAD.MOV.U32 R5, RZ, RZ, 0x3f ;  /* 0x0000003fff057424 */ /* 0x000fc600078e00ff */
[----:B------:R-:W-:Y:S02]  /*03f0*/  ISETP.GT.U32.AND P1, PT, R9, R0, PT ;  /* 0x000000000900720c */ /* 0x000fe40003f24070 */
[----:B------:R-:W-:-:S11]  /*0400*/  IADD3 R5, R5, c[0x0][0x180], RZ ;  /* 0x0000600005057a10 */ /* 0x000fd60007ffe0ff */
[----:B------:R-:W-:Y:S01]  /*0410*/  @!P1 IMAD.IADD R0, R0, 0x1, -R9 ;  /* 0x0000000100009824 */ /* 0x000fe200078e0a09 */
[----:B------:R-:W-:Y:S02]  /*0420*/  @!P1 IADD3 R4, R4, 0x1, RZ ;  /* 0x0000000104049810 */ /* 0x000fe40007ffe0ff */
[----:B------:R-:W-:Y:S02]  /*0430*/  ISETP.NE.AND P1, PT, R6, RZ, PT ;  /* 0x000000ff0600720c */ /* 0x000fe40003f25270 */
[----:B------:R-:W-:Y:S02]  /*0440*/  ISETP.GE.U32.AND P0, PT, R0, R9, PT ;  /* 0x000000090000720c */ /* 0x000fe40003f06070 */
[----:B------:R-:W-:-:S04]  /*0450*/  LOP3.LUT R0, R13, R6, RZ, 0x3c, !PT ;  /* 0x000000060d007212 */ /* 0x000fc800078e3cff */
[----:B------:R-:W-:-:S07]  /*0460*/  ISETP.GE.AND P2, PT, R0, RZ, PT ;  /* 0x000000ff0000720c */ /* 0x000fce0003f46270 */
[----:B------:R-:W-:Y:S02]  /*0470*/  @P0 IADD3 R4, R4, 0x1, RZ ;  /* 0x0000000104040810 */ /* 0x000fe40007ffe0ff */
[----:B------:R-:W-:-:S04]  /*0480*/  ISETP.GT.AND P0, PT, R5, 0x3f, PT ;  /* 0x0000003f0500780c */ /* 0x000fc80003f04270 */
[----:B------:R-:W-:Y:S01]  /*0490*/  @!P2 IMAD.MOV R4, RZ, RZ, -R4 ;  /* 0x000000ffff04a224 */ /* 0x000fe200078e0a04 */
[----:B------:R-:W-:-:S05]  /*04a0*/  @!P1 LOP3.LUT R4, RZ, R6, RZ, 0x33, !PT ;  /* 0x00000006ff049212 */ /* 0x000fca00078e33ff */
[----:B------:R-:W-:Y:S02]  /*04b0*/  IMAD.MOV R3, RZ, RZ, -R4 ;  /* 0x000000ffff037224 */ /* 0x000fe400078e0a04 */
[----:B------:R-:W-:Y:S02]  /*04c0*/  IMAD.SHL.U32 R0, R4, 0x80, RZ ;  /* 0x0000008004007824 */ /* 0x000fe400078e00ff */
[----:B------:R-:W-:-:S04]  /*04d0*/  IMAD R3, R6, R3, R13 ;  /* 0x0000000306037224 */ /* 0x000fc800078e020d */
[----:B------:R-:W-:-:S04]  /*04e0*/  IMAD.IADD R3, R2, 0x1, R3 ;  /* 0x0000000102037824 */ /* 0x000fc800078e0203 */
[----:B------:R-:W-:-:S05]  /*04f0*/  IMAD R28, R3, 0x100, R14 ;  /* 0x00000100031c7824 */ /* 0x000fca00078e020e */
[----:B------:R-:W-:Y:S01]  /*0500*/  IADD3 R29, R28, 0x80, RZ ;  /* 0x000000801c1d7810 */ /* 0x000fe20007ffe0ff */
[----:B------:R0:W-:Y:S04]  /*0510*/  STL [R1+0x760], R28 ;  /* 0x0007601c01007387 */ /* 0x0001e80000100800 */
[----:B------:R0:W-:Y:S04]  /*0520*/  STL [R1+0x764], R29 ;  /* 0x0007641d01007387 */ /* 0x0001e80000100800 */
[----:B------:R0:W-:Y:S01]  /*0530*/  STL [R1+0x75c], R0 ;  /* 0x00075c0001007387 */ /* 0x0001e20000100800 */
[----:B------:R-:W-:Y:S05]  /*0540*/  @P0 BRA `(.L_x_0) ;  /* 0x0000077000000947 */ /* 0x000fea0003800000 */
[----:B0-----:R-:W-:Y:S01]  /*0550*/  IMAD.SHL.U32 R0, R12, 0x20, RZ ;  /* 0x000000200c007824 */ /* 0x001fe200078e00ff */
[----:B------:R-:W-:Y:S01]  /*0560*/  CS2R R24, SRZ ;  /* 0x0000000000187805 */ /* 0x000fe2000001ff00 */
[----:B------:R-:W-:Y:S01]  /*0570*/  CS2R R26, SRZ ;  /* 0x00000000001a7805 */ /* 0x000fe2000001ff00 */
[----:B------:R-:W-:Y:S01]  /*0580*/  CS2R R20, SRZ ;  /* 0x0000000000147805 */ /* 0x000fe2000001ff00 */
[----:B------:R-:W-:Y:S01]  /*0590*/  CS2R R22, SRZ ;  /* 0x0000000000167805 */ /* 0x000fe2000001ff00 */
[----:B------:R0:W-:Y:S01]  /*05a0*/  STL [R1+0xd8c], R0 ;  /* 0x000d8c0001007387 */ /* 0x0001e20000100800 */
[----:B------:R-:W-:Y:S01]  /*05b0*/  CS2R R16, SRZ ;  /* 0x0000000000107805 */ /* 0x000fe2000001ff00 */
[----:B------:R-:W-:Y:S01]  /*05c0*/  CS2R R18, SRZ ;  /* 0x0000000000127805 */ /* 0x000fe2000001ff00 */
[----:B------:R-:W-:Y:S01]  /*05d0*/  CS2R R12, SRZ ;  /* 0x00000000000c7805 */ /* 0x000fe2000001ff00 */
[----:B------:R0:W-:Y:S01]  /*05e0*/  STL [R1], RZ ;  /* 0x000000ff01007387 */ /* 0x0001e20000100800 */
[----:B------:R-:W-:Y:S01]  /*05f0*/  CS2R R14, SRZ ;  /* 0x00000000000e7805 */ /* 0x000fe2000001ff00 */
[----:B------:R-:W-:Y:S01]  /*0600*/  CS2R R8, SRZ ;  /* 0x0000000000087805 */ /* 0x000fe2000001ff00 */
[----:B------:R-:W-:Y:S01]  /*0610*/  CS2R R10, SRZ ;  /* 0x00000000000a7805 */ /* 0x000fe2000001ff00 */
[----:B------:R0:W-:Y:S01]  /*0620*/  STL [R1+0x4], RZ ;  /* 0x000004ff01007387 */ /* 0x0001e20000100800 */
[----:B------:R-:W-:Y:S01]  /*0630*/  CS2R R4, SRZ ;  /* 0x0000000000047805 */ /* 0x000fe2000001ff00 */
[----:B------:R-:W-:-:S02]  /*0640*/  CS2R R6, SRZ ;  /* 0x0000000000067805 */ /* 0x000fc4000001ff00 */
[----:B------:R0:W-:Y:S04]  /*0650*/  STL [R1+0x8], RZ ;  /* 0x000008ff01007387 */ /* 0x0001e80000100800 */
        /* <DEDUP_REMOVED lines=100> */
[----:B------:R0:W-:Y:S01]  /*0ca0*/  STL [R1+0x26c], RZ ;  /* 0x00026cff01007387 */ /* 0x0001e20000100800 */
[----:B------:R-:W-:Y:S05]  /*0cb0*/  BRA `(.L_x_1) ;  /* 0x0002780000007947 */ /* 0x000fea0003800000 */
.L_x_0:
[----:B------:R-:W-:Y:S01]  /*0cc0*/  IABS R4, c[0x0][0x178] ;  /* 0x00005e0000047a13 */ /* 0x000fe20000000000 */
[----:B------:R-:W-:Y:S01]  /*0cd0*/  IMAD.MOV.U32 R13, RZ, RZ, R0 ;  /* 0x000000ffff0d7224 */ /* 0x000fe200078e0000 */
[----:B0-----:R-:W-:Y:S01]  /*0ce0*/  IABS R0, c[0x0][0x17c] ;  /* 0x00005f0000007a13 */ /* 0x001fe20000000000 */
[----:B------:R-:W0:Y:S01]  /*0cf0*/  S2R R15, SR_TID.X ;  /* 0x00000000000f7919 */ /* 0x000e220000002100 */
[----:B------:R-:W1:Y:S01]  /*0d00*/  I2F.RP R8, R4 ;  /* 0x0000000400087306 */ /* 0x000e620000209400 */
[----:B------:R-:W-:Y:S01]  /*0d10*/  SHF.R.S32.HI R14, RZ, 0x1f, R5 ;  /* 0x0000001fff0e7819 */ /* 0x000fe20000011405 */
[----:B------:R-:W-:Y:S01]  /*0d20*/  IMAD.MOV.U32 R19, RZ, RZ, R28 ;  /* 0x000000ffff137224 */ /* 0x000fe200078e001c */
[----:B------:R-:W-:-:S02]  /*0d30*/  ISETP.GE.AND P4, PT, R29, RZ, PT ;  /* 0x000000ff1d00720c */ /* 0x000fc40003f86270 */
[----:B------:R-:W-:-:S03]  /*0d40*/  LEA.HI R5, R14, R5, RZ, 0x6 ;  /* 0x000000050e057211 */ /* 0x000fc600078f30ff */
[----:B------:R-:W2:Y:S02]  /*0d50*/  I2F.RP R10, R0 ;  /* 0x00000000000a7306 */ /* 0x000ea40000209400 */
[----:B------:R-:W-:Y:S06]  /*0d60*/  STL [R1+0x114], R5 ;  /* 0x0001140501007387 */ /* 0x000fec0000100800 */
[----:B-1----:R-:W1:Y:S01]  /*0d70*/  MUFU.RCP R8, R8 ;  /* 0x0000000800087308 */ /* 0x002e620000001000 */
[----:B0-----:R-:W-:-:S07]  /*0d80*/  IMAD.SHL.U32 R2, R15, 0x2, RZ ;  /* 0x000000020f027824 */ /* 0x001fce00078e00ff */
[----:B--2---:R-:W0:Y:S01]  /*0d90*/  MUFU.RCP R10, R10 ;  /* 0x0000000a000a7308 */ /* 0x004e220000001000 */
[----:B------:R-:W-:Y:S02]  /*0da0*/  LOP3.LUT R9, R15, 0x40, RZ, 0xc0, !PT ;  /* 0x000000400f097812 */ /* 0x000fe400078ec0ff */
[----:B------:R-:W-:Y:S02]  /*0db0*/  SHF.R.U32.HI R28, RZ, 0x6, R15 ;  /* 0x00000006ff1c7819 */ /* 0x000fe4000001160f */
[----:B------:R-:W-:Y:S02]  /*0dc0*/  LOP3.LUT R12, R2, 0x10, RZ, 0xc0, !PT ;  /* 0x00000010020c7812 */ /* 0x000fe400078ec0ff */
[----:B------:R-:W-:Y:S02]  /*0dd0*/  SGXT.U32 R28, R28, 0x1 ;  /* 0x000000011c1c781a */ /* 0x000fe40000000000 */
[----:B-1----:R-:W-:Y:S02]  /*0de0*/  IADD3 R6, R8, 0xffffffe, RZ ;  /* 0x0ffffffe08067810 */ /* 0x002fe40007ffe0ff */
[----:B------:R-:W-:-:S02]  /*0df0*/  LEA.HI R9, R9, R12, RZ, 0x1f ;  /* 0x0000000c09097211 */ /* 0x000fc400078ff8ff */
[----:B------:R1:W2:Y:S01]  /*0e00*/  F2I.FTZ.U32.TRUNC.NTZ R7, R6 ;  /* 0x0000000600077305 */ /* 0x0002a2000021f000 */
[----:B------:R-:W-:Y:S02]  /*0e10*/  IABS R8, R19 ;  /* 0x0000001300087213 */ /* 0x000fe40000000000 */
[----:B0-----:R-:W-:Y:S01]  /*0e20*/  IADD3 R3, R10, 0xffffffe, RZ ;  /* 0x0ffffffe0a037810 */ /* 0x001fe20007ffe0ff */
[----:B------:R0:W-:Y:S01]  /*0e30*/  STL [R1+0x84], R9 ;  /* 0x0000840901007387 */ /* 0x0001e20000100800 */
[----:B------:R-:W-:Y:S02]  /*0e40*/  LOP3.LUT R10, R15, 0x7, RZ, 0xc0, !PT ;  /* 0x000000070f0a7812 */ /* 0x000fe400078ec0ff */
[----:B------:R-:W-:Y:S02]  /*0e50*/  LOP3.LUT R28, R13, R28, RZ, 0xfc, !PT ;  /* 0x0000001c0d1c7212 */ /* 0x000fe400078efcff */
[----:B------:R-:W3:Y:S01]  /*0e60*/  F2I.FTZ.U32.TRUNC.NTZ R3, R3 ;  /* 0x0000000300037305 */ /* 0x000ee2000021f000 */
[----:B-1----:R-:W-:Y:S01]  /*0e70*/  IMAD.MOV.U32 R6, RZ, RZ, RZ ;  /* 0x000000ffff067224 */ /* 0x002fe200078e00ff */
[----:B0-----:R-:W-:Y:S01]  /*0e80*/  IABS R9, R29 ;  /* 0x0000001d00097213 */ /* 0x001fe20000000000 */
[----:B--2---:R-:W-:-:S04]  /*0e90*/  IMAD.MOV R11, RZ, RZ, -R7 ;  /* 0x000000ffff0b7224 */ /* 0x004fc800078e0a07 */
[----:B------:R-:W-:-:S04]  /*0ea0*/  IMAD R5, R11, R4, RZ ;  /* 0x000000040b057224 */ /* 0x000fc800078e02ff */
[----:B------:R-:W-:-:S04]  /*0eb0*/  IMAD.HI.U32 R6, R7, R5, R6 ;  /* 0x0000000507067227 */ /* 0x000fc800078e0006 */
[----:B------:R-:W-:Y:S02]  /*0ec0*/  IMAD.MOV.U32 R5, RZ, RZ, R8 ;  /* 0x000000ffff057224 */ /* 0x000fe400078e0008 */
[----:B------:R-:W-:Y:S02]  /*0ed0*/  IMAD.MOV.U32 R7, RZ, RZ, R9 ;  /* 0x000000ffff077224 */ /* 0x000fe400078e0009 */
[----:B------:R-:W-:-:S04]  /*0ee0*/  IMAD.HI.U32 R8, R6, R5, RZ ;  /* 0x0000000506087227 */ /* 0x000fc800078e00ff */
[----:B------:R-:W-:Y:S02]  /*0ef0*/  IMAD R9, R10, 0x90, RZ ;  /* 0x000000900a097824 */ /* 0x000fe400078e02ff */
[----:B---3--:R-:W-:Y:S02]  /*0f00*/  IMAD.MOV R11, RZ, RZ, -R3 ;  /* 0x000000ffff0b7224 */ /* 0x008fe400078e0a03 */
[----:B------:R-:W-:Y:S01]  /*0f10*/  IMAD.MOV R8, RZ, RZ, -R8 ;  /* 0x000000ffff087224 */ /* 0x000fe200078e0a08 */
[----:B------:R-:W-:Y:S01]  /*0f20*/  LOP3.LUT R10, R9, 0x30, R2, 0x78, !PT ;  /* 0x00000030090a7812 */ /* 0x000fe200078e7802 */
[----:B------:R-:W-:-:S04]  /*0f30*/  IMAD.HI.U32 R6, R6, R7, RZ ;  /* 0x0000000706067227 */ /* 0x000fc800078e00ff */
[----:B------:R-:W-:Y:S01]  /*0f40*/  IMAD R9, R11, R0, RZ ;  /* 0x000000000b097224 */ /* 0x000fe200078e02ff */
[----:B------:R-:W-:Y:S01]  /*0f50*/  LOP3.LUT R11, R28, 0x7c, RZ, 0xfc, !PT ;  /* 0x0000007c1c0b7812 */ /* 0x000fe200078efcff */
[----:B------:R-:W-:Y:S01]  /*0f60*/  IMAD.MOV.U32 R2, RZ, RZ, RZ ;  /* 0x000000ffff027224 */ /* 0x000fe200078e00ff */
[----:B------:R0:W-:Y:S01]  /*0f70*/  STL [R1+0x118], R10 ;  /* 0x0001180a01007387 */ /* 0x0001e20000100800 */
[----:B------:R-:W-:Y:S01]  /*0f80*/  IMAD R5, R4, R8, R5 ;  /* 0x0000000804057224 */ /* 0x000fe200078e0205 */
[----:B------:R-:W-:Y:S01]  /*0f90*/  LOP3.LUT R8, R28, 0x7e, RZ, 0xfc, !PT ;  /* 0x0000007e1c087812 */ /* 0x000fe200078efcff */
[----:B------:R-:W-:Y:S01]  /*0fa0*/  IMAD.MOV R6, RZ, RZ, -R6 ;  /* 0x000000ffff067224 */ /* 0x000fe200078e0a06 */
[----:B------:R-:W-:Y:S01]  /*0fb0*/  IABS R16, R11 ;  /* 0x0000000b00107213 */ /* 0x000fe20000000000 */
[----:B------:R-:W-:Y:S01]  /*0fc0*/  IMAD.HI.U32 R3, R3, R9, R2 ;  /* 0x0000000903037227 */ /* 0x000fe200078e0002 */
[----:B------:R-:W-:Y:S02]  /*0fd0*/  IABS R17, R8 ;  /* 0x0000000800117213 */ /* 0x000fe40000000000 */
[C---:B------:R-:W-:Y:S01]  /*0fe0*/  ISETP.GT.U32.AND P0, PT, R4.reuse, R5, PT ;  /* 0x000000050400720c */ /* 0x040fe20003f04070 */
[----:B------:R-:W-:Y:S01]  /*0ff0*/  IMAD R7, R4, R6, R7 ;  /* 0x0000000604077224 */ /* 0x000fe200078e0207 */
[----:B------:R-:W-:Y:S01]  /*1000*/  ISETP.GE.AND P5, PT, R8, RZ, PT ;  /* 0x000000ff0800720c */ /* 0x000fe20003fa6270 */
[----:B------:R-:W-:Y:S01]  /*1010*/  IMAD.HI.U32 R6, R3, R17, RZ ;  /* 0x0000001103067227 */ /* 0x000fe200078e00ff */
[----:B------:R-:W-:-:S02]  /*1020*/  LOP3.LUT R9, R15, 0x3f, RZ, 0xc0, !PT ;  /* 0x0000003f0f097812 */ /* 0x000fc400078ec0ff */
[----:B------:R-:W-:Y:S01]  /*1030*/  ISETP.GT.U32.AND P1, PT, R4, R7, PT ;  /* 0x000000070400720c */ /* 0x000fe20003f24070 */
[----:B------:R-:W-:Y:S01]  /*1040*/  IMAD.MOV R6, RZ, RZ, -R6 ;  /* 0x000000ffff067224 */ /* 0x000fe200078e0a06 */
[----:B------:R-:W-:Y:S01]  /*1050*/  SHF.R.S32.HI R2, RZ, 0x6, R15 ;  /* 0x00000006ff027819 */ /* 0x000fe2000001140f */
[----:B------:R-:W-:Y:S01]  /*1060*/  IMAD.HI.U32 R8, R3, R16, RZ ;  /* 0x0000001003087227 */ /* 0x000fe200078e00ff */
[----:B0-----:R-:W-:Y:S02]  /*1070*/  LOP3.LUT R10, R28, 0x7a, RZ, 0xfc, !PT ;  /* 0x0000007a1c0a7812 */ /* 0x001fe400078efcff */
[----:B------:R-:W-:Y:S01]  /*1080*/  SGXT R2, R2, 0x1 ;  /* 0x000000010202781a */ /* 0x000fe20000000200 */
[----:B------:R-:W-:Y:S01]  /*1090*/  IMAD R17, R0, R6, R17 ;  /* 0x0000000600117224 */ /* 0x000fe200078e0211 */
[----:B------:R-:W-:Y:S01]  /*10a0*/  IABS R13, R10 ;  /* 0x0000000a000d7213 */ /* 0x000fe20000000000 */
[----:B------:R-:W-:Y:S01]  /*10b0*/  @!P0 IMAD.IADD R5, R5, 0x1, -R4 ;  /* 0x0000000105058824 */ /* 0x000fe200078e0a04 */
[----:B------:R-:W-:Y:S01]  /*10c0*/  LOP3.LUT R6, R28, 0x78, RZ, 0xfc, !PT ;  /* 0x000000781c067812 */ /* 0x000fe200078efcff */
[----:B------:R-:W-:Y:S01]  /*10d0*/  IMAD.MOV R15, RZ, RZ, -R8 ;  /* 0x000000ffff0f7224 */ /* 0x000fe200078e0a08 */
[----:B------:R-:W-:Y:S01]  /*10e0*/  ISETP.GT.U32.AND P6, PT, R0, R17, PT ;  /* 0x000000110000720c */ /* 0x000fe20003fc4070 */
[----:B------:R-:W-:Y:S01]  /*10f0*/  @!P1 IMAD.IADD R7, R7, 0x1, -R4 ;  /* 0x0000000107079824 */ /* 0x000fe200078e0a04 */
[----:B------:R-:W-:Y:S01]  /*1100*/  ISETP.GT.U32.AND P1, PT, R4, R5, PT ;  /* 0x000000050400720c */ /* 0x000fe20003f24070 */
[----:B------:R-:W-:Y:S01]  /*1110*/  IMAD R16, R0, R15, R16 ;  /* 0x0000000f00107224 */ /* 0x000fe200078e0210 */
[----:B------:R-:W-:Y:S01]  /*1120*/  IABS R12, R6 ;  /* 0x00000006000c7213 */ /* 0x000fe20000000000 */
[----:B------:R-:W-:Y:S01]  /*1130*/  IMAD.SHL.U32 R9, R9, 0x2, RZ ;  /* 0x0000000209097824 */ /* 0x000fe200078e00ff */
[----:B------:R-:W-:-:S02]  /*1140*/  ISETP.GE.AND P2, PT, R11, RZ, PT ;  /* 0x000000ff0b00720c */ /* 0x000fc40003f46270 */
[----:B------:R-:W-:Y:S01]  /*1150*/  ISETP.GT.U32.AND P0, PT, R0, R16, PT ;  /* 0x000000100000720c */ /* 0x000fe20003f04070 */
[----:B------:R-:W-:Y:S01]  /*1160*/  IMAD.HI.U32 R11, R3, R12, RZ ;  /* 0x0000000c030b7227 */ /* 0x000fe200078e00ff */
[----:B------:R-:W-:Y:S02]  /*1170*/  LOP3.LUT R2, R9, 0x90, R2, 0x78, !PT ;  /* 0x0000009009027812 */ /* 0x000fe400078e7802 */
[----:B------:R-:W-:Y:S01]  /*1180*/  ISETP.GT.U32.AND P3, PT, R4, R7, PT ;  /* 0x000000070400720c */ /* 0x000fe20003f64070 */
[----:B------:R-:W-:Y:S02]  /*1190*/  @!P6 IMAD.IADD R17, R17, 0x1, -R0 ;  /* 0x000000011111e824 */ /* 0x000fe400078e0a00 */
[----:B------:R-:W-:Y:S01]  /*11a0*/  IMAD.HI.U32 R9, R3, R13, RZ ;  /* 0x0000000d03097227 */ /* 0x000fe200078e00ff */
[----:B------:R0:W-:Y:S02]  /*11b0*/  STL [R1+0xd90], R2 ;  /* 0x000d900201007387 */ /* 0x0001e40000100800 */
[----:B------:R-:W-:Y:S01]  /*11c0*/  ISETP.GT.U32.AND P6, PT, R0, R17, PT ;  /* 0x000000110000720c */ /* 0x000fe20003fc4070 */
[----:B------:R-:W-:Y:S01]  /*11d0*/  @!P1 IMAD.IADD R5, R5, 0x1, -R4 ;  /* 0x0000000105059824 */ /* 0x000fe200078e0a04 */
[----:B------:R-:W-:Y:S01]  /*11e0*/  ISETP.GE.AND P1, PT, R19, RZ, PT ;  /* 0x000000ff1300720c */ /* 0x000fe20003f26270 */
[----:B------:R-:W-:-:S02]  /*11f0*/  IMAD.MOV R9, RZ, RZ, -R9 ;  /* 0x000000ffff097224 */ /* 0x000fc400078e0a09 */
[----:B------:R-:W-:Y:S02]  /*1200*/  IMAD.MOV R11, RZ, RZ, -R11 ;  /* 0x000000ffff0b7224 */ /* 0x000fe400078e0a0b */
[----:B------:R-:W-:Y:S01]  /*1210*/  IMAD R13, R0, R9, R13 ;  /* 0x00000009000d7224 */ /* 0x000fe200078e020d */
[----:B------:R-:W-:Y:S01]  /*1220*/  LOP3.LUT R9, R28, 0x76, RZ, 0xfc, !PT ;  /* 0x000000761c097812 */ /* 0x000fe200078efcff */
[----:B------:R-:W-:Y:S02]  /*1230*/  @!P0 IMAD.IADD R16, R16, 0x1, -R0 ;  /* 0x0000000110108824 */ /* 0x000fe400078e0a00 */
[C---:B------:R-:W-:Y:S01]  /*1240*/  IMAD R12, R0.reuse, R11, R12 ;  /* 0x0000000b000c7224 */ /* 0x040fe200078e020c */
[C---:B------:R-:W-:Y:S01]  /*1250*/  ISETP.GT.U32.AND P0, PT, R0.reuse, R13, PT ;  /* 0x0000000d0000720c */ /* 0x040fe20003f04070 */
[----:B------:R-:W-:Y:S01]  /*1260*/  @!P6 IMAD.IADD R17, R17, 0x1, -R0 ;  /* 0x000000011111e824 */ /* 0x000fe200078e0a00 */
[----:B------:R-:W-:Y:S01]  /*1270*/  IABS R8, R9 ;  /* 0x0000000900087213 */ /* 0x000fe20000000000 */
[----:B------:R-:W-:Y:S01]  /*1280*/  @!P1 IMAD.MOV R5, RZ, RZ, -R5 ;  /* 0x000000ffff059224 */ /* 0x000fe200078e0a05 */
[C---:B------:R-:W-:Y:S01]  /*1290*/  ISETP.GT.U32.AND P1, PT, R0.reuse, R16, PT ;  /* 0x000000100000720c */ /* 0x040fe20003f24070 */
[----:B------:R-:W-:Y:S01]  /*12a0*/  @!P3 IMAD.IADD R7, R7, 0x1, -R4 ;  /* 0x000000010707b824 */ /* 0x000fe200078e0a04 */
[----:B------:R-:W-:Y:S01]  /*12b0*/  ISETP.GT.U32.AND P6, PT, R0, R12, PT ;  /* 0x0000000c0000720c */ /* 0x000fe20003fc4070 */
[----:B------:R-:W-:Y:S01]  /*12c0*/  IMAD.MOV.U32 R21, RZ, RZ, R17 ;  /* 0x000000ffff157224 */ /* 0x000fe200078e0011 */
[----:B------:R-:W-:Y:S01]  /*12d0*/  ISETP.NE.AND P3, PT, RZ, c[0x0][0x178], PT ;  /* 0x00005e00ff007a0c */ /* 0x000fe20003f65270 */
[----:B------:R-:W-:Y:S01]  /*12e0*/  @!P4 IMAD.MOV R7, RZ, RZ, -R7 ;  /* 0x000000ffff07c224 */ /* 0x000fe200078e0a07 */
[----:B------:R-:W-:Y:S01]  /*12f0*/  LOP3.LUT R4, RZ, c[0x0][0x178], RZ, 0x33, !PT ;  /* 0x00005e00ff047a12 */ /* 0x000fe200078e33ff */
[----:B------:R-:W-:Y:S01]  /*1300*/  @!P5 IMAD.MOV R21, RZ, RZ, -R21 ;  /* 0x000000ffff15d224 */ /* 0x000fe200078e0a15 */
[----:B------:R-:W-:Y:S01]  /*1310*/  ISETP.GE.AND P4, PT, R10, RZ, PT ;  /* 0x000000ff0a00720c */ /* 0x000fe20003f86270 */
[----:B------:R-:W-:Y:S01]  /*1320*/  @!P0 IMAD.IADD R13, R13, 0x1, -R0 ;  /* 0x000000010d0d8824 */ /* 0x000fe200078e0a00 */
[----:B------:R-:W-:-:S02]  /*1330*/  LOP3.LUT R10, R28, 0x74, RZ, 0xfc, !PT ;  /* 0x000000741c0a7812 */ /* 0x000fc400078efcff */
[----:B------:R-:W-:Y:S01]  /*1340*/  SEL R5, R4, R5, !P3 ;  /* 0x0000000504057207 */ /* 0x000fe20005800000 */
[--C-:B------:R-:W-:Y:S01]  /*1350*/  @!P1 IMAD.IADD R16, R16, 0x1, -R0.reuse ;  /* 0x0000000110109824 */ /* 0x100fe200078e0a00 */
[----:B------:R-:W-:Y:S01]  /*1360*/  ISETP.GE.AND P1, PT, R9, RZ, PT ;  /* 0x000000ff0900720c */ /* 0x000fe20003f26270 */
[----:B------:R-:W-:Y:S01]  /*1370*/  @!P6 IMAD.IADD R12, R12, 0x1, -R0 ;  /* 0x000000010c0ce824 */ /* 0x000fe200078e0a00 */
[----:B0-----:R-:W-:Y:S01]  /*1380*/  SEL R2, R4, R7, !P3 ;  /* 0x0000000704027207 */ /* 0x001fe20005800000 */
[C---:B------:R-:W-:Y:S01]  /*1390*/  IMAD.HI.U32 R4, R3.reuse, R8, RZ ;  /* 0x0000000803047227 */ /* 0x040fe200078e00ff */
[----:B------:R-:W-:Y:S01]  /*13a0*/  IABS R9, R10 ;  /* 0x0000000a00097213 */ /* 0x000fe20000000000 */
[----:B------:R0:W-:Y:S01]  /*13b0*/  STL [R1+0x108], R5 ;  /* 0x0001080501007387 */ /* 0x0001e20000100800 */
[----:B------:R-:W-:Y:S02]  /*13c0*/  ISETP.GT.U32.AND P0, PT, R0, R13, PT ;  /* 0x0000000d0000720c */ /* 0x000fe40003f04070 */
[----:B------:R-:W-:Y:S01]  /*13d0*/  ISETP.GE.AND P3, PT, R6, RZ, PT ;  /* 0x000000ff0600720c */ /* 0x000fe20003f66270 */
[----:B------:R-:W-:Y:S01]  /*13e0*/  IMAD.HI.U32 R6, R3, R9, RZ ;  /* 0x0000000903067227 */ /* 0x000fe200078e00ff */
[----:B------:R-:W-:Y:S01]  /*13f0*/  ISETP.GT.U32.AND P6, PT, R0, R12, PT ;  /* 0x0000000c0000720c */ /* 0x000fe20003fc4070 */
[----:B------:R1:W-:Y:S01]  /*1400*/  STL [R1+0x10c], R2 ;  /* 0x00010c0201007387 */ /* 0x0003e20000100800 */
[----:B------:R-:W-:Y:S01]  /*1410*/  LOP3.LUT R7, R28, 0x72, RZ, 0xfc, !PT ;  /* 0x000000721c077812 */ /* 0x000fe200078efcff */
[----:B------:R-:W-:-:S02]  /*1420*/  IMAD.MOV R6, RZ, RZ, -R6 ;  /* 0x000000ffff067224 */ /* 0x000fc400078e0a06 */
[----:B0-----:R-:W-:Y:S01]  /*1430*/  IMAD.MOV R5, RZ, RZ, -R4 ;  /* 0x000000ffff057224 */ /* 0x001fe200078e0a04 */
[----:B------:R-:W-:Y:S01]  /*1440*/  LOP3.LUT R4, R28, 0x70, RZ, 0xfc, !PT ;  /* 0x000000701c047812 */ /* 0x000fe200078efcff */
[C---:B------:R-:W-:Y:S01]  /*1450*/  IMAD R9, R0.reuse, R6, R9 ;  /* 0x0000000600097224 */ /* 0x040fe200078e0209 */
[----:B------:R-:W-:Y:S01]  /*1460*/  IABS R11, R7 ;  /* 0x00000007000b7213 */ /* 0x000fe20000000000 */
[----:B------:R-:W-:Y:S01]  /*1470*/  IMAD R8, R0, R5, R8 ;  /* 0x0000000500087224 */ /* 0x000fe200078e0208 */
[----:B------:R-:W-:Y:S01]  /*1480*/  LOP3.LUT R5, R28, 0x6e, RZ, 0xfc, !PT ;  /* 0x0000006e1c057812 */ /* 0x000fe200078efcff */
[--C-:B------:R-:W-:Y:S01]  /*1490*/  @!P0 IMAD.IADD R13, R13, 0x1, -R0.reuse ;  /* 0x000000010d0d8824 */ /* 0x100fe200078e0a00 */
[----:B------:R-:W-:Y:S01]  /*14a0*/  IABS R15, R4 ;  /* 0x00000004000f7213 */ /* 0x000fe20000000000 */
[----:B------:R-:W-:Y:S01]  /*14b0*/  @!P6 IMAD.IADD R12, R12, 0x1, -R0 ;  /* 0x000000010c0ce824 */ /* 0x000fe200078e0a00 */
[C---:B------:R-:W-:Y:S01]  /*14c0*/  ISETP.GT.U32.AND P0, PT, R0.reuse, R8, PT ;  /* 0x000000080000720c */ /* 0x040fe20003f04070 */
[C---:B------:R-:W-:Y:S01]  /*14d0*/  IMAD.HI.U32 R20, R3.reuse, R11, RZ ;  /* 0x0000000b03147227 */ /* 0x040fe200078e00ff */
[----:B------:R-:W-:Y:S01]  /*14e0*/  ISETP.GT.U32.AND P6, PT, R0, R9, PT ;  /* 0x000000090000720c */ /* 0x000fe20003fc4070 */
[----:B------:R-:W-:Y:S01]  /*14f0*/  STL [R1+0x38], R21 ;  /* 0x0000381501007387 */ /* 0x000fe20000100800 */
[----:B------:R-:W-:Y:S01]  /*1500*/  IABS R14, R5 ;  /* 0x00000005000e7213 */ /* 0x000fe20000000000 */
[----:B------:R-:W-:Y:S01]  /*1510*/  IMAD.HI.U32 R19, R3, R15, RZ ;  /* 0x0000000f03137227 */ /* 0x000fe200078e00ff */
[----:B------:R-:W-:-:S03]  /*1520*/  LOP3.LUT R6, R28, 0x6c, RZ, 0xfc, !PT ;  /* 0x0000006c1c067812 */ /* 0x000fc600078efcff */
[----:B------:R-:W-:Y:S02]  /*1530*/  IMAD.MOV R20, RZ, RZ, -R20 ;  /* 0x000000ffff147224 */ /* 0x000fe400078e0a14 */
[----:B------:R-:W-:-:S04]  /*1540*/  IMAD.HI.U32 R18, R3, R14, RZ ;  /* 0x0000000e03127227 */ /* 0x000fc800078e00ff */
[--C-:B------:R-:W-:Y:S01]  /*1550*/  @!P0 IMAD.IADD R8, R8, 0x1, -R0.reuse ;  /* 0x0000000108088824 */ /* 0x100fe200078e0a00 */
[----:B------:R-:W-:Y:S01]  /*1560*/  ISETP.GE.AND P0, PT, R10, RZ, PT ;  /* 0x000000ff0a00720c */ /* 0x000fe20003f06270 */
[----:B------:R-:W-:Y:S02]  /*1570*/  @!P6 IMAD.IADD R9, R9, 0x1, -R0 ;  /* 0x000000010909e824 */ /* 0x000fe400078e0a00 */
[----:B------:R-:W-:Y:S01]  /*1580*/  IMAD.MOV R19, RZ, RZ, -R19 ;  /* 0x000000ffff137224 */ /* 0x000fe200078e0a13 */
[C---:B------:R-:W-:Y:S01]  /*1590*/  ISETP.GT.U32.AND P6, PT, R0.reuse, R8, PT ;  /* 0x000000080000720c */ /* 0x040fe20003fc4070 */
[C---:B------:R-:W-:Y:S01]  /*15a0*/  IMAD R10, R0.reuse, R20, R11 ;  /* 0x00000014000a7224 */ /* 0x040fe200078e020b */
[----:B------:R-:W-:Y:S01]  /*15b0*/  IABS R11, R6 ;  /* 0x00000006000b7213 */ /* 0x000fe20000000000 */
[----:B-1----:R-:W-:Y:S02]  /*15c0*/  IMAD.MOV.U32 R2, RZ, RZ, R16 ;  /* 0x000000ffff027224 */ /* 0x002fe400078e0010 */
[----:B------:R-:W-:Y:S01]  /*15d0*/  IMAD.MOV R18, RZ, RZ, -R18 ;  /* 0x000000ffff127224 */ /* 0x000fe200078e0a12 */
[C---:B------:R-:W-:Y:S01]  /*15e0*/  ISETP.GT.U32.AND P5, PT, R0.reuse, R10, PT ;  /* 0x0000000a0000720c */ /* 0x040fe20003fa4070 */
[----:B------:R-:W-:-:S02]  /*15f0*/  IMAD R15, R0, R19, R15 ;  /* 0x00000013000f7224 */ /* 0x000fc400078e020f */
[----:B------:R-:W-:Y:S01]  /*1600*/  @!P2 IMAD.MOV R2, RZ, RZ, -R2 ;  /* 0x000000ffff02a224 */ /* 0x000fe200078e0a02 */
[C---:B------:R-:W-:Y:S01]  /*1610*/  ISETP.GT.U32.AND P2, PT, R0.reuse, R9, PT ;  /* 0x000000090000720c */ /* 0x040fe20003f44070 */
[C---:B------:R-:W-:Y:S02]  /*1620*/  IMAD R14, R0.reuse, R18, R14 ;  /* 0x00000012000e7224 */ /* 0x040fe400078e020e */
[----:B------:R-:W-:Y:S01]  /*1630*/  @!P4 IMAD.MOV R13, RZ, RZ, -R13 ;  /* 0x000000ffff0dc224 */ /* 0x000fe200078e0a0d */
[----:B------:R-:W-:Y:S01]  /*1640*/  ISETP.GT.U32.AND P4, PT, R0, R15, PT ;  /* 0x0000000f0000720c */ /* 0x000fe20003f84070 */
[----:B------:R0:W-:Y:S01]  /*1650*/  STL [R1+0x24], R2 ;  /* 0x0000240201007387 */ /* 0x0001e20000100800 */
[--C-:B------:R-:W-:Y:S01]  /*1660*/  @!P6 IMAD.IADD R8, R8, 0x1, -R0.reuse ;  /* 0x000000010808e824 */ /* 0x100fe200078e0a00 */
[----:B------:R-:W-:Y:S02]  /*1670*/  ISETP.GT.U32.AND P6, PT, R0, R14, PT ;  /* 0x0000000e0000720c */ /* 0x000fe40003fc4070 */
[----:B------:R-:W-:Y:S01]  /*1680*/  @!P5 IMAD.IADD R10, R10, 0x1, -R0 ;  /* 0x000000010a0ad824 */ /* 0x000fe200078e0a00 */
[----:B------:R1:W-:Y:S01]  /*1690*/  STL [R1+0x14], R13 ;  /* 0x0000140d01007387 */ /* 0x0003e20000100800 */
[----:B------:R-:W-:Y:S01]  /*16a0*/  @!P1 IMAD.MOV R8, RZ, RZ, -R8 ;  /* 0x000000ffff089224 */ /* 0x000fe200078e0a08 */
[----:B------:R-:W-:Y:S01]  /*16b0*/  ISETP.GE.AND P5, PT, R5, RZ, PT ;  /* 0x000000ff0500720c */ /* 0x000fe20003fa6270 */
[----:B------:R-:W-:Y:S01]  /*16c0*/  @!P2 IMAD.IADD R9, R9, 0x1, -R0 ;  /* 0x000000010909a824 */ /* 0x000fe200078e0a00 */
[----:B------:R-:W-:Y:S01]  /*16d0*/  ISETP.GE.AND P2, PT, R4, RZ, PT ;  /* 0x000000ff0400720c */ /* 0x000fe20003f46270 */
[----:B0-----:R-:W-:Y:S01]  /*16e0*/  IMAD.MOV.U32 R2, RZ, RZ, R12 ;  /* 0x000000ffff027224 */ /* 0x001fe200078e000c */
[----:B------:R-:W-:Y:S01]  /*16f0*/  LOP3.LUT R5, R28, 0x68, RZ, 0xfc, !PT ;  /* 0x000000681c057812 */ /* 0x000fe200078efcff */
[----:B------:R-:W-:-:S03]  /*1700*/  IMAD.HI.U32 R12, R3, R11, RZ ;  /* 0x0000000b030c7227 */ /* 0x000fc600078e00ff */
[----:B------:R-:W-:Y:S01]  /*1710*/  IABS R17, R5 ;  /* 0x0000000500117213 */ /* 0x000fe20000000000 */
[----:B------:R-:W-:Y:S01]  /*1720*/  @!P3 IMAD.MOV R2, RZ, RZ, -R2 ;  /* 0x000000ffff02b224 */ /* 0x000fe200078e0a02 */
[----:B------:R-:W-:Y:S01]  /*1730*/  ISETP.GE.AND P3, PT, R7, RZ, PT ;  /* 0x000000ff0700720c */ /* 0x000fe20003f66270 */
[----:B------:R-:W-:Y:S01]  /*1740*/  IMAD.MOV R12, RZ, RZ, -R12 ;  /* 0x000000ffff0c7224 */ /* 0x000fe200078e0a0c */
[----:B------:R-:W-:Y:S01]  /*1750*/  LOP3.LUT R7, R28, 0x6a, RZ, 0xfc, !PT ;  /* 0x0000006a1c077812 */ /* 0x000fe200078efcff */
[--C-:B------:R-:W-:Y:S01]  /*1760*/  @!P4 IMAD.IADD R15, R15, 0x1, -R0.reuse ;  /* 0x000000010f0fc824 */ /* 0x100fe200078e0a00 */
[----:B------:R-:W-:Y:S01]  /*1770*/  ISETP.GT.U32.AND P4, PT, R0, R10, PT ;  /* 0x0000000a0000720c */ /* 0x000fe20003f84070 */
[----:B------:R-:W-:Y:S01]  /*1780*/  @!P6 IMAD.IADD R14, R14, 0x1, -R0 ;  /* 0x000000010e0ee824 */ /* 0x000fe200078e0a00 */
[----:B-1----:R-:W-:Y:S01]  /*1790*/  IABS R13, R7 ;  /* 0x00000007000d7213 */ /* 0x002fe20000000000 */
[C---:B------:R-:W-:Y:S01]  /*17a0*/  IMAD R4, R0.reuse, R12, R11 ;  /* 0x0000000c00047224 */ /* 0x040fe200078e020b */
[C---:B------:R-:W-:Y:S01]  /*17b0*/  ISETP.GT.U32.AND P1, PT, R0.reuse, R15, PT ;  /* 0x0000000f0000720c */ /* 0x040fe20003f24070 */
[----:B------:R-:W-:Y:S01]  /*17c0*/  @!P0 IMAD.MOV R9, RZ, RZ, -R9 ;  /* 0x000000ffff098224 */ /* 0x000fe200078e0a09 */
[C---:B------:R-:W-:Y:S01]  /*17d0*/  ISETP.GT.U32.AND P6, PT, R0.reuse, R14, PT ;  /* 0x0000000e0000720c */ /* 0x040fe20003fc4070 */
[----:B------:R-:W-:Y:S01]  /*17e0*/  IMAD.MOV.U32 R11, RZ, RZ, R13 ;  /* 0x000000ffff0b7224 */ /* 0x000fe200078e000d */
[----:B------:R-:W-:Y:S01]  /*17f0*/  ISETP.GT.U32.AND P0, PT, R0, R4, PT ;  /* 0x000000040000720c */ /* 0x000fe20003f04070 */
[----:B------:R0:W-:Y:S02]  /*1800*/  STL [R1], R2 ;  /* 0x0000000201007387 */ /* 0x0001e40000100800 */
[----:B------:R-:W-:-:S02]  /*1810*/  IMAD.HI.U32 R12, R3, R11, RZ ;  /* 0x0000000b030c7227 */ /* 0x000fc400078e00ff */
[----:B------:R-:W-:Y:S02]  /*1820*/  STL [R1+0xed4], R8 ;  /* 0x000ed40801007387 */ /* 0x000fe40000100800 */
[----:B------:R-:W-:Y:S02]  /*1830*/  IMAD.MOV R12, RZ, RZ, -R12 ;  /* 0x000000ffff0c7224 */ /* 0x000fe400078e0a0c */
[--C-:B------:R-:W-:Y:S01]  /*1840*/  @!P4 IMAD.IADD R10, R10, 0x1, -R0.reuse ;  /* 0x000000010a0ac824 */ /* 0x100fe200078e0a00 */
[----:B------:R-:W-:Y:S01]  /*1850*/  ISETP.GE.AND P4, PT, R6, RZ, PT ;  /* 0x000000ff0600720c */ /* 0x000fe20003f86270 */
[----:B------:R-:W-:Y:S01]  /*1860*/  IMAD R6, R0, R12, R11 ;  /* 0x0000000c00067224 */ /* 0x000fe200078e020b */
[----:B------:R-:W-:Y:S01]  /*1870*/  LOP3.LUT R11, R28, 0x66, RZ, 0xfc, !PT ;  /* 0x000000661c0b7812 */ /* 0x000fe200078efcff */
[----:B------:R-:W-:Y:S01]  /*1880*/  @!P6 IMAD.IADD R14, R14, 0x1, -R0 ;  /* 0x000000010e0ee824 */ /* 0x000fe200078e0a00 */
[----:B------:R-:W-:Y:S01]  /*1890*/  STL [R1+0xed8], R9 ;  /* 0x000ed80901007387 */ /* 0x000fe20000100800 */
[----:B------:R-:W-:Y:S01]  /*18a0*/  IMAD.HI.U32 R12, R3, R17, RZ ;  /* 0x00000011030c7227 */ /* 0x000fe200078e00ff */
[----:B------:R-:W-:-:S02]  /*18b0*/  ISETP.GT.U32.AND P6, PT, R0, R6, PT ;  /* 0x000000060000720c */ /* 0x000fc40003fc4070 */
[----:B------:R-:W-:Y:S01]  /*18c0*/  IABS R18, R11 ;  /* 0x0000000b00127213 */ /* 0x000fe20000000000 */
[----:B------:R-:W-:Y:S01]  /*18d0*/  @!P1 IMAD.IADD R15, R15, 0x1, -R0 ;  /* 0x000000010f0f9824 */ /* 0x000fe200078e0a00 */
[----:B------:R-:W-:Y:S01]  /*18e0*/  ISETP.GE.AND P1, PT, R7, RZ, PT ;  /* 0x000000ff0700720c */ /* 0x000fe20003f26270 */
[----:B------:R-:W-:Y:S01]  /*18f0*/  IMAD.MOV R12, RZ, RZ, -R12 ;  /* 0x000000ffff0c7224 */ /* 0x000fe200078e0a0c */
[----:B------:R-:W-:Y:S01]  /*1900*/  LOP3.LUT R7, R28, 0x64, RZ, 0xfc, !PT ;  /* 0x000000641c077812 */ /* 0x000fe200078efcff */
[----:B------:R-:W-:Y:S01]  /*1910*/  @!P0 IMAD.IADD R4, R4, 0x1, -R0 ;  /* 0x0000000104048824 */ /* 0x000fe200078e0a00 */
[----:B------:R-:W-:Y:S01]  /*1920*/  ISETP.GE.AND P0, PT, R5, RZ, PT ;  /* 0x000000ff0500720c */ /* 0x000fe20003f06270 */
[----:B------:R-:W-:Y:S01]  /*1930*/  IMAD.MOV.U32 R16, RZ, RZ, R10 ;  /* 0x000000ffff107224 */ /* 0x000fe200078e000a */
[----:B------:R-:W-:Y:S01]  /*1940*/  LOP3.LUT R5, R28, 0x62, RZ, 0xfc, !PT ;  /* 0x000000621c057812 */ /* 0x000fe200078efcff */
[----:B0-----:R-:W-:Y:S02]  /*1950*/  IMAD.MOV.U32 R2, RZ, RZ, R15 ;  /* 0x000000ffff027224 */ /* 0x001fe400078e000f */
[----:B------:R-:W-:Y:S01]  /*1960*/  IMAD R17, R0, R12, R17 ;  /* 0x0000000c00117224 */ /* 0x000fe200078e0211 */
[----:B------:R-:W-:Y:S01]  /*1970*/  IABS R12, R7 ;  /* 0x00000007000c7213 */ /* 0x000fe20000000000 */
[----:B------:R-:W-:Y:S01]  /*1980*/  @!P6 IMAD.IADD R6, R6, 0x1, -R0 ;  /* 0x000000010606e824 */ /* 0x000fe200078e0a00 */
[C---:B------:R-:W-:Y:S01]  /*1990*/  ISETP.GT.U32.AND P6, PT, R0.reuse, R4, PT ;  /* 0x000000040000720c */ /* 0x040fe20003fc4070 */
[----:B------:R-:W-:Y:S01]  /*19a0*/  @!P3 IMAD.MOV R16, RZ, RZ, -R16 ;  /* 0x000000ffff10b224 */ /* 0x000fe200078e0a10 */
[C---:B------:R-:W-:Y:S01]  /*19b0*/  ISETP.GT.U32.AND P3, PT, R0.reuse, R17, PT ;  /* 0x000000110000720c */ /* 0x040fe20003f64070 */
[----:B------:R-:W-:Y:S01]  /*19c0*/  @!P2 IMAD.MOV R2, RZ, RZ, -R2 ;  /* 0x000000ffff02a224 */ /* 0x000fe200078e0a02 */
[----:B------:R-:W-:Y:S01]  /*19d0*/  ISETP.GT.U32.AND P2, PT, R0, R6, PT ;  /* 0x000000060000720c */ /* 0x000fe20003f44070 */
[----:B------:R-:W-:Y:S01]  /*19e0*/  IMAD.HI.U32 R10, R3, R18, RZ ;  /* 0x00000012030a7227 */ /* 0x000fe200078e00ff */
[----:B------:R-:W-:Y:S01]  /*19f0*/  STL [R1+0x3c], R16 ;  /* 0x00003c1001007387 */ /* 0x000fe20000100800 */
[----:B------:R-:W-:-:S02]  /*1a00*/  IABS R13, R5 ;  /* 0x00000005000d7213 */ /* 0x000fc40000000000 */
[----:B------:R-:W-:Y:S01]  /*1a10*/  IMAD.MOV R10, RZ, RZ, -R10 ;  /* 0x000000ffff0a7224 */ /* 0x000fe200078e0a0a */
[----:B------:R0:W-:Y:S03]  /*1a20*/  STL [R1+0x50], R2 ;  /* 0x0000500201007387 */ /* 0x0001e60000100800 */
[--C-:B------:R-:W-:Y:S02]  /*1a30*/  @!P6 IMAD.IADD R4, R4, 0x1, -R0.reuse ;  /* 0x000000010404e824 */ /* 0x100fe400078e0a00 */
[----:B------:R-:W-:Y:S01]  /*1a40*/  @!P3 IMAD.IADD R17, R17, 0x1, -R0 ;  /* 0x000000011111b824 */ /* 0x000fe200078e0a00 */
[----:B------:R-:W-:Y:S01]  /*1a50*/  ISETP.GE.AND P3, PT, R5, RZ, PT ;  /* 0x000000ff0500720c */ /* 0x000fe20003f66270 */
[----:B------:R-:W-:Y:S01]  /*1a60*/  IMAD R18, R0, R10, R18 ;  /* 0x0000000a00127224 */ /* 0x000fe200078e0212 */
[----:B------:R-:W-:Y:S01]  /*1a70*/  LOP3.LUT R5, R28, 0x60, RZ, 0xfc, !PT ;  /* 0x000000601c057812 */ /* 0x000fe200078efcff */
[----:B------:R-:W-:-:S03]  /*1a80*/  IMAD.HI.U32 R10, R3, R12, RZ ;  /* 0x0000000c030a7227 */ /* 0x000fc600078e00ff */
[----:B------:R-:W-:Y:S01]  /*1a90*/  ISETP.GT.U32.AND P6, PT, R0, R18, PT ;  /* 0x000000120000720c */ /* 0x000fe20003fc4070 */
[----:B0-----:R-:W-:Y:S01]  /*1aa0*/  IMAD.MOV.U32 R2, RZ, RZ, R14 ;  /* 0x000000ffff027224 */ /* 0x001fe200078e000e */
[----:B------:R-:W-:Y:S01]  /*1ab0*/  LOP3.LUT R14, R28, 0x5e, RZ, 0xfc, !PT ;  /* 0x0000005e1c0e7812 */ /* 0x000fe200078efcff */
[----:B------:R-:W-:Y:S01]  /*1ac0*/  @!P2 IMAD.IADD R6, R6, 0x1, -R0 ;  /* 0x000000010606a824 */ /* 0x000fe200078e0a00 */
[----:B------:R-:W-:Y:S01]  /*1ad0*/  ISETP.GE.AND P2, PT, R7, RZ, PT ;  /* 0x000000ff0700720c */ /* 0x000fe20003f46270 */
[----:B------:R-:W-:Y:S01]  /*1ae0*/  @!P5 IMAD.MOV R2, RZ, RZ, -R2 ;  /* 0x000000ffff02d224 */ /* 0x000fe200078e0a02 */
[----:B------:R-:W-:Y:S01]  /*1af0*/  ISETP.GE.AND P5, PT, R11, RZ, PT ;  /* 0x000000ff0b00720c */ /* 0x000fe20003fa6270 */
[----:B------:R-:W-:Y:S01]  /*1b00*/  IMAD.HI.U32 R11, R3, R13, RZ ;  /* 0x0000000d030b7227 */ /* 0x000fe200078e00ff */
[----:B------:R-:W-:Y:S02]  /*1b10*/  IABS R15, R14 ;  /* 0x0000000e000f7213 */ /* 0x000fe40000000000 */
[----:B------:R0:W-:Y:S01]  /*1b20*/  STL [R1+0x54], R2 ;  /* 0x0000540201007387 */ /* 0x0001e20000100800 */
[----:B------:R-:W-:-:S02]  /*1b30*/  IMAD.MOV R10, RZ, RZ, -R10 ;  /* 0x000000ffff0a7224 */ /* 0x000fc400078e0a0a */
[----:B------:R-:W-:Y:S02]  /*1b40*/  IMAD.MOV R7, RZ, RZ, -R11 ;  /* 0x000000ffff077224 */ /* 0x000fe400078e0a0b */
[C---:B------:R-:W-:Y:S01]  /*1b50*/  IMAD R12, R0.reuse, R10, R12 ;  /* 0x0000000a000c7224 */ /* 0x040fe200078e020c */
[----:B------:R-:W-:Y:S01]  /*1b60*/  IABS R10, R5 ;  /* 0x00000005000a7213 */ /* 0x000fe20000000000 */
[----:B------:R-:W-:Y:S01]  /*1b70*/  IMAD R13, R0, R7, R13 ;  /* 0x00000007000d7224 */ /* 0x000fe200078e020d */
[----:B------:R-:W-:Y:S01]  /*1b80*/  LOP3.LUT R7, R28, 0x5a, RZ, 0xfc, !PT ;  /* 0x0000005a1c077812 */ /* 0x000fe200078efcff */
[----:B------:R-:W-:Y:S02]  /*1b90*/  @!P6 IMAD.IADD R18, R18, 0x1, -R0 ;  /* 0x000000011212e824 */ /* 0x000fe400078e0a00 */
[----:B0-----:R-:W-:Y:S01]  /*1ba0*/  IMAD.MOV.U32 R2, RZ, RZ, R4 ;  /* 0x000000ffff027224 */ /* 0x001fe200078e0004 */
[----:B------:R-:W-:Y:S01]  /*1bb0*/  LOP3.LUT R4, R28, 0x5c, RZ, 0xfc, !PT ;  /* 0x0000005c1c047812 */ /* 0x000fe200078efcff */
[----:B------:R-:W-:Y:S01]  /*1bc0*/  IMAD.HI.U32 R16, R3, R10, RZ ;  /* 0x0000000a03107227 */ /* 0x000fe200078e00ff */
[----:B------:R-:W-:-:S02]  /*1bd0*/  ISETP.GT.U32.AND P6, PT, R0, R18, PT ;  /* 0x000000120000720c */ /* 0x000fc40003fc4070 */
[----:B------:R-:W-:Y:S01]  /*1be0*/  IABS R11, R4 ;  /* 0x00000004000b7213 */ /* 0x000fe20000000000 */
[----:B------:R-:W-:Y:S01]  /*1bf0*/  @!P4 IMAD.MOV R2, RZ, RZ, -R2 ;  /* 0x000000ffff02c224 */ /* 0x000fe200078e0a02 */
[----:B------:R-:W-:Y:S01]  /*1c00*/  ISETP.GT.U32.AND P4, PT, R0, R17, PT ;  /* 0x000000110000720c */ /* 0x000fe20003f84070 */
[----:B------:R-:W-:-:S03]  /*1c10*/  IMAD.MOV R16, RZ, RZ, -R16 ;  /* 0x000000ffff107224 */ /* 0x000fc600078e0a10 */
[----:B------:R0:W-:Y:S01]  /*1c20*/  STL [R1+0x74], R2 ;  /* 0x0000740201007387 */ /* 0x0001e20000100800 */
[----:B------:R-:W-:Y:S02]  /*1c30*/  IMAD R10, R0, R16, R10 ;  /* 0x00000010000a7224 */ /* 0x000fe400078e020a */
[----:B------:R-:W-:-:S04]  /*1c40*/  IMAD.HI.U32 R16, R3, R15, RZ ;  /* 0x0000000f03107227 */ /* 0x000fc800078e00ff */
[--C-:B------:R-:W-:Y:S01]  /*1c50*/  @!P6 IMAD.IADD R18, R18, 0x1, -R0.reuse ;  /* 0x000000011212e824 */ /* 0x100fe200078e0a00 */
[----:B------:R-:W-:Y:S01]  /*1c60*/  ISETP.GE.AND P6, PT, R5, RZ, PT ;  /* 0x000000ff0500720c */ /* 0x000fe20003fc6270 */
[----:B------:R-:W-:Y:S01]  /*1c70*/  @!P4 IMAD.IADD R17, R17, 0x1, -R0 ;  /* 0x000000011111c824 */ /* 0x000fe200078e0a00 */
[----:B------:R-:W-:Y:S01]  /*1c80*/  ISETP.GT.U32.AND P4, PT, R0, R13, PT ;  /* 0x0000000d0000720c */ /* 0x000fe20003f84070 */
[----:B0-----:R-:W-:Y:S01]  /*1c90*/  IMAD.MOV.U32 R2, RZ, RZ, R6 ;  /* 0x000000ffff027224 */ /* 0x001fe200078e0006 */
[----:B------:R-:W-:Y:S01]  /*1ca0*/  IABS R6, R7 ;  /* 0x0000000700067213 */ /* 0x000fe20000000000 */
[----:B------:R-:W-:-:S04]  /*1cb0*/  IMAD.HI.U32 R5, R3, R11, RZ ;  /* 0x0000000b03057227 */ /* 0x000fc800078e00ff */
[----:B------:R-:W-:Y:S01]  /*1cc0*/  @!P1 IMAD.MOV R2, RZ, RZ, -R2 ;  /* 0x000000ffff029224 */ /* 0x000fe200078e0a02 */
[C---:B------:R-:W-:Y:S01]  /*1cd0*/  ISETP.GT.U32.AND P1, PT, R0.reuse, R12, PT ;  /* 0x0000000c0000720c */ /* 0x040fe20003f24070 */
[----:B------:R-:W-:Y:S02]  /*1ce0*/  IMAD.MOV R16, RZ, RZ, -R16 ;  /* 0x000000ffff107224 */ /* 0x000fe400078e0a10 */
[----:B------:R-:W-:Y:S01]  /*1cf0*/  IMAD.MOV R5, RZ, RZ, -R5 ;  /* 0x000000ffff057224 */ /* 0x000fe200078e0a05 */
[----:B------:R0:W-:Y:S01]  /*1d00*/  STL [R1+0x78], R2 ;  /* 0x0000780201007387 */ /* 0x0001e20000100800 */
[----:B------:R-:W-:Y:S02]  /*1d10*/  @!P4 IMAD.IADD R13, R13, 0x1, -R0 ;  /* 0x000000010d0dc824 */ /* 0x000fe400078e0a00 */
[C---:B------:R-:W-:Y:S02]  /*1d20*/  IMAD R15, R0.reuse, R16, R15 ;  /* 0x00000010000f7224 */ /* 0x040fe400078e020f */
[C---:B------:R-:W-:Y:S01]  /*1d30*/  IMAD R11, R0.reuse, R5, R11 ;  /* 0x00000005000b7224 */ /* 0x040fe200078e020b */
[----:B------:R-:W-:-:S02]  /*1d40*/  ISETP.GT.U32.AND P4, PT, R0, R13, PT ;  /* 0x0000000d0000720c */ /* 0x000fc40003f84070 */
[----:B------:R-:W-:Y:S01]  /*1d50*/  LOP3.LUT R5, R28, 0x58, RZ, 0xfc, !PT ;  /* 0x000000581c057812 */ /* 0x000fe200078efcff */
[----:B------:R-:W-:Y:S01]  /*1d60*/  @!P1 IMAD.IADD R12, R12, 0x1, -R0 ;  /* 0x000000010c0c9824 */ /* 0x000fe200078e0a00 */
[----:B------:R-:W-:Y:S01]  /*1d70*/  ISETP.GT.U32.AND P1, PT, R0, R10, PT ;  /* 0x0000000a0000720c */ /* 0x000fe20003f24070 */
[----:B0-----:R-:W-:Y:S02]  /*1d80*/  IMAD.MOV.U32 R2, RZ, RZ, R17 ;  /* 0x000000ffff027224 */ /* 0x001fe400078e0011 */
[----:B------:R-:W-:-:S04]  /*1d90*/  IMAD.HI.U32 R17, R3, R6, RZ ;  /* 0x0000000603117227 */ /* 0x000fc800078e00ff */
[----:B------:R-:W-:Y:S01]  /*1da0*/  @!P0 IMAD.MOV R2, RZ, RZ, -R2 ;  /* 0x000000ffff028224 */ /* 0x000fe200078e0a02 */
[C---:B------:R-:W-:Y:S01]  /*1db0*/  ISETP.GT.U32.AND P0, PT, R0.reuse, R12, PT ;  /* 0x0000000c0000720c */ /* 0x040fe20003f04070 */
[--C-:B------:R-:W-:Y:S01]  /*1dc0*/  @!P4 IMAD.IADD R13, R13, 0x1, -R0.reuse ;  /* 0x000000010d0dc824 */ /* 0x100fe200078e0a00 */
[----:B------:R-:W-:Y:S02]  /*1dd0*/  ISETP.GT.U32.AND P4, PT, R0, R11, PT ;  /* 0x0000000b0000720c */ /* 0x000fe40003f84070 */
[----:B------:R0:W-:Y:S01]  /*1de0*/  STL [R1+0x6c], R2 ;  /* 0x00006c0201007387 */ /* 0x0001e20000100800 */
[----:B------:R-:W-:-:S05]  /*1df0*/  @!P1 IMAD.IADD R10, R10, 0x1, -R0 ;  /* 0x000000010a0a9824 */ /* 0x000fca00078e0a00 */
[----:B------:R-:W-:-:S03]  /*1e00*/  ISETP.GT.U32.AND P1, PT, R0, R10, PT ;  /* 0x0000000a0000720c */ /* 0x000fc60003f24070 */
[----:B------:R-:W-:Y:S01]  /*1e10*/  @!P0 IMAD.IADD R12, R12, 0x1, -R0 ;  /* 0x000000010c0c8824 */ /* 0x000fe200078e0a00 */
[----:B------:R-:W-:Y:S01]  /*1e20*/  ISETP.GT.U32.AND P0, PT, R0, R15, PT ;  /* 0x0000000f0000720c */ /* 0x000fe20003f04070 */
[----:B0-----:R-:W-:Y:S02]  /*1e30*/  IMAD.MOV.U32 R2, RZ, RZ, R18 ;  /* 0x000000ffff027224 */ /* 0x001fe400078e0012 */
[----:B------:R-:W-:Y:S02]  /*1e40*/  IMAD.MOV.U32 R8, RZ, RZ, R12 ;  /* 0x000000ffff087224 */ /* 0x000fe400078e000c */
[----:B------:R-:W-:Y:S01]  /*1e50*/  @!P5 IMAD.MOV R2, RZ, RZ, -R2 ;  /* 0x000000ffff02d224 */ /* 0x000fe200078e0a02 */
[----:B------:R-:W-:Y:S01]  /*1e60*/  ISETP.GE.AND P5, PT, R14, RZ, PT ;  /* 0x000000ff0e00720c */ /* 0x000fe20003fa6270 */
[----:B------:R-:W-:Y:S01]  /*1e70*/  IMAD.MOV R14, RZ, RZ, -R17 ;  /* 0x000000ffff0e7224 */ /* 0x000fe200078e0a11 */
[----:B------:R-:W-:Y:S01]  /*1e80*/  LOP3.LUT R17, R28, 0x3c, RZ, 0xfc, !PT ;  /* 0x0000003c1c117812 */ /* 0x000fe200078efcff */
[----:B------:R-:W-:Y:S01]  /*1e90*/  @!P2 IMAD.MOV R8, RZ, RZ, -R8 ;  /* 0x000000ffff08a224 */ /* 0x000fe200078e0a08 */
[----:B------:R0:W-:Y:S01]  /*1ea0*/  STL [R1+0x58], R2 ;  /* 0x0000580201007387 */ /* 0x0001e20000100800 */
[----:B------:R-:W-:Y:S01]  /*1eb0*/  IMAD R6, R0, R14, R6 ;  /* 0x0000000e00067224 */ /* 0x000fe200078e0206 */
[----:B------:R-:W-:Y:S01]  /*1ec0*/  IABS R14, R5 ;  /* 0x00000005000e7213 */ /* 0x000fe20000000000 */
[--C-:B------:R-:W-:Y:S01]  /*1ed0*/  @!P0 IMAD.IADD R15, R15, 0x1, -R0.reuse ;  /* 0x000000010f0f8824 */ /* 0x100fe200078e0a00 */
[----:B------:R-:W-:Y:S01]  /*1ee0*/  ISETP.GE.AND P2, PT, R4, RZ, PT ;  /* 0x000000ff0400720c */ /* 0x000fe20003f46270 */
[----:B------:R-:W-:Y:S01]  /*1ef0*/  @!P4 IMAD.IADD R11, R11, 0x1, -R0 ;  /* 0x000000010b0bc824 */ /* 0x000fe200078e0a00 */
[----:B------:R-:W-:Y:S01]  /*1f00*/  STL [R1+0x5c], R8 ;  /* 0x00005c0801007387 */ /* 0x000fe20000100800 */
[----:B------:R-:W-:Y:S01]  /*1f10*/  IMAD.MOV.U32 R12, RZ, RZ, R14 ;  /* 0x000000ffff0c7224 */ /* 0x000fe200078e000e */
[----:B------:R-:W-:Y:S01]  /*1f20*/  ISETP.GT.U32.AND P0, PT, R0, R15, PT ;  /* 0x0000000f0000720c */ /* 0x000fe20003f04070 */
[----:B------:R-:W-:Y:S01]  /*1f30*/  @!P1 IMAD.IADD R10, R10, 0x1, -R0 ;  /* 0x000000010a0a9824 */ /* 0x000fe200078e0a00 */
[----:B------:R-:W-:Y:S01]  /*1f40*/  ISETP.GE.AND P1, PT, R7, RZ, PT ;  /* 0x000000ff0700720c */ /* 0x000fe20003f26270 */
[----:B0-----:R-:W-:Y:S01]  /*1f50*/  IMAD.MOV.U32 R2, RZ, RZ, R13 ;  /* 0x000000ffff027224 */ /* 0x001fe200078e000d */
[----:B------:R-:W-:Y:S01]  /*1f60*/  LOP3.LUT R7, R28, 0x56, RZ, 0xfc, !PT ;  /* 0x000000561c077812 */ /* 0x000fe200078efcff */
[----:B------:R-:W-:Y:S01]  /*1f70*/  IMAD.HI.U32 R4, R3, R12, RZ ;  /* 0x0000000c03047227 */ /* 0x000fe200078e00ff */
[----:B------:R-:W-:-:S02]  /*1f80*/  ISETP.GT.U32.AND P4, PT, R0, R11, PT ;  /* 0x0000000b0000720c */ /* 0x000fc40003f84070 */
[----:B------:R-:W-:Y:S01]  /*1f90*/  IABS R14, R7 ;  /* 0x00000007000e7213 */ /* 0x000fe20000000000 */
[----:B------:R-:W-:Y:S01]  /*1fa0*/  @!P3 IMAD.MOV R2, RZ, RZ, -R2 ;  /* 0x000000ffff02b224 */ /* 0x000fe200078e0a02 */
[----:B------:R-:W-:Y:S01]  /*1fb0*/  ISETP.GT.U32.AND P3, PT, R0, R6, PT ;  /* 0x000000060000720c */ /* 0x000fe20003f64070 */
[----:B------:R-:W-:Y:S01]  /*1fc0*/  IMAD.MOV R4, RZ, RZ, -R4 ;  /* 0x000000ffff047224 */ /* 0x000fe200078e0a04 */
[----:B------:R-:W-:Y:S01]  /*1fd0*/  LOP3.LUT R13, R28, 0x54, RZ, 0xfc, !PT ;  /* 0x000000541c0d7812 */ /* 0x000fe200078efcff */
[----:B------:R-:W-:Y:S01]  /*1fe0*/  IMAD.HI.U32 R16, R3, R14, RZ ;  /* 0x0000000e03107227 */ /* 0x000fe200078e00ff */
[----:B------:R0:W-:Y:S03]  /*1ff0*/  STL [R1+0x100], R2 ;  /* 0x0001000201007387 */ /* 0x0001e60000100800 */
[----:B------:R-:W-:Y:S01]  /*2000*/  IMAD R12, R0, R4, R12 ;  /* 0x00000004000c7224 */ /* 0x000fe200078e020c */
[----:B------:R-:W-:Y:S01]  /*2010*/  IABS R4, R13 ;  /* 0x0000000d00047213 */ /* 0x000fe20000000000 */
[----:B------:R-:W-:Y:S01]  /*2020*/  @!P0 IMAD.IADD R15, R15, 0x1, -R0 ;  /* 0x000000010f0f8824 */ /* 0x000fe200078e0a00 */
[----:B------:R-:W-:Y:S01]  /*2030*/  ISETP.GE.AND P0, PT, R5, RZ, PT ;  /* 0x000000ff0500720c */ /* 0x000fe20003f06270 */
[----:B------:R-:W-:Y:S01]  /*2040*/  IMAD.MOV R16, RZ, RZ, -R16 ;  /* 0x000000ffff107224 */ /* 0x000fe200078e0a10 */
[----:B------:R-:W-:Y:S01]  /*2050*/  LOP3.LUT R5, R28, 0x52, RZ, 0xfc, !PT ;  /* 0x000000521c057812 */ /* 0x000fe200078efcff */
[----:B------:R-:W-:-:S02]  /*2060*/  @!P3 IMAD.IADD R6, R6, 0x1, -R0 ;  /* 0x000000010606b824 */ /* 0x000fc400078e0a00 */
[----:B0-----:R-:W-:Y:S02]  /*2070*/  IMAD.MOV.U32 R2, RZ, RZ, R10 ;  /* 0x000000ffff027224 */ /* 0x001fe400078e000a */
[----:B------:R-:W-:Y:S01]  /*2080*/  @!P4 IMAD.IADD R11, R11, 0x1, -R0 ;  /* 0x000000010b0bc824 */ /* 0x000fe200078e0a00 */
[C---:B------:R-:W-:Y:S01]  /*2090*/  ISETP.GT.U32.AND P3, PT, R0.reuse, R6, PT ;  /* 0x000000060000720c */ /* 0x040fe20003f64070 */
[----:B------:R-:W-:Y:S01]  /*20a0*/  @!P6 IMAD.MOV R2, RZ, RZ, -R2 ;  /* 0x000000ffff02e224 */ /* 0x000fe200078e0a02 */
[C---:B------:R-:W-:Y:S01]  /*20b0*/  ISETP.GT.U32.AND P6, PT, R0.reuse, R12, PT ;  /* 0x0000000c0000720c */ /* 0x040fe20003fc4070 */
[----:B------:R-:W-:Y:S01]  /*20c0*/  IMAD.HI.U32 R10, R3, R4, RZ ;  /* 0x00000004030a7227 */ /* 0x000fe200078e00ff */
[----:B------:R-:W-:Y:S02]  /*20d0*/  ISETP.GE.AND P4, PT, R7, RZ, PT ;  /* 0x000000ff0700720c */ /* 0x000fe40003f86270 */
[----:B------:R0:W-:Y:S01]  /*20e0*/  STL [R1+0x104], R2 ;  /* 0x0001040201007387 */ /* 0x0001e20000100800 */
[----:B------:R-:W-:Y:S01]  /*20f0*/  IMAD R7, R0, R16, R14 ;  /* 0x0000001000077224 */ /* 0x000fe200078e020e */
[----:B------:R-:W-:Y:S01]  /*2100*/  IABS R14, R5 ;  /* 0x00000005000e7213 */ /* 0x000fe20000000000 */
[----:B------:R-:W-:-:S02]  /*2110*/  IMAD.MOV R10, RZ, RZ, -R10 ;  /* 0x000000ffff0a7224 */ /* 0x000fc400078e0a0a */
[----:B------:R-:W-:Y:S01]  /*2120*/  IMAD.MOV.U32 R8, RZ, RZ, R11 ;  /* 0x000000ffff087224 */ /* 0x000fe200078e000b */
[----:B------:R-:W-:Y:S01]  /*2130*/  LOP3.LUT R11, R28, 0x50, RZ, 0xfc, !PT ;  /* 0x000000501c0b7812 */ /* 0x000fe200078efcff */
[--C-:B------:R-:W-:Y:S01]  /*2140*/  @!P3 IMAD.IADD R6, R6, 0x1, -R0.reuse ;  /* 0x000000010606b824 */ /* 0x100fe200078e0a00 */
[----:B------:R-:W-:Y:S01]  /*2150*/  ISETP.GT.U32.AND P3, PT, R0, R7, PT ;  /* 0x000000070000720c */ /* 0x000fe20003f64070 */
[----:B------:R-:W-:Y:S02]  /*2160*/  @!P6 IMAD.IADD R12, R12, 0x1, -R0 ;  /* 0x000000010c0ce824 */ /* 0x000fe400078e0a00 */
[----:B0-----:R-:W-:Y:S02]  /*2170*/  IMAD.MOV.U32 R2, RZ, RZ, R15 ;  /* 0x000000ffff027224 */ /* 0x001fe400078e000f */
[C---:B------:R-:W-:Y:S01]  /*2180*/  IMAD R4, R0.reuse, R10, R4 ;  /* 0x0000000a00047224 */ /* 0x040fe200078e0204 */
[----:B------:R-:W-:Y:S01]  /*2190*/  ISETP.GT.U32.AND P6, PT, R0, R12, PT ;  /* 0x0000000c0000720c */ /* 0x000fe20003fc4070 */
[----:B------:R-:W-:Y:S01]  /*21a0*/  @!P5 IMAD.MOV R2, RZ, RZ, -R2 ;  /* 0x000000ffff02d224 */ /* 0x000fe200078e0a02 */
[----:B------:R-:W-:Y:S01]  /*21b0*/  ISETP.GE.AND P5, PT, R13, RZ, PT ;  /* 0x000000ff0d00720c */ /* 0x000fe20003fa6270 */
[----:B------:R-:W-:Y:S01]  /*21c0*/  @!P2 IMAD.MOV R8, RZ, RZ, -R8 ;  /* 0x000000ffff08a224 */ /* 0x000fe200078e0a08 */
[----:B------:R-:W-:-:S02]  /*21d0*/  LOP3.LUT R13, R28, 0x4e, RZ, 0xfc, !PT ;  /* 0x0000004e1c0d7812 */ /* 0x000fc400078efcff */
[----:B------:R0:W-:Y:S01]  /*21e0*/  STL [R1+0xe4], R2 ;  /* 0x0000e40201007387 */ /* 0x0001e20000100800 */
[--C-:B------:R-:W-:Y:S01]  /*21f0*/  @!P3 IMAD.IADD R7, R7, 0x1, -R0.reuse ;  /* 0x000000010707b824 */ /* 0x100fe200078e0a00 */
[----:B------:R-:W-:Y:S02]  /*2200*/  IABS R10, R13 ;  /* 0x0000000d000a7213 */ /* 0x000fe40000000000 */
[----:B------:R-:W-:Y:S01]  /*2210*/  STL [R1+0xe8], R8 ;  /* 0x0000e80801007387 */ /* 0x000fe20000100800 */
[----:B------:R-:W-:Y:S02]  /*2220*/  ISETP.GE.AND P2, PT, R5, RZ, PT ;  /* 0x000000ff0500720c */ /* 0x000fe40003f46270 */
[----:B------:R-:W-:Y:S01]  /*2230*/  ISETP.GT.U32.AND P3, PT, R0, R7, PT ;  /* 0x000000070000720c */ /* 0x000fe20003f64070 */
[----:B------:R-:W-:Y:S01]  /*2240*/  @!P6 IMAD.IADD R12, R12, 0x1, -R0 ;  /* 0x000000010c0ce824 */ /* 0x000fe200078e0a00 */
[----:B------:R-:W-:Y:S01]  /*2250*/  ISETP.GE.AND P6, PT, R11, RZ, PT ;  /* 0x000000ff0b00720c */ /* 0x000fe20003fc6270 */
[----:B0-----:R-:W-:Y:S01]  /*2260*/  IMAD.MOV.U32 R2, RZ, RZ, R6 ;  /* 0x000000ffff027224 */ /* 0x001fe200078e0006 */
[----:B------:R-:W-:Y:S01]  /*2270*/  IABS R11, R11 ;  /* 0x0000000b000b7213 */ /* 0x000fe20000000000 */
[----:B------:R-:W-:Y:S01]  /*2280*/  IMAD.HI.U32 R6, R3, R14, RZ ;  /* 0x0000000e03067227 */ /* 0x000fe200078e00ff */
[----:B------:R-:W-:-:S03]  /*2290*/  LOP3.LUT R5, R28, 0x4c, RZ, 0xfc, !PT ;  /* 0x0000004c1c057812 */ /* 0x000fc600078efcff */
[----:B------:R-:W-:Y:S01]  /*22a0*/  @!P1 IMAD.MOV R2, RZ, RZ, -R2 ;  /* 0x000000ffff029224 */ /* 0x000fe200078e0a02 */
[C---:B------:R-:W-:Y:S01]  /*22b0*/  ISETP.GT.U32.AND P1, PT, R0.reuse, R4, PT ;  /* 0x000000040000720c */ /* 0x040fe20003f24070 */
[----:B------:R-:W-:Y:S02]  /*22c0*/  IMAD.MOV R6, RZ, RZ, -R6 ;  /* 0x000000ffff067224 */ /* 0x000fe400078e0a06 */
[----:B------:R-:W-:Y:S01]  /*22d0*/  @!P3 IMAD.IADD R7, R7, 0x1, -R0 ;  /* 0x000000010707b824 */ /* 0x000fe200078e0a00 */
[----:B------:R0:W-:Y:S01]  /*22e0*/  STL [R1+0xfc], R2 ;  /* 0x0000fc0201007387 */ /* 0x0001e20000100800 */
[----:B------:R-:W-:Y:S01]  /*22f0*/  IMAD R14, R0, R6, R14 ;  /* 0x00000006000e7224 */ /* 0x000fe200078e020e */
[----:B------:R-:W-:-:S04]  /*2300*/  IABS R6, R5 ;  /* 0x0000000500067213 */ /* 0x000fc80000000000 */
[----:B------:R-:W-:-:S03]  /*2310*/  ISETP.GT.U32.AND P3, PT, R0, R14, PT ;  /* 0x0000000e0000720c */ /* 0x000fc60003f64070 */
[----:B------:R-:W-:Y:S02]  /*2320*/  @!P1 IMAD.IADD R4, R4, 0x1, -R0 ;  /* 0x0000000104049824 */ /* 0x000fe400078e0a00 */
[----:B0-----:R-:W-:Y:S02]  /*2330*/  IMAD.MOV.U32 R2, RZ, RZ, R12 ;  /* 0x000000ffff027224 */ /* 0x001fe400078e000c */
[----:B------:R-:W-:Y:S01]  /*2340*/  IMAD.HI.U32 R12, R3, R11, RZ ;  /* 0x0000000b030c7227 */ /* 0x000fe200078e00ff */
[----:B------:R-:W-:-:S03]  /*2350*/  ISETP.GT.U32.AND P1, PT, R0, R4, PT ;  /* 0x000000040000720c */ /* 0x000fc60003f24070 */
[----:B------:R-:W-:Y:S01]  /*2360*/  @!P0 IMAD.MOV R2, RZ, RZ, -R2 ;  /* 0x000000ffff028224 */ /* 0x000fe200078e0a02 */
[----:B------:R-:W-:Y:S01]  /*2370*/  ISETP.GE.AND P0, PT, R13, RZ, PT ;  /* 0x000000ff0d00720c */ /* 0x000fe20003f06270 */
[----:B------:R-:W-:Y:S02]  /*2380*/  IMAD.MOV R12, RZ, RZ, -R12 ;  /* 0x000000ffff0c7224 */ /* 0x000fe400078e0a0c */
[--C-:B------:R-:W-:Y:S01]  /*2390*/  @!P3 IMAD.IADD R14, R14, 0x1, -R0.reuse ;  /* 0x000000010e0eb824 */ /* 0x100fe200078e0a00 */
[----:B------:R0:W-:Y:S01]  /*23a0*/  STL [R1+0xf8], R2 ;  /* 0x0000f80201007387 */ /* 0x0001e20000100800 */
[----:B------:R-:W-:Y:S01]  /*23b0*/  IMAD R11, R0, R12, R11 ;  /* 0x0000000c000b7224 */ /* 0x000fe200078e020b */
[----:B------:R-:W-:Y:S02]  /*23c0*/  LOP3.LUT R12, R28, 0x48, RZ, 0xfc, !PT ;  /* 0x000000481c0c7812 */ /* 0x000fe400078efcff */
[----:B------:R-:W-:Y:S01]  /*23d0*/  ISETP.GT.U32.AND P3, PT, R0, R14, PT ;  /* 0x0000000e0000720c */ /* 0x000fe20003f64070 */
[----:B------:R-:W-:Y:S01]  /*23e0*/  @!P1 IMAD.IADD R4, R4, 0x1, -R0 ;  /* 0x0000000104049824 */ /* 0x000fe200078e0a00 */
[----:B------:R-:W-:Y:S01]  /*23f0*/  ISETP.GT.U32.AND P1, PT, R0, R11, PT ;  /* 0x0000000b0000720c */ /* 0x000fe20003f24070 */
[----:B0-----:R-:W-:-:S02]  /*2400*/  IMAD.MOV.U32 R2, RZ, RZ, R7 ;  /* 0x000000ffff027224 */ /* 0x001fc400078e0007 */
[----:B------:R-:W-:-:S04]  /*2410*/  IMAD.HI.U32 R7, R3, R10, RZ ;  /* 0x0000000a03077227 */ /* 0x000fc800078e00ff */
[----:B------:R-:W-:Y:S01]  /*2420*/  @!P4 IMAD.MOV R2, RZ, RZ, -R2 ;  /* 0x000000ffff02c224 */ /* 0x000fe200078e0a02 */
[----:B------:R-:W-:Y:S01]  /*2430*/  ISETP.GE.AND P4, PT, R5, RZ, PT ;  /* 0x000000ff0500720c */ /* 0x000fe20003f86270 */
[----:B------:R-:W-:Y:S02]  /*2440*/  IMAD.MOV R7, RZ, RZ, -R7 ;  /* 0x000000ffff077224 */ /* 0x000fe400078e0a07 */
[----:B------:R-:W-:Y:S01]  /*2450*/  IMAD.HI.U32 R5, R3, R6, RZ ;  /* 0x0000000603057227 */ /* 0x000fe200078e00ff */
[----:B------:R0:W-:Y:S03]  /*2460*/  STL [R1+0xf0], R2 ;  /* 0x0000f00201007387 */ /* 0x0001e60000100800 */
[----:B------:R-:W-:Y:S01]  /*2470*/  IMAD R10, R0, R7, R10 ;  /* 0x00000007000a7224 */ /* 0x000fe200078e020a */
[----:B------:R-:W-:Y:S01]  /*2480*/  LOP3.LUT R7, R28, 0x46, RZ, 0xfc, !PT ;  /* 0x000000461c077812 */ /* 0x000fe200078efcff */
[----:B------:R-:W-:-:S02]  /*2490*/  @!P1 IMAD.IADD R11, R11, 0x1, -R0 ;  /* 0x000000010b0b9824 */ /* 0x000fc400078e0a00 */
[----:B------:R-:W-:Y:S01]  /*24a0*/  IMAD.MOV R5, RZ, RZ, -R5 ;  /* 0x000000ffff057224 */ /* 0x000fe200078e0a05 */
[----:B------:R-:W-:Y:S01]  /*24b0*/  IABS R16, R7 ;  /* 0x0000000700107213 */ /* 0x000fe20000000000 */
[----:B------:R-:W-:Y:S01]  /*24c0*/  @!P3 IMAD.IADD R14, R14, 0x1, -R0 ;  /* 0x000000010e0eb824 */ /* 0x000fe200078e0a00 */
[----:B------:R-:W-:Y:S01]  /*24d0*/  ISETP.GT.U32.AND P1, PT, R0, R11, PT ;  /* 0x0000000b0000720c */ /* 0x000fe20003f24070 */
[----:B0-----:R-:W-:Y:S01]  /*24e0*/  IMAD.MOV.U32 R2, RZ, RZ, R4 ;  /* 0x000000ffff027224 */ /* 0x001fe200078e0004 */
[----:B------:R-:W-:Y:S01]  /*24f0*/  LOP3.LUT R4, R28, 0x4a, RZ, 0xfc, !PT ;  /* 0x0000004a1c047812 */ /* 0x000fe200078efcff */
[C---:B------:R-:W-:Y:S01]  /*2500*/  IMAD R6, R0.reuse, R5, R6 ;  /* 0x0000000500067224 */ /* 0x040fe200078e0206 */
[----:B------:R-:W-:Y:S01]  /*2510*/  IABS R5, R12 ;  /* 0x0000000c00057213 */ /* 0x000fe20000000000 */
[----:B------:R-:W-:Y:S01]  /*2520*/  @!P5 IMAD.MOV R2, RZ, RZ, -R2 ;  /* 0x000000ffff02d224 */ /* 0x000fe200078e0a02 */
[C---:B------:R-:W-:Y:S02]  /*2530*/  ISETP.GT.U32.AND P5, PT, R0.reuse, R10, PT ;  /* 0x0000000a0000720c */ /* 0x040fe40003fa4070 */
[----:B------:R-:W-:Y:S01]  /*2540*/  IABS R13, R4 ;  /* 0x00000004000d7213 */ /* 0x000fe20000000000 */
[----:B------:R-:W-:Y:S01]  /*2550*/  IMAD.HI.U32 R15, R3, R5, RZ ;  /* 0x00000005030f7227 */ /* 0x000fe200078e00ff */
[----:B------:R0:W-:Y:S01]  /*2560*/  STL [R1+0xf4], R2 ;  /* 0x0000f40201007387 */ /* 0x0001e20000100800 */
[----:B------:R-:W-:-:S02]  /*2570*/  ISETP.GT.U32.AND P3, PT, R0, R6, PT ;  /* 0x000000060000720c */ /* 0x000fc40003f64070 */
[----:B------:R-:W-:Y:S02]  /*2580*/  IMAD.MOV R15, RZ, RZ, -R15 ;  /* 0x000000ffff0f7224 */ /* 0x000fe400078e0a0f */
[--C-:B------:R-:W-:Y:S01]  /*2590*/  @!P1 IMAD.IADD R11, R11, 0x1, -R0.reuse ;  /* 0x000000010b0b9824 */ /* 0x100fe200078e0a00 */
[----:B------:R-:W-:Y:S01]  /*25a0*/  ISETP.GE.AND P1, PT, R12, RZ, PT ;  /* 0x000000ff0c00720c */ /* 0x000fe20003f26270 */
[----:B------:R-:W-:Y:S02]  /*25b0*/  IMAD R5, R0, R15, R5 ;  /* 0x0000000f00057224 */ /* 0x000fe400078e0205 */
[----:B------:R-:W-:Y:S02]  /*25c0*/  @!P5 IMAD.IADD R10, R10, 0x1, -R0 ;  /* 0x000000010a0ad824 */ /* 0x000fe400078e0a00 */
[----:B0-----:R-:W-:Y:S02]  /*25d0*/  IMAD.MOV.U32 R2, RZ, RZ, R14 ;  /* 0x000000ffff027224 */ /* 0x001fe400078e000e */
[----:B------:R-:W-:Y:S01]  /*25e0*/  IMAD.HI.U32 R14, R3, R13, RZ ;  /* 0x0000000d030e7227 */ /* 0x000fe200078e00ff */
[----:B------:R-:W-:-:S03]  /*25f0*/  ISETP.GT.U32.AND P5, PT, R0, R10, PT ;  /* 0x0000000a0000720c */ /* 0x000fc60003fa4070 */
[----:B------:R-:W-:Y:S02]  /*2600*/  IMAD.MOV R14, RZ, RZ, -R14 ;  /* 0x000000ffff0e7224 */ /* 0x000fe400078e0a0e */
[----:B------:R-:W-:Y:S01]  /*2610*/  IMAD.MOV.U32 R8, RZ, RZ, R11 ;  /* 0x000000ffff087224 */ /* 0x000fe200078e000b */
[----:B------:R-:W-:Y:S01]  /*2620*/  LOP3.LUT R11, R28, 0x44, RZ, 0xfc, !PT ;  /* 0x000000441c0b7812 */ /* 0x000fe200078efcff */
[----:B------:R-:W-:Y:S01]  /*2630*/  IMAD R13, R0, R14, R13 ;  /* 0x0000000e000d7224 */ /* 0x000fe200078e020d */
[----:B------:R-:W-:Y:S01]  /*2640*/  LOP3.LUT R14, R28, 0x40, RZ, 0xfc, !PT ;  /* 0x000000401c0e7812 */ /* 0x000fe200078efcff */
[----:B------:R-:W-:Y:S01]  /*2650*/  @!P6 IMAD.MOV R8, RZ, RZ, -R8 ;  /* 0x000000ffff08e224 */ /* 0x000fe200078e0a08 */
[----:B------:R-:W-:Y:S01]  /*2660*/  ISETP.GT.U32.AND P6, PT, R0, R5, PT ;  /* 0x000000050000720c */ /* 0x000fe20003fc4070 */
[--C-:B------:R-:W-:Y:S02]  /*2670*/  @!P3 IMAD.IADD R6, R6, 0x1, -R0.reuse ;  /* 0x000000010606b824 */ /* 0x100fe400078e0a00 */
[----:B------:R-:W-:Y:S01]  /*2680*/  @!P5 IMAD.IADD R10, R10, 0x1, -R0 ;  /* 0x000000010a0ad824 */ /* 0x000fe200078e0a00 */
[----:B------:R-:W-:Y:S01]  /*2690*/  ISETP.GT.U32.AND P5, PT, R0, R13, PT ;  /* 0x0000000d0000720c */ /* 0x000fe20003fa4070 */
[----:B------:R-:W-:Y:S01]  /*26a0*/  @!P2 IMAD.MOV R2, RZ, RZ, -R2 ;  /* 0x000000ffff02a224 */ /* 0x000fe200078e0a02 */
[----:B------:R-:W-:Y:S01]  /*26b0*/  ISETP.GE.AND P2, PT, R4, RZ, PT ;  /* 0x000000ff0400720c */ /* 0x000fe20003f46270 */
[----:B------:R-:W-:Y:S01]  /*26c0*/  IMAD.MOV.U32 R4, RZ, RZ, R16 ;  /* 0x000000ffff047224 */ /* 0x000fe200078e0010 */
[----:B------:R-:W-:-:S02]  /*26d0*/  ISETP.GT.U32.AND P3, PT, R0, R6, PT ;  /* 0x000000060000720c */ /* 0x000fc40003f64070 */
[----:B------:R-:W-:Y:S01]  /*26e0*/  IABS R16, R11 ;  /* 0x0000000b00107213 */ /* 0x000fe20000000000 */
[----:B------:R0:W-:Y:S01]  /*26f0*/  STL [R1+0xec], R2 ;  /* 0x0000ec0201007387 */ /* 0x0001e20000100800 */
[----:B------:R-:W-:-:S03]  /*2700*/  IMAD.HI.U32 R12, R3, R4, RZ ;  /* 0x00000004030c7227 */ /* 0x000fc600078e00ff */
[----:B------:R-:W-:Y:S01]  /*2710*/  STL [R1+0xd8], R8 ;  /* 0x0000d80801007387 */ /* 0x000fe20000100800 */
[--C-:B------:R-:W-:Y:S02]  /*2720*/  @!P6 IMAD.IADD R5, R5, 0x1, -R0.reuse ;  /* 0x000000010505e824 */ /* 0x100fe400078e0a00 */
[----:B------:R-:W-:Y:S01]  /*2730*/  @!P5 IMAD.IADD R13, R13, 0x1, -R0 ;  /* 0x000000010d0dd824 */ /* 0x000fe200078e0a00 */
[----:B------:R-:W-:Y:S01]  /*2740*/  ISETP.GE.AND P5, PT, R11, RZ, PT ;  /* 0x000000ff0b00720c */ /* 0x000fe20003fa6270 */
[----:B------:R-:W-:Y:S01]  /*2750*/  IMAD.MOV R12, RZ, RZ, -R12 ;  /* 0x000000ffff0c7224 */ /* 0x000fe200078e0a0c */
[----:B------:R-:W-:Y:S01]  /*2760*/  IABS R11, R14 ;  /* 0x0000000e000b7213 */ /* 0x000fe20000000000 */
[----:B0-----:R-:W-:Y:S01]  /*2770*/  IMAD.MOV.U32 R2, RZ, RZ, R10 ;  /* 0x000000ffff027224 */ /* 0x001fe200078e000a */
[----:B------:R-:W-:Y:S01]  /*2780*/  ISETP.GT.U32.AND P6, PT, R0, R13, PT ;  /* 0x0000000d0000720c */ /* 0x000fe20003fc4070 */
[----:B------:R-:W-:-:S04]  /*2790*/  IMAD.HI.U32 R10, R3, R16, RZ ;  /* 0x00000010030a7227 */ /* 0x000fc800078e00ff */
[----:B------:R-:W-:Y:S02]  /*27a0*/  IMAD.MOV R10, RZ, RZ, -R10 ;  /* 0x000000ffff0a7224 */ /* 0x000fe400078e0a0a */
[----:B------:R-:W-:Y:S01]  /*27b0*/  @!P0 IMAD.MOV R2, RZ, RZ, -R2 ;  /* 0x000000ffff028224 */ /* 0x000fe200078e0a02 */
[----:B------:R-:W-:Y:S01]  /*27c0*/  ISETP.GE.AND P0, PT, R7, RZ, PT ;  /* 0x000000ff0700720c */ /* 0x000fe20003f06270 */
[----:B------:R-:W-:Y:S01]  /*27d0*/  @!P3 IMAD.IADD R6, R6, 0x1, -R0 ;  /* 0x000000010606b824 */ /* 0x000fe200078e0a00 */
[----:B------:R-:W-:Y:S01]  /*27e0*/  LOP3.LUT R7, R28, 0x3e, RZ, 0xfc, !PT ;  /* 0x0000003e1c077812 */ /* 0x000fe200078efcff */
[C---:B------:R-:W-:Y:S01]  /*27f0*/  IMAD R16, R0.reuse, R10, R16 ;  /* 0x0000000a00107224 */ /* 0x040fe200078e0210 */
[----:B------:R0:W-:Y:S01]  /*2800*/  STL [R1+0xdc], R2 ;  /* 0x0000dc0201007387 */ /* 0x0001e20000100800 */
[----:B------:R-:W-:Y:S01]  /*2810*/  @!P6 IMAD.IADD R13, R13, 0x1, -R0 ;  /* 0x000000010d0de824 */ /* 0x000fe200078e0a00 */
[----:B------:R-:W-:Y:S01]  /*2820*/  IABS R10, R7 ;  /* 0x00000007000a7213 */ /* 0x000fe20000000000 */
[C---:B------:R-:W-:Y:S01]  /*2830*/  IMAD R4, R0.reuse, R12, R4 ;  /* 0x0000000c00047224 */ /* 0x040fe200078e0204 */
[----:B------:R-:W-:-:S03]  /*2840*/  ISETP.GT.U32.AND P6, PT, R0, R16, PT ;  /* 0x000000100000720c */ /* 0x000fc60003fc4070 */
[----:B------:R-:W-:Y:S01]  /*2850*/  IMAD.HI.U32 R12, R3, R10, RZ ;  /* 0x0000000a030c7227 */ /* 0x000fe200078e00ff */
[----:B------:R-:W-:-:S03]  /*2860*/  ISETP.GT.U32.AND P3, PT, R0, R4, PT ;  /* 0x000000040000720c */ /* 0x000fc60003f64070 */
[----:B0-----:R-:W-:Y:S01]  /*2870*/  IMAD.MOV.U32 R2, RZ, RZ, R6 ;  /* 0x000000ffff027224 */ /* 0x001fe200078e0006 */
[----:B------:R-:W-:Y:S01]  /*2880*/  LOP3.LUT R6, R28, 0x42, RZ, 0xfc, !PT ;  /* 0x000000421c067812 */ /* 0x000fe200078efcff */
[----:B------:R-:W-:Y:S02]  /*2890*/  IMAD.MOV R12, RZ, RZ, -R12 ;  /* 0x000000ffff0c7224 */ /* 0x000fe400078e0a0c */
[----:B------:R-:W-:Y:S01]  /*28a0*/  @!P4 IMAD.MOV R2, RZ, RZ, -R2 ;  /* 0x000000ffff02c224 */ /* 0x000fe200078e0a02 */
[----:B------:R-:W-:Y:S01]  /*28b0*/  ISETP.GT.U32.AND P4, PT, R0, R5, PT ;  /* 0x000000050000720c */ /* 0x000fe20003f84070 */
[----:B------:R-:W-:Y:S01]  /*28c0*/  @!P6 IMAD.IADD R16, R16, 0x1, -R0 ;  /* 0x000000011010e824 */ /* 0x000fe200078e0a00 */
[----:B------:R-:W-:Y:S01]  /*28d0*/  IABS R22, R6 ;  /* 0x0000000600167213 */ /* 0x000fe20000000000 */
[----:B------:R-:W-:Y:S01]  /*28e0*/  IMAD R10, R0, R12, R10 ;  /* 0x0000000c000a7224 */ /* 0x000fe200078e020a */
[----:B------:R0:W-:Y:S01]  /*28f0*/  STL [R1+0xe0], R2 ;  /* 0x0000e00201007387 */ /* 0x0001e20000100800 */
[----:B------:R-:W-:Y:S01]  /*2900*/  @!P3 IMAD.IADD R4, R4, 0x1, -R0 ;  /* 0x000000010404b824 */ /* 0x000fe200078e0a00 */
[----:B------:R-:W-:Y:S01]  /*2910*/  ISETP.GT.U32.AND P6, PT, R0, R16, PT ;  /* 0x000000100000720c */ /* 0x000fe20003fc4070 */
[----:B------:R-:W-:Y:S01]  /*2920*/  IMAD.HI.U32 R15, R3, R22, RZ ;  /* 0x00000016030f7227 */ /* 0x000fe200078e00ff */
[----:B------:R-:W-:-:S02]  /*2930*/  LOP3.LUT R12, R28, 0x38, RZ, 0xfc, !PT ;  /* 0x000000381c0c7812 */ /* 0x000fc400078efcff */
[----:B------:R-:W-:Y:S01]  /*2940*/  ISETP.GT.U32.AND P3, PT, R0, R4, PT ;  /* 0x000000040000720c */ /* 0x000fe20003f64070 */
[----:B------:R-:W-:Y:S02]  /*2950*/  IMAD.MOV R15, RZ, RZ, -R15 ;  /* 0x000000ffff0f7224 */ /* 0x000fe400078e0a0f */
[----:B------:R-:W-:Y:S01]  /*2960*/  @!P4 IMAD.IADD R5, R5, 0x1, -R0 ;  /* 0x000000010505c824 */ /* 0x000fe200078e0a00 */
[----:B------:R-:W-:Y:S01]  /*2970*/  ISETP.GE.AND P4, PT, R6, RZ, PT ;  /* 0x000000ff0600720c */ /* 0x000fe20003f86270 */
[----:B------:R-:W-:-:S04]  /*2980*/  IMAD.HI.U32 R6, R3, R11, RZ ;  /* 0x0000000b03067227 */ /* 0x000fc800078e00ff */
[C---:B------:R-:W-:Y:S02]  /*2990*/  IMAD R22, R0.reuse, R15, R22 ;  /* 0x0000000f00167224 */ /* 0x040fe400078e0216 */
[----:B------:R-:W-:Y:S02]  /*29a0*/  IMAD.MOV R6, RZ, RZ, -R6 ;  /* 0x000000ffff067224 */ /* 0x000fe400078e0a06 */
[----:B------:R-:W-:Y:S01]  /*29b0*/  @!P1 IMAD.MOV R5, RZ, RZ, -R5 ;  /* 0x000000ffff059224 */ /* 0x000fe200078e0a05 */
[C---:B------:R-:W-:Y:S01]  /*29c0*/  ISETP.GT.U32.AND P1, PT, R0.reuse, R22, PT ;  /* 0x000000160000720c */ /* 0x040fe20003f24070 */
[----:B------:R-:W-:Y:S02]  /*29d0*/  IMAD R11, R0, R6, R11 ;  /* 0x00000006000b7224 */ /* 0x000fe400078e020b */
[----:B0-----:R-:W-:Y:S01]  /*29e0*/  IMAD.MOV.U32 R2, RZ, RZ, R13 ;  /* 0x000000ffff027224 */ /* 0x001fe200078e000d */
[----:B------:R-:W-:Y:S01]  /*29f0*/  LOP3.LUT R13, R28, 0x36, RZ, 0xfc, !PT ;  /* 0x000000361c0d7812 */ /* 0x000fe200078efcff */
[----:B------:R-:W-:Y:S01]  /*2a00*/  @!P6 IMAD.IADD R16, R16, 0x1, -R0 ;  /* 0x000000011010e824 */ /* 0x000fe200078e0a00 */
[----:B------:R-:W-:Y:S01]  /*2a10*/  ISETP.GT.U32.AND P6, PT, R0, R11, PT ;  /* 0x0000000b0000720c */ /* 0x000fe20003fc4070 */
[----:B------:R-:W-:Y:S01]  /*2a20*/  @!P2 IMAD.MOV R2, RZ, RZ, -R2 ;  /* 0x000000ffff02a224 */ /* 0x000fe200078e0a02 */
[----:B------:R-:W-:Y:S01]  /*2a30*/  ISETP.GE.AND P2, PT, R7, RZ, PT ;  /* 0x000000ff0700720c */ /* 0x000fe20003f46270 */
[----:B------:R-:W-:Y:S01]  /*2a40*/  @!P3 IMAD.IADD R4, R4, 0x1, -R0 ;  /* 0x000000010404b824 */ /* 0x000fe200078e0a00 */
[----:B------:R-:W-:-:S02]  /*2a50*/  LOP3.LUT R7, R28, 0x3a, RZ, 0xfc, !PT ;  /* 0x0000003a1c077812 */ /* 0x000fc400078efcff */
[----:B------:R0:W-:Y:S01]  /*2a60*/  STL [R1+0xd4], R2 ;  /* 0x0000d40201007387 */ /* 0x0001e20000100800 */
[--C-:B------:R-:W-:Y:S01]  /*2a70*/  @!P1 IMAD.IADD R22, R22, 0x1, -R0.reuse ;  /* 0x0000000116169824 */ /* 0x100fe200078e0a00 */
[----:B------:R-:W-:Y:S02]  /*2a80*/  IABS R6, R7 ;  /* 0x0000000700067213 */ /* 0x000fe40000000000 */
[----:B------:R1:W-:Y:S01]  /*2a90*/  STL [R1+0xd0], R5 ;  /* 0x0000d00501007387 */ /* 0x0003e20000100800 */
[----:B------:R-:W-:Y:S02]  /*2aa0*/  ISETP.GE.AND P3, PT, R14, RZ, PT ;  /* 0x000000ff0e00720c */ /* 0x000fe40003f66270 */
[C---:B------:R-:W-:Y:S01]  /*2ab0*/  ISETP.GT.U32.AND P1, PT, R0.reuse, R22, PT ;  /* 0x000000160000720c */ /* 0x040fe20003f24070 */
[----:B------:R-:W-:Y:S02]  /*2ac0*/  @!P6 IMAD.IADD R11, R11, 0x1, -R0 ;  /* 0x000000010b0be824 */ /* 0x000fe400078e0a00 */
[----:B0-----:R-:W-:Y:S01]  /*2ad0*/  IMAD.MOV.U32 R2, RZ, RZ, R4 ;  /* 0x000000ffff027224 */ /* 0x001fe200078e0004 */
[----:B------:R-:W-:Y:S01]  /*2ae0*/  IABS R4, R13 ;  /* 0x0000000d00047213 */ /* 0x000fe20000000000 */
[----:B------:R-:W-:Y:S01]  /*2af0*/  IMAD.HI.U32 R19, R3, R6, RZ ;  /* 0x0000000603137227 */ /* 0x000fe200078e00ff */
[----:B------:R-:W-:-:S02]  /*2b00*/  ISETP.GT.U32.AND P6, PT, R0, R11, PT ;  /* 0x0000000b0000720c */ /* 0x000fc40003fc4070 */
[----:B-1----:R-:W-:Y:S01]  /*2b10*/  IABS R5, R12 ;  /* 0x0000000c00057213 */ /* 0x002fe20000000000 */
[----:B------:R-:W-:Y:S01]  /*2b20*/  @!P0 IMAD.MOV R2, RZ, RZ, -R2 ;  /* 0x000000ffff028224 */ /* 0x000fe200078e0a02 */
[----:B------:R-:W-:Y:S01]  /*2b30*/  ISETP.GE.AND P0, PT, R17, RZ, PT ;  /* 0x000000ff1100720c */ /* 0x000fe20003f06270 */
[----:B------:R-:W-:Y:S01]  /*2b40*/  IMAD.HI.U32 R14, R3, R4, RZ ;  /* 0x00000004030e7227 */ /* 0x000fe200078e00ff */
[----:B------:R-:W-:Y:S02]  /*2b50*/  IABS R17, R17 ;  /* 0x0000001100117213 */ /* 0x000fe40000000000 */
[----:B------:R0:W-:Y:S01]  /*2b60*/  STL [R1+0xcc], R2 ;  /* 0x0000cc0201007387 */ /* 0x0001e20000100800 */
[----:B------:R-:W-:Y:S01]  /*2b70*/  @!P1 IMAD.IADD R22, R22, 0x1, -R0 ;  /* 0x0000000116169824 */ /* 0x000fe200078e0a00 */
[----:B------:R-:W-:Y:S01]  /*2b80*/  ISETP.GE.AND P1, PT, R7, RZ, PT ;  /* 0x000000ff0700720c */ /* 0x000fe20003f26270 */
[----:B------:R-:W-:-:S04]  /*2b90*/  IMAD.HI.U32 R18, R3, R17, RZ ;  /* 0x0000001103127227 */ /* 0x000fc800078e00ff */
[----:B------:R-:W-:Y:S02]  /*2ba0*/  IMAD.MOV R18, RZ, RZ, -R18 ;  /* 0x000000ffff127224 */ /* 0x000fe400078e0a12 */
[----:B------:R-:W-:Y:S02]  /*2bb0*/  @!P6 IMAD.IADD R11, R11, 0x1, -R0 ;  /* 0x000000010b0be824 */ /* 0x000fe400078e0a00 */
[----:B0-----:R-:W-:Y:S02]  /*2bc0*/  IMAD.MOV.U32 R2, RZ, RZ, R16 ;  /* 0x000000ffff027224 */ /* 0x001fe400078e0010 */
[----:B------:R-:W-:Y:S01]  /*2bd0*/  IMAD R7, R0, R18, R17 ;  /* 0x0000001200077224 */ /* 0x000fe200078e0211 */
[----:B------:R-:W-:Y:S01]  /*2be0*/  LOP3.LUT R17, R28, 0x2e, RZ, 0xfc, !PT ;  /* 0x0000002e1c117812 */ /* 0x000fe200078efcff */
[----:B------:R-:W-:Y:S01]  /*2bf0*/  @!P5 IMAD.MOV R2, RZ, RZ, -R2 ;  /* 0x000000ffff02d224 */ /* 0x000fe200078e0a02 */
[C---:B------:R-:W-:Y:S01]  /*2c00*/  ISETP.GT.U32.AND P5, PT, R0.reuse, R10, PT ;  /* 0x0000000a0000720c */ /* 0x040fe20003fa4070 */
[----:B------:R-:W-:Y:S01]  /*2c10*/  IMAD.MOV R14, RZ, RZ, -R14 ;  /* 0x000000ffff0e7224 */ /* 0x000fe200078e0a0e */
[C---:B------:R-:W-:Y:S01]  /*2c20*/  ISETP.GT.U32.AND P6, PT, R0.reuse, R7, PT ;  /* 0x000000070000720c */ /* 0x040fe20003fc4070 */
[----:B------:R-:W-:Y:S01]  /*2c30*/  IMAD.MOV R16, RZ, RZ, -R19 ;  /* 0x000000ffff107224 */ /* 0x000fe200078e0a13 */
[----:B------:R0:W-:Y:S01]  /*2c40*/  STL [R1+0xc8], R2 ;  /* 0x0000c80201007387 */ /* 0x0001e20000100800 */
[----:B------:R-:W-:Y:S01]  /*2c50*/  IMAD R4, R0, R14, R4 ;  /* 0x0000000e00047224 */ /* 0x000fe200078e0204 */
[----:B------:R-:W-:Y:S01]  /*2c60*/  LOP3.LUT R14, R28, 0x34, RZ, 0xfc, !PT ;  /* 0x000000341c0e7812 */ /* 0x000fe200078efcff */
[----:B------:R-:W-:Y:S01]  /*2c70*/  IMAD R6, R0, R16, R6 ;  /* 0x0000001000067224 */ /* 0x000fe200078e0206 */
[----:B------:R-:W-:Y:S01]  /*2c80*/  LOP3.LUT R16, R28, 0x30, RZ, 0xfc, !PT ;  /* 0x000000301c107812 */ /* 0x000fe200078efcff */
[----:B------:R-:W-:Y:S01]  /*2c90*/  IMAD.HI.U32 R15, R3, R5, RZ ;  /* 0x00000005030f7227 */ /* 0x000fe200078e00ff */
[----:B------:R-:W-:-:S02]  /*2ca0*/  IABS R19, R14 ;  /* 0x0000000e00137213 */ /* 0x000fc40000000000 */
[----:B------:R-:W-:Y:S01]  /*2cb0*/  IABS R21, R16 ;  /* 0x0000001000157213 */ /* 0x000fe20000000000 */
[--C-:B------:R-:W-:Y:S01]  /*2cc0*/  @!P5 IMAD.IADD R10, R10, 0x1, -R0.reuse ;  /* 0x000000010a0ad824 */ /* 0x100fe200078e0a00 */
[C---:B------:R-:W-:Y:S01]  /*2cd0*/  ISETP.GT.U32.AND P5, PT, R0.reuse, R6, PT ;  /* 0x000000060000720c */ /* 0x040fe20003fa4070 */
[----:B------:R-:W-:Y:S01]  /*2ce0*/  @!P6 IMAD.IADD R7, R7, 0x1, -R0 ;  /* 0x000000010707e824 */ /* 0x000fe200078e0a00 */
[----:B------:R-:W-:Y:S01]  /*2cf0*/  IABS R18, R17 ;  /* 0x0000001100127213 */ /* 0x000fe20000000000 */
[----:B0-----:R-:W-:Y:S01]  /*2d00*/  IMAD.MOV.U32 R2, RZ, RZ, R22 ;  /* 0x000000ffff027224 */ /* 0x001fe200078e0016 */
[C---:B------:R-:W-:Y:S01]  /*2d10*/  ISETP.GT.U32.AND P6, PT, R0.reuse, R10, PT ;  /* 0x0000000a0000720c */ /* 0x040fe20003fc4070 */
[----:B------:R-:W-:Y:S02]  /*2d20*/  IMAD.MOV R15, RZ, RZ, -R15 ;  /* 0x000000ffff0f7224 */ /* 0x000fe400078e0a0f */
[----:B------:R-:W-:Y:S01]  /*2d30*/  @!P4 IMAD.MOV R2, RZ, RZ, -R2 ;  /* 0x000000ffff02c224 */ /* 0x000fe200078e0a02 */
[----:B------:R-:W-:Y:S01]  /*2d40*/  ISETP.GT.U32.AND P4, PT, R0, R7, PT ;  /* 0x000000070000720c */ /* 0x000fe20003f84070 */
[----:B------:R-:W-:-:S03]  /*2d50*/  IMAD.HI.U32 R22, R3, R19, RZ ;  /* 0x0000001303167227 */ /* 0x000fc600078e00ff */
[----:B------:R0:W-:Y:S01]  /*2d60*/  STL [R1+0xc4], R2 ;  /* 0x0000c40201007387 */ /* 0x0001e20000100800 */
[----:B------:R-:W-:Y:S01]  /*2d70*/  IMAD R5, R0, R15, R5 ;  /* 0x0000000f00057224 */ /* 0x000fe200078e0205 */
[----:B------:R-:W-:Y:S01]  /*2d80*/  LOP3.LUT R15, R28, 0x32, RZ, 0xfc, !PT ;  /* 0x000000321c0f7812 */ /* 0x000fe200078efcff */
[----:B------:R-:W-:Y:S02]  /*2d90*/  IMAD.MOV R22, RZ, RZ, -R22 ;  /* 0x000000ffff167224 */ /* 0x000fe400078e0a16 */
[--C-:B------:R-:W-:Y:S01]  /*2da0*/  @!P6 IMAD.IADD R10, R10, 0x1, -R0.reuse ;  /* 0x000000010a0ae824 */ /* 0x100fe200078e0a00 */
[C---:B------:R-:W-:Y:S01]  /*2db0*/  ISETP.GT.U32.AND P6, PT, R0.reuse, R4, PT ;  /* 0x000000040000720c */ /* 0x040fe20003fc4070 */
[C---:B------:R-:W-:Y:S01]  /*2dc0*/  IMAD R19, R0.reuse, R22, R19 ;  /* 0x0000001600137224 */ /* 0x040fe200078e0213 */
[----:B------:R-:W-:Y:S01]  /*2dd0*/  IABS R20, R15 ;  /* 0x0000000f00147213 */ /* 0x000fe20000000000 */
[--C-:B------:R-:W-:Y:S02]  /*2de0*/  @!P4 IMAD.IADD R7, R7, 0x1, -R0.reuse ;  /* 0x000000010707c824 */ /* 0x100fe400078e0a00 */
[----:B0-----:R-:W-:Y:S01]  /*2df0*/  IMAD.MOV.U32 R2, RZ, RZ, R11 ;  /* 0x000000ffff027224 */ /* 0x001fe200078e000b */
[----:B------:R-:W-:Y:S01]  /*2e00*/  ISETP.GT.U32.AND P4, PT, R0, R19, PT ;  /* 0x000000130000720c */ /* 0x000fe20003f84070 */
[----:B------:R-:W-:-:S02]  /*2e10*/  @!P5 IMAD.IADD R6, R6, 0x1, -R0 ;  /* 0x000000010606d824 */ /* 0x000fc400078e0a00 */
[----:B------:R-:W-:Y:S01]  /*2e20*/  @!P3 IMAD.MOV R2, RZ, RZ, -R2 ;  /* 0x000000ffff02b224 */ /* 0x000fe200078e0a02 */
[C---:B------:R-:W-:Y:S01]  /*2e30*/  ISETP.GT.U32.AND P3, PT, R0.reuse, R5, PT ;  /* 0x000000050000720c */ /* 0x040fe20003f64070 */
[----:B------:R-:W-:Y:S01]  /*2e40*/  IMAD.MOV.U32 R8, RZ, RZ, R10 ;  /* 0x000000ffff087224 */ /* 0x000fe200078e000a */
[----:B------:R-:W-:Y:S01]  /*2e50*/  ISETP.GT.U32.AND P5, PT, R0, R6, PT ;  /* 0x000000060000720c */ /* 0x000fe20003fa4070 */
[----:B------:R-:W-:Y:S01]  /*2e60*/  @!P6 IMAD.IADD R4, R4, 0x1, -R0 ;  /* 0x000000010404e824 */ /* 0x000fe200078e0a00 */
[----:B------:R0:W-:Y:S01]  /*2e70*/  STL [R1+0xc0], R2 ;  /* 0x0000c00201007387 */ /* 0x0001e20000100800 */
[----:B------:R-:W-:Y:S01]  /*2e80*/  @!P2 IMAD.MOV R8, RZ, RZ, -R8 ;  /* 0x000000ffff08a224 */ /* 0x000fe200078e0a08 */
[----:B------:R-:W-:Y:S01]  /*2e90*/  ISETP.GE.AND P6, PT, R13, RZ, PT ;  /* 0x000000ff0d00720c */ /* 0x000fe20003fc6270 */
[----:B------:R-:W-:Y:S01]  /*2ea0*/  IMAD.HI.U32 R22, R3, R21, RZ ;  /* 0x0000001503167227 */ /* 0x000fe200078e00ff */
[----:B------:R-:W-:Y:S02]  /*2eb0*/  ISETP.GT.U32.AND P2, PT, R0, R4, PT ;  /* 0x000000040000720c */ /* 0x000fe40003f44070 */
[----:B------:R-:W-:Y:S01]  /*2ec0*/  LOP3.LUT R13, R28, 0x2a, RZ, 0xfc, !PT ;  /* 0x0000002a1c0d7812 */ /* 0x000fe200078efcff */
[--C-:B------:R-:W-:Y:S01]  /*2ed0*/  @!P4 IMAD.IADD R19, R19, 0x1, -R0.reuse ;  /* 0x000000011313c824 */ /* 0x100fe200078e0a00 */
[----:B------:R-:W-:Y:S01]  /*2ee0*/  STL [R1+0xbc], R8 ;  /* 0x0000bc0801007387 */ /* 0x000fe20000100800 */
[----:B------:R-:W-:-:S02]  /*2ef0*/  @!P3 IMAD.IADD R5, R5, 0x1, -R0 ;  /* 0x000000010505b824 */ /* 0x000fc400078e0a00 */
[----:B0-----:R-:W-:Y:S01]  /*2f00*/  IMAD.MOV.U32 R2, RZ, RZ, R7 ;  /* 0x000000ffff027224 */ /* 0x001fe200078e0007 */
[----:B------:R-:W-:Y:S01]  /*2f10*/  LOP3.LUT R7, R28, 0x28, RZ, 0xfc, !PT ;  /* 0x000000281c077812 */ /* 0x000fe200078efcff */
[----:B------:R-:W-:Y:S01]  /*2f20*/  IMAD.HI.U32 R11, R3, R18, RZ ;  /* 0x00000012030b7227 */ /* 0x000fe200078e00ff */
[----:B------:R-:W-:-:S03]  /*2f30*/  ISETP.GT.U32.AND P4, PT, R0, R5, PT ;  /* 0x000000050000720c */ /* 0x000fc60003f84070 */
[----:B------:R-:W-:Y:S01]  /*2f40*/  @!P0 IMAD.MOV R2, RZ, RZ, -R2 ;  /* 0x000000ffff028224 */ /* 0x000fe200078e0a02 */
[----:B------:R-:W-:Y:S01]  /*2f50*/  ISETP.GT.U32.AND P0, PT, R0, R19, PT ;  /* 0x000000130000720c */ /* 0x000fe20003f04070 */
[----:B------:R-:W-:-:S03]  /*2f60*/  IMAD.HI.U32 R23, R3, R20, RZ ;  /* 0x0000001403177227 */ /* 0x000fc600078e00ff */
[----:B------:R0:W-:Y:S01]  /*2f70*/  STL [R1+0xb8], R2 ;  /* 0x0000b80201007387 */ /* 0x0001e20000100800 */
[----:B------:R-:W-:Y:S01]  /*2f80*/  @!P5 IMAD.IADD R6, R6, 0x1, -R0 ;  /* 0x000000010606d824 */ /* 0x000fe200078e0a00 */
[----:B------:R-:W-:Y:S01]  /*2f90*/  ISETP.GE.AND P5, PT, R12, RZ, PT ;  /* 0x000000ff0c00720c */ /* 0x000fe20003fa6270 */
[----:B------:R-:W-:Y:S02]  /*2fa0*/  IMAD.MOV R22, RZ, RZ, -R22 ;  /* 0x000000ffff167224 */ /* 0x000fe400078e0a16 */
[----:B------:R-:W-:Y:S01]  /*2fb0*/  IMAD.MOV R12, RZ, RZ, -R11 ;  /* 0x000000ffff0c7224 */ /* 0x000fe200078e0a0b */
[----:B------:R-:W-:Y:S01]  /*2fc0*/  LOP3.LUT R11, R28, 0x2c, RZ, 0xfc, !PT ;  /* 0x0000002c1c0b7812 */ /* 0x000fe200078efcff */
[----:B------:R-:W-:Y:S02]  /*2fd0*/  IMAD.MOV R23, RZ, RZ, -R23 ;  /* 0x000000ffff177224 */ /* 0x000fe400078e0a17 */
[C---:B------:R-:W-:Y:S02]  /*2fe0*/  IMAD R21, R0.reuse, R22, R21 ;  /* 0x0000001600157224 */ /* 0x040fe400078e0215 */
[----:B0-----:R-:W-:Y:S01]  /*2ff0*/  IMAD.MOV.U32 R2, RZ, RZ, R6 ;  /* 0x000000ffff027224 */ /* 0x001fe200078e0006 */
[----:B------:R-:W-:Y:S01]  /*3000*/  IABS R6, R13 ;  /* 0x0000000d00067213 */ /* 0x000fe20000000000 */
[C---:B------:R-:W-:Y:S01]  /*3010*/  IMAD R12, R0.reuse, R12, R18 ;  /* 0x0000000c000c7224 */ /* 0x040fe200078e0212 */
[----:B------:R-:W-:Y:S01]  /*3020*/  IABS R18, R11 ;  /* 0x0000000b00127213 */ /* 0x000fe20000000000 */
[----:B------:R-:W-:-:S02]  /*3030*/  IMAD R20, R0, R23, R20 ;  /* 0x0000001700147224 */ /* 0x000fc400078e0214 */
[----:B------:R-:W-:Y:S01]  /*3040*/  @!P1 IMAD.MOV R2, RZ, RZ, -R2 ;  /* 0x000000ffff029224 */ /* 0x000fe200078e0a02 */
[----:B------:R-:W-:Y:S01]  /*3050*/  ISETP.GT.U32.AND P1, PT, R0, R21, PT ;  /* 0x000000150000720c */ /* 0x000fe20003f24070 */
[--C-:B------:R-:W-:Y:S01]  /*3060*/  @!P4 IMAD.IADD R5, R5, 0x1, -R0.reuse ;  /* 0x000000010505c824 */ /* 0x100fe200078e0a00 */
[----:B------:R-:W-:Y:S01]  /*3070*/  ISETP.GE.AND P4, PT, R14, RZ, PT ;  /* 0x000000ff0e00720c */ /* 0x000fe20003f86270 */
[----:B------:R-:W-:Y:S01]  /*3080*/  @!P2 IMAD.IADD R4, R4, 0x1, -R0 ;  /* 0x000000010404a824 */ /* 0x000fe200078e0a00 */
[C---:B------:R-:W-:Y:S01]  /*3090*/  ISETP.GT.U32.AND P3, PT, R0.reuse, R20, PT ;  /* 0x000000140000720c */ /* 0x040fe20003f64070 */
[----:B------:R-:W-:Y:S01]  /*30a0*/  IMAD.MOV.U32 R14, RZ, RZ, R6 ;  /* 0x000000ffff0e7224 */ /* 0x000fe200078e0006 */
[----:B------:R0:W-:Y:S01]  /*30b0*/  STL [R1+0xb0], R2 ;  /* 0x0000b00201007387 */ /* 0x0001e20000100800 */
[----:B------:R-:W-:Y:S01]  /*30c0*/  IMAD.HI.U32 R6, R3, R18, RZ ;  /* 0x0000001203067227 */ /* 0x000fe200078e00ff */
[----:B------:R-:W-:-:S03]  /*30d0*/  ISETP.GT.U32.AND P2, PT, R0, R12, PT ;  /* 0x0000000c0000720c */ /* 0x000fc60003f44070 */
[----:B------:R-:W-:Y:S01]  /*30e0*/  IMAD.MOV.U32 R8, RZ, RZ, R5 ;  /* 0x000000ffff087224 */ /* 0x000fe200078e0005 */
[----:B------:R-:W-:Y:S01]  /*30f0*/  LOP3.LUT R5, R28, 0x26, RZ, 0xfc, !PT ;  /* 0x000000261c057812 */ /* 0x000fe200078efcff */
[----:B------:R-:W-:Y:S02]  /*3100*/  IMAD.MOV R6, RZ, RZ, -R6 ;  /* 0x000000ffff067224 */ /* 0x000fe400078e0a06 */
[----:B------:R-:W-:Y:S01]  /*3110*/  IMAD.HI.U32 R10, R3, R14, RZ ;  /* 0x0000000e030a7227 */ /* 0x000fe200078e00ff */
[----:B------:R-:W-:-:S03]  /*3120*/  IABS R22, R5 ;  /* 0x0000000500167213 */ /* 0x000fc60000000000 */
[----:B0-----:R-:W-:Y:S01]  /*3130*/  IMAD.MOV.U32 R2, RZ, RZ, R4 ;  /* 0x000000ffff027224 */ /* 0x001fe200078e0004 */
[----:B------:R-:W-:Y:S01]  /*3140*/  IABS R4, R7 ;  /* 0x0000000700047213 */ /* 0x000fe20000000000 */
[----:B------:R-:W-:Y:S02]  /*3150*/  @!P5 IMAD.MOV R8, RZ, RZ, -R8 ;  /* 0x000000ffff08d224 */ /* 0x000fe400078e0a08 */
[----:B------:R-:W-:Y:S02]  /*3160*/  @!P6 IMAD.MOV R2, RZ, RZ, -R2 ;  /* 0x000000ffff02e224 */ /* 0x000fe400078e0a02 */
[----:B------:R-:W-:Y:S01]  /*3170*/  @!P0 IMAD.IADD R19, R19, 0x1, -R0 ;  /* 0x0000000113138824 */ /* 0x000fe200078e0a00 */
[----:B------:R-:W-:Y:S01]  /*3180*/  STL [R1+0x80], R8 ;  /* 0x0000800801007387 */ /* 0x000fe20000100800 */
[C---:B------:R-:W-:Y:S01]  /*3190*/  IMAD R6, R0.reuse, R6, R18 ;  /* 0x0000000600067224 */ /* 0x040fe200078e0212 */
[----:B------:R-:W-:Y:S01]  /*31a0*/  ISETP.GE.AND P0, PT, R15, RZ, PT ;  /* 0x000000ff0f00720c */ /* 0x000fe20003f06270 */
[----:B------:R-:W-:Y:S01]  /*31b0*/  IMAD.MOV R10, RZ, RZ, -R10 ;  /* 0x000000ffff0a7224 */ /* 0x000fe200078e0a0a */
[----:B------:R0:W-:Y:S01]  /*31c0*/  STL [R1+0x7c], R2 ;  /* 0x00007c0201007387 */ /* 0x0001e20000100800 */
[----:B------:R-:W-:Y:S01]  /*31d0*/  @!P1 IMAD.IADD R21, R21, 0x1, -R0 ;  /* 0x0000000115159824 */ /* 0x000fe200078e0a00 */
[C---:B------:R-:W-:Y:S01]  /*31e0*/  ISETP.GT.U32.AND P5, PT, R0.reuse, R6, PT ;  /* 0x000000060000720c */ /* 0x040fe20003fa4070 */
[----:B------:R-:W-:Y:S01]  /*31f0*/  IMAD R14, R0, R10, R14 ;  /* 0x0000000a000e7224 */ /* 0x000fe200078e020e */
[----:B------:R-:W-:Y:S01]  /*3200*/  ISETP.GE.AND P1, PT, R17, RZ, PT ;  /* 0x000000ff1100720c */ /* 0x000fe20003f26270 */
[--C-:B------:R-:W-:Y:S01]  /*3210*/  @!P3 IMAD.IADD R20, R20, 0x1, -R0.reuse ;  /* 0x000000011414b824 */ /* 0x100fe200078e0a00 */
[----:B------:R-:W-:Y:S01]  /*3220*/  LOP3.LUT R15, R28, 0x24, RZ, 0xfc, !PT ;  /* 0x000000241c0f7812 */ /* 0x000fe200078efcff */
[----:B------:R-:W-:Y:S01]  /*3230*/  @!P2 IMAD.IADD R12, R12, 0x1, -R0 ;  /* 0x000000010c0ca824 */ /* 0x000fe200078e0a00 */
[C---:B------:R-:W-:Y:S01]  /*3240*/  ISETP.GT.U32.AND P2, PT, R0.reuse, R21, PT ;  /* 0x000000150000720c */ /* 0x040fe20003f44070 */
[----:B0-----:R-:W-:Y:S01]  /*3250*/  IMAD.MOV.U32 R2, RZ, RZ, R19 ;  /* 0x000000ffff027224 */ /* 0x001fe200078e0013 */
[----:B------:R-:W-:-:S02]  /*3260*/  ISETP.GT.U32.AND P3, PT, R0, R20, PT ;  /* 0x000000140000720c */ /* 0x000fc40003f64070 */
[C---:B------:R-:W-:Y:S01]  /*3270*/  ISETP.GT.U32.AND P6, PT, R0.reuse, R12, PT ;  /* 0x0000000c0000720c */ /* 0x040fe20003fc4070 */
[----:B------:R-:W-:Y:S01]  /*3280*/  @!P4 IMAD.MOV R2, RZ, RZ, -R2 ;  /* 0x000000ffff02c224 */ /* 0x000fe200078e0a02 */
[----:B------:R-:W-:Y:S01]  /*3290*/  ISETP.GT.U32.AND P4, PT, R0, R14, PT ;  /* 0x0000000e0000720c */ /* 0x000fe20003f84070 */
[----:B------:R-:W-:Y:S01]  /*32a0*/  @!P5 IMAD.IADD R6, R6, 0x1, -R0 ;  /* 0x000000010606d824 */ /* 0x000fe200078e0a00 */
[----:B------:R-:W-:Y:S02]  /*32b0*/  ISETP.GE.AND P5, PT, R5, RZ, PT ;  /* 0x000000ff0500720c */ /* 0x000fe40003fa6270 */
[----:B------:R-:W-:-:S03]  /*32c0*/  LOP3.LUT R19, R28, 0x20, RZ, 0xfc, !PT ;  /* 0x000000201c137812 */ /* 0x000fc600078efcff */
[--C-:B------:R-:W-:Y:S01]  /*32d0*/  @!P2 IMAD.IADD R21, R21, 0x1, -R0.reuse ;  /* 0x000000011515a824 */ /* 0x100fe200078e0a00 */
[----:B------:R-:W-:Y:S01]  /*32e0*/  ISETP.GE.AND P2, PT, R13, RZ, PT ;  /* 0x000000ff0d00720c */ /* 0x000fe20003f46270 */
[----:B------:R-:W-:Y:S01]  /*32f0*/  IMAD.HI.U32 R13, R3, R4, RZ ;  /* 0x00000004030d7227 */ /* 0x000fe200078e00ff */
[----:B------:R-:W-:Y:S02]  /*3300*/  IABS R17, R19 ;  /* 0x0000001300117213 */ /* 0x000fe40000000000 */
[----:B------:R-:W-:Y:S01]  /*3310*/  LOP3.LUT R8, R28, 0x1a, RZ, 0xfc, !PT ;  /* 0x0000001a1c087812 */ /* 0x000fe200078efcff */
[--C-:B------:R-:W-:Y:S01]  /*3320*/  @!P3 IMAD.IADD R20, R20, 0x1, -R0.reuse ;  /* 0x000000011414b824 */ /* 0x100fe200078e0a00 */
[----:B------:R-:W-:Y:S01]  /*3330*/  ISETP.GE.AND P3, PT, R16, RZ, PT ;  /* 0x000000ff1000720c */ /* 0x000fe20003f66270 */
[----:B------:R-:W-:Y:S01]  /*3340*/  @!P4 IMAD.IADD R14, R14, 0x1, -R0 ;  /* 0x000000010e0ec824 */ /* 0x000fe200078e0a00 */
[----:B------:R-:W-:Y:S01]  /*3350*/  ISETP.GT.U32.AND P4, PT, R0, R6, PT ;  /* 0x000000060000720c */ /* 0x000fe20003f84070 */
[----:B------:R-:W-:Y:S01]  /*3360*/  IMAD.MOV.U32 R10, RZ, RZ, R20 ;  /* 0x000000ffff0a7224 */ /* 0x000fe200078e0014 */
[----:B------:R-:W-:Y:S01]  /*3370*/  LOP3.LUT R16, R28, 0x22, RZ, 0xfc, !PT ;  /* 0x000000221c107812 */ /* 0x000fe200078efcff */
[----:B------:R-:W-:-:S02]  /*3380*/  IMAD.MOV R13, RZ, RZ, -R13 ;  /* 0x000000ffff0d7224 */ /* 0x000fc400078e0a0d */
[----:B------:R-:W-:Y:S01]  /*3390*/  @!P0 IMAD.MOV R10, RZ, RZ, -R10 ;  /* 0x000000ffff0a8224 */ /* 0x000fe200078e0a0a */
[----:B------:R-:W-:Y:S01]  /*33a0*/  ISETP.GE.AND P0, PT, R11, RZ, PT ;  /* 0x000000ff0b00720c */ /* 0x000fe20003f06270 */
[----:B------:R-:W-:Y:S01]  /*33b0*/  @!P6 IMAD.IADD R12, R12, 0x1, -R0 ;  /* 0x000000010c0ce824 */ /* 0x000fe200078e0a00 */
[----:B------:R-:W-:Y:S01]  /*33c0*/  ISETP.GE.AND P6, PT, R7, RZ, PT ;  /* 0x000000ff0700720c */ /* 0x000fe20003fc6270 */
[----:B------:R-:W-:Y:S01]  /*33d0*/  IMAD R5, R0, R13, R4 ;  /* 0x0000000d00057224 */ /* 0x000fe200078e0204 */
[----:B------:R-:W-:Y:S01]  /*33e0*/  LOP3.LUT R4, R28, 0x1e, RZ, 0xfc, !PT ;  /* 0x0000001e1c047812 */ /* 0x000fe200078efcff */
[----:B------:R-:W-:Y:S01]  /*33f0*/  IMAD.HI.U32 R7, R3, R22, RZ ;  /* 0x0000001603077227 */ /* 0x000fe200078e00ff */
[----:B------:R0:W-:Y:S02]  /*3400*/  STL [R1+0xe70], R10 ;  /* 0x000e700a01007387 */ /* 0x0001e40000100800 */
[----:B------:R-:W-:Y:S01]  /*3410*/  IABS R18, R4 ;  /* 0x0000000400127213 */ /* 0x000fe20000000000 */
[----:B------:R-:W-:Y:S01]  /*3420*/  @!P4 IMAD.IADD R6, R6, 0x1, -R0 ;  /* 0x000000010606c824 */ /* 0x000fe200078e0a00 */
[----:B------:R-:W-:Y:S01]  /*3430*/  ISETP.GT.U32.AND P4, PT, R0, R5, PT ;  /* 0x000000050000720c */ /* 0x000fe20003f84070 */
[----:B------:R-:W-:Y:S01]  /*3440*/  IMAD.MOV R7, RZ, RZ, -R7 ;  /* 0x000000ffff077224 */ /* 0x000fe200078e0a07 */
[----:B------:R1:W-:Y:S01]  /*3450*/  STL [R1+0x70], R2 ;  /* 0x0000700201007387 */ /* 0x0003e20000100800 */
[----:B------:R-:W-:-:S02]  /*3460*/  IMAD.MOV.U32 R11, RZ, RZ, R21 ;  /* 0x000000ffff0b7224 */ /* 0x000fc400078e0015 */
[----:B------:R-:W-:Y:S01]  /*3470*/  IMAD R22, R0, R7, R22 ;  /* 0x0000000700167224 */ /* 0x000fe200078e0216 */
[----:B0-----:R-:W-:Y:S01]  /*3480*/  LOP3.LUT R10, R28, 0x14, RZ, 0xfc, !PT ;  /* 0x000000141c0a7812 */ /* 0x001fe200078efcff */
[----:B------:R-:W-:Y:S02]  /*3490*/  IMAD.MOV.U32 R13, RZ, RZ, R6 ;  /* 0x000000ffff0d7224 */ /* 0x000fe400078e0006 */
[----:B------:R-:W-:Y:S01]  /*34a0*/  @!P3 IMAD.MOV R11, RZ, RZ, -R11 ;  /* 0x000000ffff0bb224 */ /* 0x000fe200078e0a0b */
[C---:B------:R-:W-:Y:S01]  /*34b0*/  ISETP.GT.U32.AND P3, PT, R0.reuse, R14, PT ;  /* 0x0000000e0000720c */ /* 0x040fe20003f64070 */
[----:B------:R-:W-:Y:S01]  /*34c0*/  @!P0 IMAD.MOV R13, RZ, RZ, -R13 ;  /* 0x000000ffff0d8224 */ /* 0x000fe200078e0a0d */
[C---:B------:R-:W-:Y:S01]  /*34d0*/  ISETP.GT.U32.AND P0, PT, R0.reuse, R22, PT ;  /* 0x000000160000720c */ /* 0x040fe20003f04070 */
[----:B------:R-:W-:Y:S01]  /*34e0*/  @!P4 IMAD.IADD R5, R5, 0x1, -R0 ;  /* 0x000000010505c824 */ /* 0x000fe200078e0a00 */
[----:B------:R0:W-:Y:S01]  /*34f0*/  STL [R1+0xe74], R11 ;  /* 0x000e740b01007387 */ /* 0x0001e20000100800 */
[----:B------:R-:W-:Y:S01]  /*3500*/  @!P1 IMAD.MOV R12, RZ, RZ, -R12 ;  /* 0x000000ffff0c9224 */ /* 0x000fe200078e0a0c */
[----:B------:R-:W-:Y:S01]  /*3510*/  ISETP.GE.AND P1, PT, R15, RZ, PT ;  /* 0x000000ff0f00720c */ /* 0x000fe20003f26270 */
[----:B------:R-:W-:Y:S01]  /*3520*/  IMAD.HI.U32 R6, R3, R17, RZ ;  /* 0x0000001103067227 */ /* 0x000fe200078e00ff */
[----:B------:R-:W-:-:S02]  /*3530*/  ISETP.GT.U32.AND P4, PT, R0, R5, PT ;  /* 0x000000050000720c */ /* 0x000fc40003f84070 */
[----:B------:R-:W-:Y:S01]  /*3540*/  IABS R15, R15 ;  /* 0x0000000f000f7213 */ /* 0x000fe20000000000 */
[----:B------:R-:W-:Y:S01]  /*3550*/  STL [R1+0xe78], R12 ;  /* 0x000e780c01007387 */ /* 0x000fe20000100800 */
[----:B------:R-:W-:Y:S01]  /*3560*/  IMAD.MOV R6, RZ, RZ, -R6 ;  /* 0x000000ffff067224 */ /* 0x000fe200078e0a06 */
[----:B-1----:R-:W-:Y:S01]  /*3570*/  LOP3.LUT R2, R28, 0x18, RZ, 0xfc, !PT ;  /* 0x000000181c027812 */ /* 0x002fe200078efcff */
[--C-:B------:R-:W-:Y:S01]  /*3580*/  @!P3 IMAD.IADD R14, R14, 0x1, -R0.reuse ;  /* 0x000000010e0eb824 */ /* 0x100fe200078e0a00 */
[----:B------:R-:W-:Y:S01]  /*3590*/  ISETP.GE.AND P3, PT, R16, RZ, PT ;  /* 0x000000ff1000720c */ /* 0x000fe20003f66270 */
[----:B------:R-:W-:Y:S01]  /*35a0*/  @!P0 IMAD.IADD R22, R22, 0x1, -R0 ;  /* 0x0000000116168824 */ /* 0x000fe200078e0a00 */
[----:B------:R-:W-:Y:S01]  /*35b0*/  IABS R16, R16 ;  /* 0x0000001000107213 */ /* 0x000fe20000000000 */
[----:B------:R-:W-:Y:S01]  /*35c0*/  IMAD.HI.U32 R20, R3, R15, RZ ;  /* 0x0000000f03147227 */ /* 0x000fe200078e00ff */
[----:B------:R1:W-:Y:S01]  /*35d0*/  STL [R1+0xe7c], R13 ;  /* 0x000e7c0d01007387 */ /* 0x0003e20000100800 */
[----:B------:R-:W-:-:S02]  /*35e0*/  IABS R21, R2 ;  /* 0x0000000200157213 */ /* 0x000fc40000000000 */
[----:B------:R-:W-:Y:S01]  /*35f0*/  IMAD.HI.U32 R7, R3, R16, RZ ;  /* 0x0000001003077227 */ /* 0x000fe200078e00ff */
[----:B------:R-:W-:Y:S02]  /*3600*/  ISETP.GT.U32.AND P0, PT, R0, R22, PT ;  /* 0x000000160000720c */ /* 0x000fe40003f04070 */
[C---:B0-----:R-:W-:Y:S01]  /*3610*/  LOP3.LUT R11, R28.reuse, 0x16, RZ, 0xfc, !PT ;  /* 0x000000161c0b7812 */ /* 0x041fe200078efcff */
[----:B------:R-:W-:Y:S01]  /*3620*/  IMAD.MOV R20, RZ, RZ, -R20 ;  /* 0x000000ffff147224 */ /* 0x000fe200078e0a14 */
[----:B------:R-:W-:Y:S01]  /*3630*/  IABS R23, R10 ;  /* 0x0000000a00177213 */ /* 0x000fe20000000000 */
[----:B------:R-:W-:Y:S01]  /*3640*/  @!P4 IMAD.IADD R5, R5, 0x1, -R0 ;  /* 0x000000010505c824 */ /* 0x000fe200078e0a00 */
[C---:B------:R-:W-:Y:S01]  /*3650*/  LOP3.LUT R10, R28.reuse, 0xe, RZ, 0xfc, !PT ;  /* 0x0000000e1c0a7812 */ /* 0x040fe200078efcff */
[----:B------:R-:W-:Y:S01]  /*3660*/  IMAD.MOV R7, RZ, RZ, -R7 ;  /* 0x000000ffff077224 */ /* 0x000fe200078e0a07 */
[----:B-1----:R-:W-:Y:S01]  /*3670*/  LOP3.LUT R13, R28, 0xa, RZ, 0xfc, !PT ;  /* 0x0000000a1c0d7812 */ /* 0x002fe200078efcff */
[C---:B------:R-:W-:Y:S01]  /*3680*/  IMAD R15, R0.reuse, R20, R15 ;  /* 0x00000014000f7224 */ /* 0x040fe200078e020f */
[----:B------:R-:W-:Y:S01]  /*3690*/  IABS R20, R8 ;  /* 0x0000000800147213 */ /* 0x000fe20000000000 */
[----:B------:R-:W-:Y:S01]  /*36a0*/  IMAD.MOV.U32 R9, RZ, RZ, R5 ;  /* 0x000000ffff097224 */ /* 0x000fe200078e0005 */
[----:B------:R-:W-:Y:S01]  /*36b0*/  IABS R26, R10 ;  /* 0x0000000a001a7213 */ /* 0x000fe20000000000 */
[C---:B------:R-:W-:Y:S01]  /*36c0*/  IMAD R16, R0.reuse, R7, R16 ;  /* 0x0000000700107224 */ /* 0x040fe200078e0210 */
[----:B------:R-:W-:Y:S01]  /*36d0*/  ISETP.GT.U32.AND P4, PT, R0, R15, PT ;  /* 0x0000000f0000720c */ /* 0x000fe20003f84070 */
[----:B------:R-:W-:Y:S01]  /*36e0*/  IMAD.HI.U32 R7, R3, R18, RZ ;  /* 0x0000001203077227 */ /* 0x000fe200078e00ff */
[----:B------:R-:W-:-:S02]  /*36f0*/  IABS R29, R13 ;  /* 0x0000000d001d7213 */ /* 0x000fc40000000000 */
[----:B------:R-:W-:Y:S01]  /*3700*/  LOP3.LUT R12, R28, 0x6, RZ, 0xfc, !PT ;  /* 0x000000061c0c7812 */ /* 0x000fe200078efcff */
[----:B------:R-:W-:Y:S01]  /*3710*/  @!P2 IMAD.MOV R14, RZ, RZ, -R14 ;  /* 0x000000ffff0ea224 */ /* 0x000fe200078e0a0e */
[----:B------:R-:W-:Y:S01]  /*3720*/  ISETP.GE.AND P2, PT, R19, RZ, PT ;  /* 0x000000ff1300720c */ /* 0x000fe20003f46270 */
[----:B------:R-:W-:Y:S01]  /*3730*/  @!P6 IMAD.MOV R9, RZ, RZ, -R9 ;  /* 0x000000ffff09e224 */ /* 0x000fe200078e0a09 */
[----:B------:R-:W-:Y:S01]  /*3740*/  ISETP.GT.U32.AND P6, PT, R0, R16, PT ;  /* 0x000000100000720c */ /* 0x000fe20003fc4070 */
[----:B------:R-:W-:Y:S01]  /*3750*/  IMAD.MOV R7, RZ, RZ, -R7 ;  /* 0x000000ffff077224 */ /* 0x000fe200078e0a07 */
[----:B------:R-:W-:Y:S01]  /*3760*/  STL [R1+0xe80], R14 ;  /* 0x000e800e01007387 */ /* 0x000fe20000100800 */
[----:B------:R-:W-:Y:S01]  /*3770*/  @!P0 IMAD.IADD R22, R22, 0x1, -R0 ;  /* 0x0000000116168824 */ /* 0x000fe200078e0a00 */
[----:B------:R-:W-:Y:S01]  /*3780*/  LOP3.LUT R10, R28, 0x4, RZ, 0xfc, !PT ;  /* 0x000000041c0a7812 */ /* 0x000fe200078efcff */
[----:B------:R-:W-:Y:S01]  /*3790*/  IMAD R18, R0, R7, R18 ;  /* 0x0000000700127224 */ /* 0x000fe200078e0212 */
[----:B------:R0:W-:Y:S01]  /*37a0*/  STL [R1+0x18], R9 ;  /* 0x0000180901007387 */ /* 0x0001e20000100800 */
[----:B------:R-:W-:-:S02]  /*37b0*/  @!P4 IMAD.IADD R15, R15, 0x1, -R0 ;  /* 0x000000010f0fc824 */ /* 0x000fc400078e0a00 */
[----:B------:R-:W-:Y:S01]  /*37c0*/  IMAD R17, R0, R6, R17 ;  /* 0x0000000600117224 */ /* 0x000fe200078e0211 */
[----:B------:R-:W-:Y:S01]  /*37d0*/  LOP3.LUT R6, R28, 0x1c, RZ, 0xfc, !PT ;  /* 0x0000001c1c067812 */ /* 0x000fe200078efcff */
[C---:B------:R-:W-:Y:S01]  /*37e0*/  IMAD.HI.U32 R5, R3.reuse, R20, RZ ;  /* 0x0000001403057227 */ /* 0x040fe200078e00ff */
[C---:B------:R-:W-:Y:S02]  /*37f0*/  ISETP.GT.U32.AND P4, PT, R0.reuse, R15, PT ;  /* 0x0000000f0000720c */ /* 0x040fe40003f84070 */
[----:B------:R-:W-:Y:S01]  /*3800*/  ISETP.GT.U32.AND P0, PT, R0, R17, PT ;  /* 0x000000110000720c */ /* 0x000fe20003f04070 */
[----:B------:R-:W-:Y:S01]  /*3810*/  @!P6 IMAD.IADD R16, R16, 0x1, -R0 ;  /* 0x000000011010e824 */ /* 0x000fe200078e0a00 */
[----:B------:R-:W-:Y:S01]  /*3820*/  IABS R19, R6 ;  /* 0x0000000600137213 */ /* 0x000fe20000000000 */
[----:B0-----:R-:W-:Y:S01]  /*3830*/  IMAD.MOV.U32 R9, RZ, RZ, R22 ;  /* 0x000000ffff097224 */ /* 0x001fe200078e0016 */
[----:B------:R-:W-:Y:S01]  /*3840*/  LOP3.LUT R14, R28, 0x10, RZ, 0xfc, !PT ;  /* 0x000000101c0e7812 */ /* 0x000fe200078efcff */
[----:B------:R-:W-:Y:S01]  /*3850*/  IMAD.HI.U32 R22, R3, R21, RZ ;  /* 0x0000001503167227 */ /* 0x000fe200078e00ff */
[----:B------:R-:W-:-:S02]  /*3860*/  ISETP.GT.U32.AND P6, PT, R0, R16, PT ;  /* 0x000000100000720c */ /* 0x000fc40003fc4070 */
[----:B------:R-:W-:Y:S01]  /*3870*/  IABS R25, R14 ;  /* 0x0000000e00197213 */ /* 0x000fe20000000000 */
[----:B------:R-:W-:Y:S01]  /*3880*/  @!P5 IMAD.MOV R9, RZ, RZ, -R9 ;  /* 0x000000ffff09d224 */ /* 0x000fe200078e0a09 */
[----:B------:R-:W-:Y:S01]  /*3890*/  ISETP.GT.U32.AND P5, PT, R0, R18, PT ;  /* 0x000000120000720c */ /* 0x000fe20003fa4070 */
[----:B------:R-:W-:Y:S01]  /*38a0*/  @!P4 IMAD.IADD R15, R15, 0x1, -R0 ;  /* 0x000000010f0fc824 */ /* 0x000fe200078e0a00 */
[----:B------:R-:W-:Y:S01]  /*38b0*/  ISETP.GE.AND P4, PT, R4, RZ, PT ;  /* 0x000000ff0400720c */ /* 0x000fe20003f86270 */
[----:B------:R-:W-:Y:S01]  /*38c0*/  IMAD.MOV R4, RZ, RZ, -R22 ;  /* 0x000000ffff047224 */ /* 0x000fe200078e0a16 */
[----:B------:R0:W-:Y:S01]  /*38d0*/  STL [R1+0x20], R9 ;  /* 0x0000200901007387 */ /* 0x0001e20000100800 */
[----:B------:R-:W-:Y:S01]  /*38e0*/  @!P0 IMAD.IADD R17, R17, 0x1, -R0 ;  /* 0x0000000111118824 */ /* 0x000fe200078e0a00 */
[----:B------:R-:W-:Y:S01]  /*38f0*/  IABS R22, R11 ;  /* 0x0000000b00167213 */ /* 0x000fe20000000000 */
[----:B------:R-:W-:Y:S01]  /*3900*/  IMAD R21, R0, R4, R21 ;  /* 0x0000000400157224 */ /* 0x000fe200078e0215 */
[----:B------:R-:W-:Y:S01]  /*3910*/  LOP3.LUT R11, R28, 0x2, RZ, 0xfc, !PT ;  /* 0x000000021c0b7812 */ /* 0x000fe200078efcff */
[----:B------:R-:W-:Y:S01]  /*3920*/  IMAD.HI.U32 R7, R3, R19, RZ ;  /* 0x0000001303077227 */ /* 0x000fe200078e00ff */
[----:B------:R-:W-:-:S03]  /*3930*/  ISETP.GT.U32.AND P0, PT, R0, R17, PT ;  /* 0x000000110000720c */ /* 0x000fc60003f04070 */
[----:B------:R-:W-:Y:S01]  /*3940*/  @!P5 IMAD.IADD R18, R18, 0x1, -R0 ;  /* 0x000000011212d824 */ /* 0x000fe200078e0a00 */
[----:B0-----:R-:W-:Y:S01]  /*3950*/  LOP3.LUT R9, R28, 0x12, RZ, 0xfc, !PT ;  /* 0x000000121c097812 */ /* 0x001fe200078efcff */
[----:B------:R-:W-:Y:S02]  /*3960*/  IMAD.MOV R7, RZ, RZ, -R7 ;  /* 0x000000ffff077224 */ /* 0x000fe400078e0a07 */
[----:B------:R-:W-:Y:S01]  /*3970*/  IMAD.MOV R5, RZ, RZ, -R5 ;  /* 0x000000ffff057224 */ /* 0x000fe200078e0a05 */
[C---:B------:R-:W-:Y:S01]  /*3980*/  ISETP.GT.U32.AND P5, PT, R0.reuse, R18, PT ;  /* 0x000000120000720c */ /* 0x040fe20003fa4070 */
[C---:B------:R-:W-:Y:S01]  /*3990*/  IMAD R19, R0.reuse, R7, R19 ;  /* 0x0000000700137224 */ /* 0x040fe200078e0213 */
[----:B------:R-:W-:Y:S01]  /*39a0*/  IABS R24, R9 ;  /* 0x0000000900187213 */ /* 0x000fe20000000000 */
[----:B------:R-:W-:Y:S01]  /*39b0*/  IMAD R20, R0, R5, R20 ;  /* 0x0000000500147224 */ /* 0x000fe200078e0214 */
[----:B------:R-:W-:Y:S01]  /*39c0*/  LOP3.LUT R9, R28, 0xc, RZ, 0xfc, !PT ;  /* 0x0000000c1c097812 */ /* 0x000fe200078efcff */
[--C-:B------:R-:W-:Y:S01]  /*39d0*/  @!P6 IMAD.IADD R16, R16, 0x1, -R0.reuse ;  /* 0x000000011010e824 */ /* 0x100fe200078e0a00 */
[C---:B------:R-:W-:Y:S01]  /*39e0*/  ISETP.GT.U32.AND P6, PT, R0.reuse, R19, PT ;  /* 0x000000130000720c */ /* 0x040fe20003fc4070 */
[----:B------:R-:W-:Y:S01]  /*39f0*/  @!P0 IMAD.IADD R17, R17, 0x1, -R0 ;  /* 0x0000000111118824 */ /* 0x000fe200078e0a00 */
[----:B------:R-:W-:Y:S01]  /*3a00*/  ISETP.GT.U32.AND P0, PT, R0, R20, PT ;  /* 0x000000140000720c */ /* 0x000fe20003f04070 */
[----:B------:R-:W-:Y:S01]  /*3a10*/  @!P1 IMAD.MOV R15, RZ, RZ, -R15 ;  /* 0x000000ffff0f9224 */ /* 0x000fe200078e0a0f */
[----:B------:R-:W-:Y:S01]  /*3a20*/  IABS R27, R9 ;  /* 0x00000009001b7213 */ /* 0x000fe20000000000 */
[----:B------:R-:W-:-:S04]  /*3a30*/  IMAD.HI.U32 R4, R3, R24, RZ ;  /* 0x0000001803047227 */ /* 0x000fc800078e00ff */
[----:B------:R-:W-:Y:S01]  /*3a40*/  @!P5 IMAD.IADD R18, R18, 0x1, -R0 ;  /* 0x000000011212d824 */ /* 0x000fe200078e0a00 */
[----:B------:R-:W-:Y:S01]  /*3a50*/  ISETP.GT.U32.AND P5, PT, R0, R21, PT ;  /* 0x000000150000720c */ /* 0x000fe20003fa4070 */
[----:B------:R-:W-:Y:S02]  /*3a60*/  IMAD.MOV R4, RZ, RZ, -R4 ;  /* 0x000000ffff047224 */ /* 0x000fe400078e0a04 */
[--C-:B------:R-:W-:Y:S01]  /*3a70*/  @!P6 IMAD.IADD R19, R19, 0x1, -R0.reuse ;  /* 0x000000011313e824 */ /* 0x100fe200078e0a00 */
[----:B------:R-:W-:Y:S01]  /*3a80*/  ISETP.GE.AND P6, PT, R6, RZ, PT ;  /* 0x000000ff0600720c */ /* 0x000fe20003fc6270 */
[----:B------:R-:W-:Y:S01]  /*3a90*/  @!P0 IMAD.IADD R20, R20, 0x1, -R0 ;  /* 0x0000000114148824 */ /* 0x000fe200078e0a00 */
[----:B------:R-:W-:Y:S01]  /*3aa0*/  STL [R1+0xedc], R18 ;  /* 0x000edc1201007387 */ /* 0x000fe20000100800 */
[C---:B------:R-:W-:Y:S01]  /*3ab0*/  IMAD R24, R0.reuse, R4, R24 ;  /* 0x0000000400187224 */ /* 0x040fe200078e0218 */
[C---:B------:R-:W-:Y:S01]  /*3ac0*/  ISETP.GT.U32.AND P0, PT, R0.reuse, R19, PT ;  /* 0x000000130000720c */ /* 0x040fe20003f04070 */
[----:B------:R-:W-:Y:S01]  /*3ad0*/  IMAD.HI.U32 R7, R3, R22, RZ ;  /* 0x0000001603077227 */ /* 0x000fe200078e00ff */
[----:B------:R0:W-:Y:S03]  /*3ae0*/  STL [R1+0xe84], R15 ;  /* 0x000e840f01007387 */ /* 0x0001e60000100800 */
[----:B------:R-:W-:Y:S01]  /*3af0*/  @!P5 IMAD.IADD R21, R21, 0x1, -R0 ;  /* 0x000000011515d824 */ /* 0x000fe200078e0a00 */
[----:B------:R1:W-:Y:S01]  /*3b00*/  STL [R1+0xee0], R14 ;  /* 0x000ee00e01007387 */ /* 0x0003e20000100800 */
[----:B------:R-:W-:Y:S01]  /*3b10*/  IMAD.MOV R7, RZ, RZ, -R7 ;  /* 0x000000ffff077224 */ /* 0x000fe200078e0a07 */
[C---:B------:R-:W-:Y:S01]  /*3b20*/  ISETP.GT.U32.AND P5, PT, R0.reuse, R20, PT ;  /* 0x000000140000720c */ /* 0x040fe20003fa4070 */
[----:B------:R-:W-:Y:S01]  /*3b30*/  IMAD.HI.U32 R5, R3, R23, RZ ;  /* 0x0000001703057227 */ /* 0x000fe200078e00ff */
[----:B------:R-:W-:-:S02]  /*3b40*/  ISETP.GT.U32.AND P1, PT, R0, R21, PT ;  /* 0x000000150000720c */ /* 0x000fc40003f24070 */
[----:B0-----:R-:W-:Y:S01]  /*3b50*/  IABS R15, R28 ;  /* 0x0000001c000f7213 */ /* 0x001fe20000000000 */
[----:B------:R-:W-:-:S04]  /*3b60*/  IMAD.HI.U32 R4, R3, R25, RZ ;  /* 0x0000001903047227 */ /* 0x000fc800078e00ff */
[C---:B------:R-:W-:Y:S01]  /*3b70*/  IMAD R22, R0.reuse, R7, R22 ;  /* 0x0000000700167224 */ /* 0x040fe200078e0216 */
[----:B------:R-:W-:Y:S01]  /*3b80*/  IABS R7, R11 ;  /* 0x0000000b00077213 */ /* 0x000fe20000000000 */
[----:B------:R-:W-:Y:S02]  /*3b90*/  IMAD.MOV R5, RZ, RZ, -R5 ;  /* 0x000000ffff057224 */ /* 0x000fe400078e0a05 */
[----:B------:R-:W-:Y:S02]  /*3ba0*/  IMAD.MOV R4, RZ, RZ, -R4 ;  /* 0x000000ffff047224 */ /* 0x000fe400078e0a04 */
[--C-:B------:R-:W-:Y:S01]  /*3bb0*/  @!P1 IMAD.IADD R21, R21, 0x1, -R0.reuse ;  /* 0x0000000115159824 */ /* 0x100fe200078e0a00 */
[C---:B------:R-:W-:Y:S01]  /*3bc0*/  ISETP.GT.U32.AND P1, PT, R0.reuse, R24, PT ;  /* 0x000000180000720c */ /* 0x040fe20003f24070 */
[----:B------:R-:W-:Y:S01]  /*3bd0*/  @!P0 IMAD.IADD R19, R19, 0x1, -R0 ;  /* 0x0000000113138824 */ /* 0x000fe200078e0a00 */
[C---:B------:R-:W-:Y:S01]  /*3be0*/  ISETP.GT.U32.AND P0, PT, R0.reuse, R22, PT ;  /* 0x000000160000720c */ /* 0x040fe20003f04070 */
[----:B------:R-:W-:-:S02]  /*3bf0*/  IMAD R23, R0, R5, R23 ;  /* 0x0000000500177224 */ /* 0x000fc400078e0217 */
[----:B------:R-:W-:-:S04]  /*3c00*/  IMAD.HI.U32 R6, R3, R26, RZ ;  /* 0x0000001a03067227 */ /* 0x000fc800078e00ff */
[----:B------:R-:W-:Y:S02]  /*3c10*/  IMAD R25, R0, R4, R25 ;  /* 0x0000000400197224 */ /* 0x000fe400078e0219 */
[----:B------:R-:W-:-:S04]  /*3c20*/  IMAD.HI.U32 R5, R3, R29, RZ ;  /* 0x0000001d03057227 */ /* 0x000fc800078e00ff */
[----:B------:R-:W-:-:S04]  /*3c30*/  IMAD.HI.U32 R4, R3, R27, RZ ;  /* 0x0000001b03047227 */ /* 0x000fc800078e00ff */
[----:B------:R-:W-:Y:S01]  /*3c40*/  @!P1 IMAD.IADD R24, R24, 0x1, -R0 ;  /* 0x0000000118189824 */ /* 0x000fe200078e0a00 */
[----:B------:R-:W-:Y:S01]  /*3c50*/  ISETP.GE.AND P1, PT, R2, RZ, PT ;  /* 0x000000ff0200720c */ /* 0x000fe20003f26270 */
[----:B------:R-:W-:Y:S01]  /*3c60*/  IMAD.MOV R6, RZ, RZ, -R6 ;  /* 0x000000ffff067224 */ /* 0x000fe200078e0a06 */
[----:B------:R-:W-:Y:S01]  /*3c70*/  LOP3.LUT R2, R28, 0x8, RZ, 0xfc, !PT ;  /* 0x000000081c027812 */ /* 0x000fe200078efcff */
[----:B------:R-:W-:Y:S02]  /*3c80*/  IMAD.MOV R5, RZ, RZ, -R5 ;  /* 0x000000ffff057224 */ /* 0x000fe400078e0a05 */
[----:B------:R-:W-:Y:S02]  /*3c90*/  IMAD.MOV R4, RZ, RZ, -R4 ;  /* 0x000000ffff047224 */ /* 0x000fe400078e0a04 */
[C---:B------:R-:W-:Y:S01]  /*3ca0*/  IMAD R26, R0.reuse, R6, R26 ;  /* 0x00000006001a7224 */ /* 0x040fe200078e021a */
[----:B------:R-:W-:Y:S01]  /*3cb0*/  IABS R6, R2 ;  /* 0x0000000200067213 */ /* 0x000fe20000000000 */
[C---:B------:R-:W-:Y:S01]  /*3cc0*/  IMAD R29, R0.reuse, R5, R29 ;  /* 0x00000005001d7224 */ /* 0x040fe200078e021d */
[----:B------:R-:W-:Y:S01]  /*3cd0*/  IABS R5, R12 ;  /* 0x0000000c00057213 */ /* 0x000fe20000000000 */
[----:B------:R-:W-:Y:S01]  /*3ce0*/  IMAD R27, R0, R4, R27 ;  /* 0x00000004001b7224 */ /* 0x000fe200078e021b */
[----:B------:R-:W-:Y:S01]  /*3cf0*/  IABS R4, R10 ;  /* 0x0000000a00047213 */ /* 0x000fe20000000000 */
[----:B------:R-:W-:Y:S01]  /*3d00*/  @!P0 IMAD.IADD R22, R22, 0x1, -R0 ;  /* 0x0000000116168824 */ /* 0x000fe200078e0a00 */
[----:B------:R-:W-:Y:S01]  /*3d10*/  ISETP.GE.AND P0, PT, R8, RZ, PT ;  /* 0x000000ff0800720c */ /* 0x000fe20003f06270 */
[----:B------:R-:W-:-:S04]  /*3d20*/  IMAD.HI.U32 R8, R3, R6, RZ ;  /* 0x0000000603087227 */ /* 0x000fc800078e00ff */
[----:B-1----:R-:W-:-:S04]  /*3d30*/  IMAD.HI.U32 R14, R3, R5, RZ ;  /* 0x00000005030e7227 */ /* 0x002fc800078e00ff */
[----:B------:R-:W-:-:S04]  /*3d40*/  IMAD.HI.U32 R18, R3, R4, RZ ;  /* 0x0000000403127227 */ /* 0x000fc800078e00ff */
[----:B------:R-:W-:Y:S02]  /*3d50*/  IMAD.MOV R8, RZ, RZ, -R8 ;  /* 0x000000ffff087224 */ /* 0x000fe400078e0a08 */
[----:B------:R-:W-:Y:S02]  /*3d60*/  IMAD.MOV R14, RZ, RZ, -R14 ;  /* 0x000000ffff0e7224 */ /* 0x000fe400078e0a0e */
[----:B------:R-:W-:Y:S02]  /*3d70*/  IMAD.MOV R18, RZ, RZ, -R18 ;  /* 0x000000ffff127224 */ /* 0x000fe400078e0a12 */
[----:B------:R-:W-:Y:S02]  /*3d80*/  IMAD R6, R0, R8, R6 ;  /* 0x0000000800067224 */ /* 0x000fe400078e0206 */
[----:B------:R-:W-:-:S04]  /*3d90*/  IMAD.HI.U32 R9, R3, R7, RZ ;  /* 0x0000000703097227 */ /* 0x000fc800078e00ff */
[----:B------:R-:W-:-:S04]  /*3da0*/  IMAD.HI.U32 R8, R3, R15, RZ ;  /* 0x0000000f03087227 */ /* 0x000fc800078e00ff */
[C---:B------:R-:W-:Y:S02]  /*3db0*/  IMAD R5, R0.reuse, R14, R5 ;  /* 0x0000000e00057224 */ /* 0x040fe400078e0205 */
[----:B------:R-:W2:Y:S01]  /*3dc0*/  LDL.LU R14, [R1+0xee0] ;  /* 0x000ee000010e7983 */ /* 0x000ea20000300800 */
[----:B------:R-:W-:Y:S02]  /*3dd0*/  IMAD R3, R0, R18, R4 ;  /* 0x0000001200037224 */ /* 0x000fe400078e0204 */
[----:B------:R-:W-:Y:S01]  /*3de0*/  @!P5 IMAD.IADD R20, R20, 0x1, -R0 ;  /* 0x000000011414d824 */ /* 0x000fe200078e0a00 */
[----:B------:R-:W3:Y:S01]  /*3df0*/  LDL.LU R18, [R1+0xedc] ;  /* 0x000edc0001127983 */ /* 0x000ee20000300800 */
[----:B------:R-:W-:Y:S01]  /*3e00*/  ISETP.GT.U32.AND P5, PT, R0, R23, PT ;  /* 0x000000170000720c */ /* 0x000fe20003fa4070 */
[----:B------:R-:W-:Y:S02]  /*3e10*/  @!P3 IMAD.MOV R16, RZ, RZ, -R16 ;  /* 0x000000ffff10b224 */ /* 0x000fe400078e0a10 */
[----:B------:R-:W-:-:S10]  /*3e20*/  IMAD.MOV R9, RZ, RZ, -R9 ;  /* 0x000000ffff097224 */ /* 0x000fd400078e0a09 */
[----:B------:R-:W-:Y:S01]  /*3e30*/  @!P5 IMAD.IADD R23, R23, 0x1, -R0 ;  /* 0x000000011717d824 */ /* 0x000fe200078e0a00 */
[C---:B------:R-:W-:Y:S02]  /*3e40*/  ISETP.GT.U32.AND P5, PT, R0.reuse, R25, PT ;  /* 0x000000190000720c */ /* 0x040fe40003fa4070 */
[----:B------:R-:W-:-:S11]  /*3e50*/  ISETP.GT.U32.AND P3, PT, R0, R22, PT ;  /* 0x000000160000720c */ /* 0x000fd60003f64070 */
[----:B------:R-:W-:Y:S01]  /*3e60*/  @!P5 IMAD.IADD R25, R25, 0x1, -R0 ;  /* 0x000000011919d824 */ /* 0x000fe200078e0a00 */
[----:B------:R-:W-:Y:S01]  /*3e70*/  ISETP.GT.U32.AND P5, PT, R0, R26, PT ;  /* 0x0000001a0000720c */ /* 0x000fe20003fa4070 */
[----:B------:R-:W-:Y:S02]  /*3e80*/  @!P0 IMAD.MOV R20, RZ, RZ, -R20 ;  /* 0x000000ffff148224 */ /* 0x000fe400078e0a14 */
[----:B------:R-:W-:-:S10]  /*3e90*/  IMAD.MOV R4, RZ, RZ, -R8 ;  /* 0x000000ffff047224 */ /* 0x000fd400078e0a08 */
[----:B------:R-:W-:Y:S01]  /*3ea0*/  @!P5 IMAD.IADD R26, R26, 0x1, -R0 ;  /* 0x000000011a1ad824 */ /* 0x000fe200078e0a00 */
[----:B------:R-:W-:-:S04]  /*3eb0*/  ISETP.GT.U32.AND P5, PT, R0, R27, PT ;  /* 0x0000001b0000720c */ /* 0x000fc80003fa4070 */
[----:B------:R-:W-:Y:S01]  /*3ec0*/  ISETP.GT.U32.AND P0, PT, R0, R26, PT ;  /* 0x0000001a0000720c */ /* 0x000fe20003f04070 */
[----:B------:R-:W-:Y:S01]  /*3ed0*/  @!P3 IMAD.IADD R22, R22, 0x1, -R0 ;  /* 0x000000011616b824 */ /* 0x000fe200078e0a00 */
[C---:B------:R-:W-:Y:S01]  /*3ee0*/  ISETP.GT.U32.AND P3, PT, R0.reuse, R6, PT ;  /* 0x000000060000720c */ /* 0x040fe20003f64070 */
[----:B------:R-:W-:Y:S01]  /*3ef0*/  IMAD R4, R0, R4, R15 ;  /* 0x0000000400047224 */ /* 0x000fe200078e020f */
[----:B------:R-:W-:Y:S01]  /*3f00*/  LOP3.LUT R15, R28, 0x16, RZ, 0xfc, !PT ;  /* 0x000000161c0f7812 */ /* 0x000fe200078efcff */
[----:B------:R-:W-:Y:S02]  /*3f10*/  @!P2 IMAD.MOV R17, RZ, RZ, -R17 ;  /* 0x000000ffff11a224 */ /* 0x000fe400078e0a11 */
[----:B------:R-:W-:Y:S02]  /*3f20*/  IMAD R7, R0, R9, R7 ;  /* 0x0000000900077224 */ /* 0x000fe400078e0207 */
[----:B------:R-:W4:Y:S01]  /*3f30*/  LDL.LU R9, [R1+0xed8] ;  /* 0x000ed80001097983 */ /* 0x000f220000300800 */
[----:B------:R-:W-:-:S03]  /*3f40*/  @!P6 IMAD.MOV R19, RZ, RZ, -R19 ;  /* 0x000000ffff13e224 */ /* 0x000fc600078e0a13 */
[--C-:B------:R-:W-:Y:S01]  /*3f50*/  @!P0 IMAD.IADD R26, R26, 0x1, -R0.reuse ;  /* 0x000000011a1a8824 */ /* 0x100fe200078e0a00 */
[----:B------:R-:W5:Y:S01]  /*3f60*/  LDL.LU R8, [R1+0xed4] ;  /* 0x000ed40001087983 */ /* 0x000f620000300800 */
[----:B------:R-:W-:Y:S01]  /*3f70*/  ISETP.GE.AND P0, PT, R15, RZ, PT ;  /* 0x000000ff0f00720c */ /* 0x000fe20003f06270 */
[----:B------:R-:W-:Y:S01]  /*3f80*/  @!P1 IMAD.MOV R21, RZ, RZ, -R21 ;  /* 0x000000ffff159224 */ /* 0x000fe200078e0a15 */
[----:B------:R-:W-:Y:S01]  /*3f90*/  LOP3.LUT R15, R28, 0x12, RZ, 0xfc, !PT ;  /* 0x000000121c0f7812 */ /* 0x000fe200078efcff */
[----:B------:R0:W-:Y:S01]  /*3fa0*/  STL [R1+0xe88], R16 ;  /* 0x000e881001007387 */ /* 0x0001e20000100800 */
[----:B------:R-:W-:-:S03]  /*3fb0*/  @!P3 IMAD.IADD R6, R6, 0x1, -R0 ;  /* 0x000000010606b824 */ /* 0x000fc600078e0a00 */
[----:B------:R1:W-:Y:S01]  /*3fc0*/  STL [R1+0xe8c], R17 ;  /* 0x000e8c1101007387 */ /* 0x0003e20000100800 */
[----:B------:R-:W-:Y:S01]  /*3fd0*/  ISETP.GE.AND P3, PT, R15, RZ, PT ;  /* 0x000000ff0f00720c */ /* 0x000fe20003f66270 */
[----:B---3--:R-:W-:-:S05]  /*3fe0*/  @!P4 IMAD.MOV R18, RZ, RZ, -R18 ;  /* 0x000000ffff12c224 */ /* 0x008fca00078e0a12 */
[----:B------:R-:W-:Y:S04]  /*3ff0*/  STL [R1+0xe90], R18 ;  /* 0x000e901201007387 */ /* 0x000fe80000100800 */
[----:B------:R-:W-:Y:S04]  /*4000*/  STL [R1+0xe94], R19 ;  /* 0x000e941301007387 */ /* 0x000fe80000100800 */
[----:B------:R-:W-:Y:S04]  /*4010*/  STL [R1+0xe98], R20 ;  /* 0x000e981401007387 */ /* 0x000fe80000100800 */
[----:B------:R-:W-:Y:S04]  /*4020*/  STL [R1+0xe9c], R21 ;  /* 0x000e9c1501007387 */ /* 0x000fe80000100800 */
[----:B------:R-:W3:Y:S01]  /*4030*/  LDL.LU R15, [R1+0x84] ;  /* 0x00008400010f7983 */ /* 0x000ee20000300800 */
[C---:B------:R-:W-:Y:S01]  /*4040*/  ISETP.GT.U32.AND P2, PT, R0.reuse, R23, PT ;  /* 0x000000170000720c */ /* 0x040fe20003f44070 */
[----:B------:R-:W-:Y:S01]  /*4050*/  @!P5 IMAD.IADD R27, R27, 0x1, -R0 ;  /* 0x000000011b1bd824 */ /* 0x000fe200078e0a00 */
[----:B------:R-:W-:-:S02]  /*4060*/  ISETP.GT.U32.AND P4, PT, R0, R24, PT ;  /* 0x000000180000720c */ /* 0x000fc40003f84070 */
[----:B------:R-:W-:-:S09]  /*4070*/  ISETP.GT.U32.AND P5, PT, R0, R25, PT ;  /* 0x000000190000720c */ /* 0x000fd20003fa4070 */
[--C-:B------:R-:W-:Y:S01]  /*4080*/  @!P2 IMAD.IADD R23, R23, 0x1, -R0.reuse ;  /* 0x000000011717a824 */ /* 0x100fe200078e0a00 */
[C---:B------:R-:W-:Y:S02]  /*4090*/  ISETP.GT.U32.AND P2, PT, R0.reuse, R5, PT ;  /* 0x000000050000720c */ /* 0x040fe40003f44070 */
[----:B------:R-:W-:Y:S01]  /*40a0*/  ISETP.GT.U32.AND P1, PT, R0, R29, PT ;  /* 0x0000001d0000720c */ /* 0x000fe20003f24070 */
[--C-:B------:R-:W-:Y:S01]  /*40b0*/  @!P4 IMAD.IADD R24, R24, 0x1, -R0.reuse ;  /* 0x000000011818c824 */ /* 0x100fe200078e0a00 */
[C---:B------:R-:W-:Y:S01]  /*40c0*/  ISETP.GT.U32.AND P4, PT, R0.reuse, R4, PT ;  /* 0x000000040000720c */ /* 0x040fe20003f84070 */
[----:B------:R-:W-:Y:S01]  /*40d0*/  @!P5 IMAD.IADD R25, R25, 0x1, -R0 ;  /* 0x000000011919d824 */ /* 0x000fe200078e0a00 */
[----:B------:R-:W-:-:S07]  /*40e0*/  ISETP.GT.U32.AND P5, PT, R0, R3, PT ;  /* 0x000000030000720c */ /* 0x000fce0003fa4070 */
[--C-:B------:R-:W-:Y:S01]  /*40f0*/  @!P2 IMAD.IADD R5, R5, 0x1, -R0.reuse ;  /* 0x000000010505a824 */ /* 0x100fe200078e0a00 */
[----:B--2---:R-:W-:Y:S02]  /*4100*/  ISETP.GE.AND P2, PT, R14, RZ, PT ;  /* 0x000000ff0e00720c */ /* 0x004fe40003f46270 */
[----:B------:R-:W2:Y:S01]  /*4110*/  S2R R14, SR_TID.X ;  /* 0x00000000000e7919 */ /* 0x000ea20000002100 */
[----:B------:R-:W-:Y:S02]  /*4120*/  ISETP.GT.U32.AND P6, PT, R0, R27, PT ;  /* 0x0000001b0000720c */ /* 0x000fe40003fc4070 */
[C---:B0-----:R-:W-:Y:S01]  /*4130*/  LOP3.LUT R16, R28.reuse, 0x14, RZ, 0xfc, !PT ;  /* 0x000000141c107812 */ /* 0x041fe200078efcff */
[----:B------:R-:W-:Y:S01]  /*4140*/  @!P1 IMAD.IADD R29, R29, 0x1, -R0 ;  /* 0x000000011d1d9824 */ /* 0x000fe200078e0a00 */
[----:B-1----:R-:W-:Y:S02]  /*4150*/  LOP3.LUT R17, R28, 0xe, RZ, 0xfc, !PT ;  /* 0x0000000e1c117812 */ /* 0x002fe400078efcff */
[----:B------:R-:W-:-:S02]  /*4160*/  ISETP.GE.AND P1, PT, R16, RZ, PT ;  /* 0x000000ff1000720c */ /* 0x000fc40003f26270 */
[----:B------:R-:W-:Y:S01]  /*4170*/  LOP3.LUT R16, R28, 0xc, RZ, 0xfc, !PT ;  /* 0x0000000c1c107812 */ /* 0x000fe200078efcff */
[--C-:B------:R-:W-:Y:S01]  /*4180*/  @!P4 IMAD.IADD R4, R4, 0x1, -R0.reuse ;  /* 0x000000010404c824 */ /* 0x100fe200078e0a00 */
[----:B------:R-:W-:Y:S01]  /*4190*/  ISETP.GE.AND P4, PT, R17, RZ, PT ;  /* 0x000000ff1100720c */ /* 0x000fe20003f86270 */
[--C-:B------:R-:W-:Y:S01]  /*41a0*/  @!P5 IMAD.IADD R3, R3, 0x1, -R0.reuse ;  /* 0x000000010303d824 */ /* 0x100fe200078e0a00 */
[----:B------:R-:W-:Y:S01]  /*41b0*/  ISETP.GE.AND P5, PT, R16, RZ, PT ;  /* 0x000000ff1000720c */ /* 0x000fe20003fa6270 */
[----:B------:R-:W-:Y:S01]  /*41c0*/  @!P6 IMAD.IADD R27, R27, 0x1, -R0 ;  /* 0x000000011b1be824 */ /* 0x000fe200078e0a00 */
[C---:B------:R-:W-:Y:S01]  /*41d0*/  ISETP.GT.U32.AND P6, PT, R0.reuse, R7, PT ;  /* 0x000000070000720c */ /* 0x040fe20003fc4070 */
[----:B------:R-:W-:Y:S01]  /*41e0*/  @!P0 IMAD.MOV R22, RZ, RZ, -R22 ;  /* 0x000000ffff168224 */ /* 0x000fe200078e0a16 */
[----:B------:R-:W-:Y:S01]  /*41f0*/  ISETP.GT.U32.AND P0, PT, R0, R29, PT ;  /* 0x0000001d0000720c */ /* 0x000fe20003f04070 */
[----:B------:R-:W-:Y:S02]  /*4200*/  @!P3 IMAD.MOV R24, RZ, RZ, -R24 ;  /* 0x000000ffff18b224 */ /* 0x000fe400078e0a18 */
[----:B------:R-:W-:-:S02]  /*4210*/  @!P1 IMAD.MOV R23, RZ, RZ, -R23 ;  /* 0x000000ffff179224 */ /* 0x000fc400078e0a17 */
[----:B------:R-:W-:Y:S01]  /*4220*/  @!P2 IMAD.MOV R25, RZ, RZ, -R25 ;  /* 0x000000ffff19a224 */ /* 0x000fe200078e0a19 */
[----:B--2---:R-:W-:Y:S01]  /*4230*/  LOP3.LUT R14, R14, 0x7, RZ, 0xc0, !PT ;  /* 0x000000070e0e7812 */ /* 0x004fe200078ec0ff */
[----:B------:R-:W-:Y:S01]  /*4240*/  @!P4 IMAD.MOV R26, RZ, RZ, -R26 ;  /* 0x000000ffff1ac224 */ /* 0x000fe200078e0a1a */
[----:B------:R-:W-:Y:S01]  /*4250*/  STL [R1+0xea0], R22 ;  /* 0x000ea01601007387 */ /* 0x000fe20000100800 */
[----:B------:R-:W-:Y:S02]  /*4260*/  @!P5 IMAD.MOV R27, RZ, RZ, -R27 ;  /* 0x000000ffff1bd224 */ /* 0x000fe400078e0a1b */
[----:B------:R-:W-:Y:S01]  /*4270*/  IMAD R14, R14, 0x210, RZ ;  /* 0x000002100e0e7824 */ /* 0x000fe200078e02ff */
[----:B------:R-:W-:Y:S01]  /*4280*/  STL [R1+0xea4], R23 ;  /* 0x000ea41701007387 */ /* 0x000fe20000100800 */
[----:B------:R-:W-:-:S03]  /*4290*/  @!P6 IMAD.IADD R7, R7, 0x1, -R0 ;  /* 0x000000010707e824 */ /* 0x000fc600078e0a00 */
[----:B------:R-:W-:Y:S01]  /*42a0*/  STL [R1+0xea8], R24 ;  /* 0x000ea81801007387 */ /* 0x000fe20000100800 */
[----:B------:R-:W-:-:S03]  /*42b0*/  ISETP.GE.AND P6, PT, R28, RZ, PT ;  /* 0x000000ff1c00720c */ /* 0x000fc60003fc6270 */
[----:B------:R-:W-:Y:S04]  /*42c0*/  STL [R1+0xeac], R25 ;  /* 0x000eac1901007387 */ /* 0x000fe80000100800 */
[----:B------:R-:W-:Y:S04]  /*42d0*/  STL [R1+0xeb0], R26 ;  /* 0x000eb01a01007387 */ /* 0x000fe80000100800 */
[----:B------:R-:W-:Y:S04]  /*42e0*/  STL [R1+0xeb4], R27 ;  /* 0x000eb41b01007387 */ /* 0x000fe80000100800 */
[----:B------:R-:W2:Y:S01]  /*42f0*/  LDL.LU R16, [R1+0x38] ;  /* 0x0000380001107983 */ /* 0x000ea20000300800 */
[----:B------:R-:W-:Y:S01]  /*4300*/  @!P0 IMAD.IADD R29, R29, 0x1, -R0 ;  /* 0x000000011d1d8824 */ /* 0x000fe200078e0a00 */
[----:B------:R-:W-:-:S02]  /*4310*/  ISETP.GE.AND P0, PT, R13, RZ, PT ;  /* 0x000000ff0d00720c */ /* 0x000fc40003f06270 */
[----:B---3--:R-:W-:Y:S02]  /*4320*/  LOP3.LUT R28, R14, R15, RZ, 0x3c, !PT ;  /* 0x0000000f0e1c7212 */ /* 0x008fe400078e3cff */
[----:B------:R-:W3:Y:S04]  /*4330*/  LDL.LU R15, [R1+0x24] ;  /* 0x00002400010f7983 */ /* 0x000ee80000300800 */
[----:B------:R-:W4:Y:S04]  /*4340*/  LDL.LU R14, [R1+0x14] ;  /* 0x00001400010e7983 */ /* 0x000f280000300800 */
[----:B------:R-:W5:Y:S01]  /*4350*/  LDL.LU R13, [R1] ;  /* 0x00000000010d7983 */ /* 0x000f620000300800 */
[----:B------:R-:W-:-:S02]  /*4360*/  ISETP.GT.U32.AND P1, PT, R0, R6, PT ;  /* 0x000000060000720c */ /* 0x000fc40003f24070 */
[----:B------:R-:W-:-:S11]  /*4370*/  ISETP.GT.U32.AND P2, PT, R0, R4, PT ;  /* 0x000000040000720c */ /* 0x000fd60003f44070 */
[--C-:B------:R-:W-:Y:S01]  /*4380*/  @!P1 IMAD.IADD R6, R6, 0x1, -R0.reuse ;  /* 0x0000000106069824 */ /* 0x100fe200078e0a00 */
[----:B------:R-:W-:Y:S02]  /*4390*/  ISETP.GE.AND P1, PT, R2, RZ, PT ;  /* 0x000000ff0200720c */ /* 0x000fe40003f26270 */
[----:B------:R-:W0:Y:S01]  /*43a0*/  S2R R2, SR_TID.X ;  /* 0x0000000000027919 */ /* 0x000e220000002100 */
[C---:B------:R-:W-:Y:S02]  /*43b0*/  ISETP.GT.U32.AND P3, PT, R0.reuse, R5, PT ;  /* 0x000000050000720c */ /* 0x040fe40003f64070 */
[----:B------:R-:W-:Y:S01]  /*43c0*/  ISETP.GT.U32.AND P4, PT, R0, R3, PT ;  /* 0x000000030000720c */ /* 0x000fe20003f84070 */
[----:B------:R-:W-:Y:S01]  /*43d0*/  @!P2 IMAD.IADD R4, R4, 0x1, -R0 ;  /* 0x000000010404a824 */ /* 0x000fe200078e0a00 */
[----:B------:R-:W-:Y:S02]  /*43e0*/  ISETP.GT.U32.AND P5, PT, R0, R7, PT ;  /* 0x000000070000720c */ /* 0x000fe40003fa4070 */
[----:B------:R-:W-:-:S07]  /*43f0*/  ISETP.GE.AND P2, PT, R10, RZ, PT ;  /* 0x000000ff0a00720c */ /* 0x000fce0003f46270 */
[--C-:B------:R-:W-:Y:S01]  /*4400*/  @!P3 IMAD.IADD R5, R5, 0x1, -R0.reuse ;  /* 0x000000010505b824 */ /* 0x100fe200078e0a00 */
[----:B------:R-:W-:Y:S01]  /*4410*/  ISETP.GE.AND P3, PT, R12, RZ, PT ;  /* 0x000000ff0c00720c */ /* 0x000fe20003f66270 */
[----:B------:R-:W-:Y:S01]  /*4420*/  @!P4 IMAD.IADD R3, R3, 0x1, -R0 ;  /* 0x000000010303c824 */ /* 0x000fe200078e0a00 */
[----:B------:R-:W-:Y:S01]  /*4430*/  ISETP.GE.AND P4, PT, R11, RZ, PT ;  /* 0x000000ff0b00720c */ /* 0x000fe20003f86270 */
[C---:B0-----:R-:W-:Y:S01]  /*4440*/  IMAD.SHL.U32 R10, R2.reuse, 0x100, RZ ;  /* 0x00000100020a7824 */ /* 0x041fe200078e00ff */
[----:B------:R-:W-:Y:S01]  /*4450*/  LOP3.LUT R2, R2, 0x3f, RZ, 0xc0, !PT ;  /* 0x0000003f02027812 */ /* 0x000fe200078ec0ff */
[----:B------:R-:W-:-:S03]  /*4460*/  @!P0 IMAD.MOV R29, RZ, RZ, -R29 ;  /* 0x000000ffff1d8224 */ /* 0x000fc600078e0a1d */
[----:B------:R-:W-:Y:S01]  /*4470*/  LOP3.LUT R28, R28, 0x1000, R10, 0xf8, !PT ;  /* 0x000010001c1c7812 */ /* 0x000fe200078ef80a */
[----:B------:R-:W-:Y:S02]  /*4480*/  IMAD R10, R2, c[0x0][0x18c], RZ ;  /* 0x00006300020a7a24 */ /* 0x000fe400078e02ff */
[----:B------:R-:W-:Y:S02]  /*4490*/  @!P5 IMAD.IADD R7, R7, 0x1, -R0 ;  /* 0x000000010707d824 */ /* 0x000fe400078e0a00 */
[----:B------:R-:W-:Y:S01]  /*44a0*/  STL [R1+0xd94], R28 ;  /* 0x000d941c01007387 */ /* 0x000fe20000100800 */
[----:B------:R-:W-:Y:S01]  /*44b0*/  LEA R0, P5, R10, c[0x0][0x168], 0x1 ;  /* 0x00005a000a007a11 */ /* 0x000fe200078a08ff */
[----:B------:R-:W-:Y:S02]  /*44c0*/  @!P1 IMAD.MOV R6, RZ, RZ, -R6 ;  /* 0x000000ffff069224 */ /* 0x000fe400078e0a06 */
[----:B------:R-:W5:Y:S01]  /*44d0*/  LDL.LU R12, [R1+0x3c] ;  /* 0x00003c00010c7983 */ /* 0x000f620000300800 */
[----:B------:R-:W-:Y:S01]  /*44e0*/  @!P3 IMAD.MOV R5, RZ, RZ, -R5 ;  /* 0x000000ffff05b224 */ /* 0x000fe200078e0a05 */
[----:B------:R-:W-:Y:S01]  /*44f0*/  ISETP.NE.AND P0, PT, RZ, c[0x0][0x17c], PT ;  /* 0x00005f00ff007a0c */ /* 0x000fe20003f05270 */
[----:B------:R-:W-:Y:S01]  /*4500*/  @!P6 IMAD.MOV R4, RZ, RZ, -R4 ;  /* 0x000000ffff04e224 */ /* 0x000fe200078e0a04 */
[----:B------:R-:W-:Y:S01]  /*4510*/  STL [R1+0xeb8], R29 ;  /* 0x000eb81d01007387 */ /* 0x000fe20000100800 */
[----:B------:R-:W-:-:S03]  /*4520*/  LOP3.LUT R2, RZ, c[0x0][0x17c], RZ, 0x33, !PT ;  /* 0x00005f00ff027a12 */ /* 0x000fc600078e33ff */
[----:B------:R-:W5:Y:S01]  /*4530*/  LDL.LU R11, [R1+0x50] ;  /* 0x00005000010b7983 */ /* 0x000f620000300800 */
[----:B------:R-:W-:-:S03]  /*4540*/  @!P2 IMAD.MOV R3, RZ, RZ, -R3 ;  /* 0x000000ffff03a224 */ /* 0x000fc600078e0a03 */
[----:B------:R-:W5:Y:S01]  /*4550*/  LDL.LU R10, [R1+0x54] ;  /* 0x00005400010a7983 */ /* 0x000f620000300800 */
[----:B------:R-:W-:-:S03]  /*4560*/  @!P4 IMAD.MOV R7, RZ, RZ, -R7 ;  /* 0x000000ffff07c224 */ /* 0x000fc600078e0a07 */
[----:B------:R2:W-:Y:S04]  /*4570*/  STL [R1+0xdf4], R0 ;  /* 0x000df40001007387 */ /* 0x0005e80000100800 */
[----:B------:R-:W-:Y:S04]  /*4580*/  STL [R1+0xebc], R6 ;  /* 0x000ebc0601007387 */ /* 0x000fe80000100800 */
[----:B------:R-:W-:Y:S01]  /*4590*/  STL [R1+0xec0], R5 ;  /* 0x000ec00501007387 */ /* 0x000fe20000100800 */
[----:B--2---:R-:W-:-:S03]  /*45a0*/  SEL R0, R2, R16, !P0 ;  /* 0x0000001002007207 */ /* 0x004fc60004000000 */
[----:B------:R3:W-:Y:S04]  /*45b0*/  STL [R1+0xec4], R4 ;  /* 0x000ec40401007387 */ /* 0x0007e80000100800 */
[----:B------:R4:W-:Y:S04]  /*45c0*/  STL [R1+0xec8], R3 ;  /* 0x000ec80301007387 */ /* 0x0009e80000100800 */
[----:B------:R-:W-:Y:S04]  /*45d0*/  STL [R1+0xecc], R7 ;  /* 0x000ecc0701007387 */ /* 0x000fe80000100800 */
[----:B------:R5:W-:Y:S01]  /*45e0*/  STL [R1+0xb4], R0 ;  /* 0x0000b40001007387 */ /* 0x000be20000100800 */
[----:B---3--:R-:W-:-:S02]  /*45f0*/  SEL R4, R2, R15, !P0 ;  /* 0x0000000f02047207 */ /* 0x008fc40004000000 */
[----:B----4-:R-:W-:-:S03]  /*4600*/  SEL R3, R2, R14, !P0 ;  /* 0x0000000e02037207 */ /* 0x010fc60004000000 */
[----:B------:R0:W-:Y:S01]  /*4610*/  STL [R1+0xac], R4 ;  /* 0x0000ac0401007387 */ /* 0x0001e20000100800 */
[----:B-----5:R-:W-:-:S03]  /*4620*/  SEL R0, R2, R13, !P0 ;  /* 0x0000000d02007207 */ /* 0x020fc60004000000 */
[----:B------:R1:W-:Y:S01]  /*4630*/  STL [R1+0xa8], R3 ;  /* 0x0000a80301007387 */ /* 0x0003e20000100800 */
[----:B0-----:R-:W-:-:S03]  /*4640*/  SEL R4, R2, R8, !P0 ;  /* 0x0000000802047207 */ /* 0x001fc60004000000 */
[----:B------:R0:W-:Y:S04]  /*4650*/  STL [R1+0xa4], R0 ;  /* 0x0000a40001007387 */ /* 0x0001e80000100800 */
[----:B------:R-:W-:Y:S04]  /*4660*/  STL [R1+0x9c], R4 ;  /* 0x00009c0401007387 */ /* 0x000fe80000100800 */
[----:B------:R-:W2:Y:S01]  /*4670*/  LDL.LU R7, [R1+0x78] ;  /* 0x0000780001077983 */ /* 0x000ea20000300800 */
[----:B-1----:R-:W-:-:S05]  /*4680*/  SEL R3, R2, R9, !P0 ;  /* 0x0000000902037207 */ /* 0x002fca0004000000 */
[----:B------:R-:W-:Y:S01]  /*4690*/  STL [R1+0x98], R3 ;  /* 0x0000980301007387 */ /* 0x000fe20000100800 */
[----:B0-----:R-:W-:-:S03]  /*46a0*/  SEL R0, R2, R12, !P0 ;  /* 0x0000000c02007207 */ /* 0x001fc60004000000 */
[----:B--2---:R0:W-:Y:S04]  /*46b0*/  STL [R1+0xed0], R7 ;  /* 0x000ed00701007387 */ /* 0x0041e80000100800 */
[----:B------:R1:W-:Y:S04]  /*46c0*/  STL [R1+0x94], R0 ;  /* 0x0000940001007387 */ /* 0x0003e80000100800 */
[----:B0-----:R-:W2:Y:S04]  /*46d0*/  LDL.LU R7, [R1+0x74] ;  /* 0x0000740001077983 */ /* 0x001ea80000300800 */
[----:B------:R-:W3:Y:S04]  /*46e0*/  LDL.LU R3, [R1+0x6c] ;  /* 0x00006c0001037983 */ /* 0x000ee80000300800 */
[----:B------:R-:W4:Y:S04]  /*46f0*/  LDL.LU R4, [R1+0x58] ;  /* 0x0000580001047983 */ /* 0x000f280000300800 */
[----:B------:R-:W5:Y:S01]  /*4700*/  LDL.LU R5, [R1+0x5c] ;  /* 0x00005c0001057983 */ /* 0x000f620000300800 */
[----:B------:R-:W-:-:S03]  /*4710*/  SEL R9, R2, R11, !P0 ;  /* 0x0000000b02097207 */ /* 0x000fc60004000000 */
[----:B------:R-:W3:Y:S04]  /*4720*/  LDL.LU R6, [R1+0x100] ;  /* 0x0001000001067983 */ /* 0x000ee80000300800 */
[----:B------:R-:W5:Y:S04]  /*4730*/  LDL.LU R29, [R1+0x104] ;  /* 0x00010400011d7983 */ /* 0x000f680000300800 */
[----:B------:R-:W5:Y:S01]  /*4740*/  LDL.LU R27, [R1+0xe4] ;  /* 0x0000e400011b7983 */ /* 0x000f620000300800 */
[----:B-1----:R-:W-:-:S03]  /*4750*/  SEL R0, R2, R10, !P0 ;  /* 0x0000000a02007207 */ /* 0x002fc60004000000 */
[----:B------:R-:W5:Y:S04]  /*4760*/  LDL.LU R26, [R1+0xe8] ;  /* 0x0000e800011a7983 */ /* 0x000f680000300800 */
[----:B------:R-:W5:Y:S04]  /*4770*/  LDL.LU R25, [R1+0xfc] ;  /* 0x0000fc0001197983 */ /* 0x000f680000300800 */
[----:B------:R-:W5:Y:S04]  /*4780*/  LDL.LU R24, [R1+0xf8] ;  /* 0x0000f80001187983 */ /* 0x000f680000300800 */
[----:B------:R-:W5:Y:S04]  /*4790*/  LDL.LU R8, [R1+0xf0] ;  /* 0x0000f00001087983 */ /* 0x000f680000300800 */
[----:B------:R-:W5:Y:S04]  /*47a0*/  LDL.LU R28, [R1+0xf4] ;  /* 0x0000f400011c7983 */ /* 0x000f680000300800 */
[----:B------:R0:W-:Y:S04]  /*47b0*/  STL [R1+0x90], R9 ;  /* 0x0000900901007387 */ /* 0x0001e80000100800 */
[----:B------:R-:W5:Y:S04]  /*47c0*/  LDL.LU R23, [R1+0xec] ;  /* 0x0000ec0001177983 */ /* 0x000f680000300800 */
[----:B------:R-:W5:Y:S04]  /*47d0*/  LDL.LU R22, [R1+0xd8] ;  /* 0x0000d80001167983 */ /* 0x000f680000300800 */
[----:B------:R1:W-:Y:S04]  /*47e0*/  STL [R1+0x8c], R0 ;  /* 0x00008c0001007387 */ /* 0x0003e80000100800 */
[----:B------:R-:W5:Y:S04]  /*47f0*/  LDL.LU R21, [R1+0xdc] ;  /* 0x0000dc0001157983 */ /* 0x000f680000300800 */
        /* <DEDUP_REMOVED lines=11> */
[----:B0-----:R-:W5:Y:S04]  /*48b0*/  LDL.LU R9, [R1+0x7c] ;  /* 0x00007c0001097983 */ /* 0x001f680000300800 */
[----:B-1----:R-:W5:Y:S01]  /*48c0*/  LDL.LU R0, [R1+0x70] ;  /* 0x0000700001007983 */ /* 0x002f620000300800 */
[----:B--2---:R-:W-:-:S05]  /*48d0*/  SEL R7, R2, R7, !P0 ;  /* 0x0000000702077207 */ /* 0x004fca0004000000 */
[----:B------:R0:W-:Y:S04]  /*48e0*/  STL [R1+0x88], R7 ;  /* 0x0000880701007387 */ /* 0x0001e80000100800 */
[----:B0-----:R-:W2:Y:S01]  /*48f0*/  LDL.LU R7, [R1+0xed0] ;  /* 0x000ed00001077983 */ /* 0x001ea20000300800 */
[C---:B---3--:R-:W-:Y:S02]  /*4900*/  SEL R3, R2.reuse, R3, !P0 ;  /* 0x0000000302037207 */ /* 0x048fe40004000000 */
[C---:B----4-:R-:W-:Y:S02]  /*4910*/  SEL R4, R2.reuse, R4, !P0 ;  /* 0x0000000402047207 */ /* 0x050fe40004000000 */
[C---:B-----5:R-:W-:Y:S02]  /*4920*/  SEL R5, R2.reuse, R5, !P0 ;  /* 0x0000000502057207 */ /* 0x060fe40004000000 */
[----:B------:R-:W-:-:S02]  /*4930*/  SEL R6, R2, R6, !P0 ;  /* 0x0000000602067207 */ /* 0x000fc40004000000 */
[C---:B------:R-:W-:Y:S02]  /*4940*/  SEL R29, R2.reuse, R29, !P0 ;  /* 0x0000001d021d7207 */ /* 0x040fe40004000000 */
[C---:B------:R-:W-:Y:S02]  /*4950*/  SEL R27, R2.reuse, R27, !P0 ;  /* 0x0000001b021b7207 */ /* 0x040fe40004000000 */
[C---:B------:R-:W-:Y:S02]  /*4960*/  SEL R26, R2.reuse, R26, !P0 ;  /* 0x0000001a021a7207 */ /* 0x040fe40004000000 */
[C---:B------:R-:W-:Y:S02]  /*4970*/  SEL R25, R2.reuse, R25, !P0 ;  /* 0x0000001902197207 */ /* 0x040fe40004000000 */
[C---:B------:R-:W-:Y:S02]  /*4980*/  SEL R24, R2.reuse, R24, !P0 ;  /* 0x0000001802187207 */ /* 0x040fe40004000000 */
        /* <DEDUP_REMOVED lines=16> */
[----:B--2---:R-:W-:-:S05]  /*4a90*/  SEL R7, R2, R7, !P0 ;  /* 0x0000000702077207 */ /* 0x004fca0004000000 */
[----:B------:R0:W-:Y:S04]  /*4aa0*/  STL [R1+0x84], R7 ;  /* 0x0000840701007387 */ /* 0x0001e80000100800 */
[----:B0-----:R-:W2:Y:S04]  /*4ab0*/  LDL.LU R7, [R1+0xecc] ;  /* 0x000ecc0001077983 */ /* 0x001ea80000300800 */
[----:B------:R0:W-:Y:S04]  /*4ac0*/  STL [R1+0x78], R3 ;  /* 0x0000780301007387 */ /* 0x0001e80000100800 */
[----:B0-----:R-:W3:Y:S04]  /*4ad0*/  LDL.LU R3, [R1+0xec8] ;  /* 0x000ec80001037983 */ /* 0x001ee80000300800 */
[----:B------:R0:W-:Y:S04]  /*4ae0*/  STL [R1+0x74], R4 ;  /* 0x0000740401007387 */ /* 0x0001e80000100800 */
[----:B0-----:R-:W4:Y:S04]  /*4af0*/  LDL.LU R4, [R1+0xec4] ;  /* 0x000ec40001047983 */ /* 0x001f280000300800 */
[----:B------:R0:W-:Y:S04]  /*4b00*/  STL [R1+0x6c], R5 ;  /* 0x00006c0501007387 */ /* 0x0001e80000100800 */
[----:B0-----:R-:W5:Y:S04]  /*4b10*/  LDL.LU R5, [R1+0xec0] ;  /* 0x000ec00001057983 */ /* 0x001f680000300800 */
[----:B------:R0:W-:Y:S04]  /*4b20*/  STL [R1+0x68], R6 ;  /* 0x0000680601007387 */ /* 0x0001e80000100800 */
[----:B0-----:R-:W2:Y:S04]  /*4b30*/  LDL.LU R6, [R1+0xebc] ;  /* 0x000ebc0001067983 */ /* 0x001ea80000300800 */
        /* <DEDUP_REMOVED lines=41> */
[----:B0-----:R-:W2:Y:S01]  /*4dd0*/  LDL.LU R10, [R1+0xe70] ;  /* 0x000e7000010a7983 */ /* 0x001ea20000300800 */
[----:B------:R-:W-:-:S02]  /*4de0*/  SEL R9, R2, R9, !P0 ;  /* 0x0000000902097207 */ /* 0x000fc40004000000 */
[----:B------:R-:W-:-:S05]  /*4df0*/  SEL R0, R2, R0, !P0 ;  /* 0x0000000002007207 */ /* 0x000fca0004000000 */
[----:B------:R-:W-:Y:S04]  /*4e00*/  STL [R1+0xdf8], R0 ;  /* 0x000df80001007387 */ /* 0x000fe80000100800 */
[----:B------:R0:W-:Y:S01]  /*4e10*/  STL [R1+0x8], R9 ;  /* 0x0000080901007387 */ /* 0x0001e20000100800 */
[----:B--2---:R-:W-:Y:S02]  /*4e20*/  SEL R2, R2, R10, !P0 ;  /* 0x0000000a02027207 */ /* 0x004fe40004000000 */
[----:B------:R-:W-:-:S04]  /*4e30*/  LOP3.LUT R10, RZ, c[0x0][0x17c], RZ, 0x33, !PT ;  /* 0x00005f00ff0a7a12 */ /* 0x000fc800078e33ff */
[C---:B------:R-:W-:Y:S02]  /*4e40*/  SEL R11, R10.reuse, R11, !P0 ;  /* 0x0000000b0a0b7207 */ /* 0x040fe40004000000 */
[C---:B------:R-:W-:Y:S02]  /*4e50*/  SEL R12, R10.reuse, R12, !P0 ;  /* 0x0000000c0a0c7207 */ /* 0x040fe40004000000 */
[C---:B------:R-:W-:Y:S01]  /*4e60*/  SEL R13, R10.reuse, R13, !P0 ;  /* 0x0000000d0a0d7207 */ /* 0x040fe20004000000 */
[----:B------:R-:W-:Y:S01]  /*4e70*/  STL [R1+0xdfc], R2 ;  /* 0x000dfc0201007387 */ /* 0x000fe20000100800 */
[C---:B------:R-:W-:Y:S02]  /*4e80*/  SEL R14, R10.reuse, R14, !P0 ;  /* 0x0000000e0a0e7207 */ /* 0x040fe40004000000 */
[C---:B------:R-:W-:Y:S01]  /*4e90*/  SEL R8, R10.reuse, R8, !P0 ;  /* 0x000000080a087207 */ /* 0x040fe20004000000 */
[----:B------:R-:W-:Y:S01]  /*4ea0*/  STL [R1+0xe00], R11 ;  /* 0x000e000b01007387 */ /* 0x000fe20000100800 */
[----:B0-----:R-:W-:-:S03]  /*4eb0*/  SEL R9, R10, R28, !P0 ;  /* 0x0000001c0a097207 */ /* 0x001fc60004000000 */
[----:B------:R-:W-:Y:S04]  /*4ec0*/  STL [R1+0xe04], R12 ;  /* 0x000e040c01007387 */ /* 0x000fe80000100800 */
[----:B------:R-:W-:Y:S04]  /*4ed0*/  STL [R1+0xe08], R13 ;  /* 0x000e080d01007387 */ /* 0x000fe80000100800 */
[----:B------:R-:W-:Y:S04]  /*4ee0*/  STL [R1+0xe0c], R14 ;  /* 0x000e0c0e01007387 */ /* 0x000fe80000100800 */
[----:B------:R0:W-:Y:S04]  /*4ef0*/  STL [R1+0xe10], R8 ;  /* 0x000e100801007387 */ /* 0x0001e80000100800 */
[----:B------:R-:W2:Y:S04]  /*4f00*/  LDL.LU R28, [R1+0x108] ;  /* 0x00010800011c7983 */ /* 0x000ea80000300800 */
[----:B0-----:R-:W2:Y:S04]  /*4f10*/  LDL.LU R8, [R1+0x10c] ;  /* 0x00010c0001087983 */ /* 0x001ea80000300800 */
[----:B------:R-:W2:Y:S04]  /*4f20*/  LDL.LU R14, [R1+0xb4] ;  /* 0x0000b400010e7983 */ /* 0x000ea80000300800 */
[----:B------:R-:W2:Y:S04]  /*4f30*/  LDL.LU R13, [R1+0xac] ;  /* 0x0000ac00010d7983 */ /* 0x000ea80000300800 */
[----:B------:R-:W2:Y:S04]  /*4f40*/  LDL.LU R12, [R1+0xa8] ;  /* 0x0000a800010c7983 */ /* 0x000ea80000300800 */
[----:B------:R-:W2:Y:S04]  /*4f50*/  LDL.LU R11, [R1+0xa4] ;  /* 0x0000a400010b7983 */ /* 0x000ea80000300800 */
[----:B------:R-:W2:Y:S04]  /*4f60*/  LDL.LU R2, [R1+0x9c] ;  /* 0x00009c0001027983 */ /* 0x000ea80000300800 */
[----:B------:R-:W2:Y:S04]  /*4f70*/  LDL.LU R0, [R1+0x98] ;  /* 0x0000980001007983 */ /* 0x000ea80000300800 */
[----:B------:R0:W-:Y:S01]  /*4f80*/  STL [R1+0xe14], R9 ;  /* 0x000e140901007387 */ /* 0x0001e20000100800 */
[----:B------:R-:W-:-:S03]  /*4f90*/  SEL R15, R10, R15, !P0 ;  /* 0x0000000f0a0f7207 */ /* 0x000fc60004000000 */
[----:B0-----:R-:W0:Y:S04]  /*4fa0*/  S2R R9, SR_TID.X ;  /* 0x0000000000097919 */ /* 0x001e280000002100 */
[----:B------:R1:W-:Y:S02]  /*4fb0*/  STL [R1+0xe18], R15 ;  /* 0x000e180f01007387 */ /* 0x0003e40000100800 */
[----:B-1----:R-:W-:-:S04]  /*4fc0*/  LOP3.LUT R15, RZ, c[0x0][0x17c], RZ, 0x33, !PT ;  /* 0x00005f00ff0f7a12 */ /* 0x002fc800078e33ff */
[C---:B------:R-:W-:Y:S02]  /*4fd0*/  SEL R16, R15.reuse, R16, !P0 ;  /* 0x000000100f107207 */ /* 0x040fe40004000000 */
[C---:B------:R-:W-:Y:S02]  /*4fe0*/  SEL R17, R15.reuse, R17, !P0 ;  /* 0x000000110f117207 */ /* 0x040fe40004000000 */
[C---:B------:R-:W-:Y:S02]  /*4ff0*/  SEL R18, R15.reuse, R18, !P0 ;  /* 0x000000120f127207 */ /* 0x040fe40004000000 */
[C---:B------:R-:W-:Y:S01]  /*5000*/  SEL R19, R15.reuse, R19, !P0 ;  /* 0x000000130f137207 */ /* 0x040fe20004000000 */
[----:B------:R-:W-:Y:S01]  /*5010*/  STL [R1+0xe1c], R16 ;  /* 0x000e1c1001007387 */ /* 0x000fe20000100800 */
[C---:B------:R-:W-:Y:S02]  /*5020*/  SEL R20, R15.reuse, R20, !P0 ;  /* 0x000000140f147207 */ /* 0x040fe40004000000 */
[C---:B------:R-:W-:Y:S01]  /*5030*/  SEL R21, R15.reuse, R21, !P0 ;  /* 0x000000150f157207 */ /* 0x040fe20004000000 */
[----:B------:R-:W-:Y:S01]  /*5040*/  STL [R1+0xe20], R17 ;  /* 0x000e201101007387 */ /* 0x000fe20000100800 */
[----:B------:R-:W-:-:S02]  /*5050*/  SEL R22, R15, R22, !P0 ;  /* 0x000000160f167207 */ /* 0x000fc40004000000 */
[C---:B------:R-:W-:Y:S01]  /*5060*/  SEL R23, R15.reuse, R23, !P0 ;  /* 0x000000170f177207 */ /* 0x040fe20004000000 */
[----:B------:R-:W-:Y:S01]  /*5070*/  STL [R1+0xe24], R18 ;  /* 0x000e241201007387 */ /* 0x000fe20000100800 */
[----:B------:R-:W-:Y:S02]  /*5080*/  SEL R24, R15, R24, !P0 ;  /* 0x000000180f187207 */ /* 0x000fe40004000000 */
[----:B0-----:R-:W-:Y:S01]  /*5090*/  LOP3.LUT R9, R9, 0x3f, RZ, 0xc0, !PT ;  /* 0x0000003f09097812 */ /* 0x001fe200078ec0ff */
[----:B------:R-:W-:Y:S01]  /*50a0*/  STL [R1+0xe28], R19 ;  /* 0x000e281301007387 */ /* 0x000fe20000100800 */
[C---:B------:R-:W-:Y:S02]  /*50b0*/  SEL R25, R15.reuse, R25, !P0 ;  /* 0x000000190f197207 */ /* 0x040fe40004000000 */
[C---:B------:R-:W-:Y:S01]  /*50c0*/  SEL R26, R15.reuse, R26, !P0 ;  /* 0x0000001a0f1a7207 */ /* 0x040fe20004000000 */
[----:B------:R-:W-:Y:S01]  /*50d0*/  STL [R1+0xe2c], R20 ;  /* 0x000e2c1401007387 */ /* 0x000fe20000100800 */
[----:B------:R-:W-:-:S03]  /*50e0*/  SEL R27, R15, R27, !P0 ;  /* 0x0000001b0f1b7207 */ /* 0x000fc60004000000 */
[----:B------:R-:W-:Y:S01]  /*50f0*/  STL [R1+0xe30], R21 ;  /* 0x000e301501007387 */ /* 0x000fe20000100800 */
[----:B------:R-:W-:Y:S01]  /*5100*/  SEL R29, R15, R29, !P0 ;  /* 0x0000001d0f1d7207 */ /* 0x000fe20004000000 */
[----:B------:R-:W-:Y:S02]  /*5110*/  IMAD R9, R9, c[0x0][0x18c], RZ ;  /* 0x0000630009097a24 */ /* 0x000fe400078e02ff */
[----:B------:R-:W-:Y:S01]  /*5120*/  STL [R1+0xe34], R22 ;  /* 0x000e341601007387 */ /* 0x000fe20000100800 */
[----:B------:R-:W-:-:S03]  /*5130*/  SEL R6, R15, R6, !P0 ;  /* 0x000000060f067207 */ /* 0x000fc60004000000 */
[----:B------:R-:W-:Y:S01]  /*5140*/  STL [R1+0xe38], R23 ;  /* 0x000e381701007387 */ /* 0x000fe20000100800 */
[----:B-----5:R-:W-:-:S03]  /*5150*/  SEL R5, R15, R5, !P0 ;  /* 0x000000050f057207 */ /* 0x020fc60004000000 */
[----:B------:R-:W-:Y:S01]  /*5160*/  STL [R1+0xe3c], R24 ;  /* 0x000e3c1801007387 */ /* 0x000fe20000100800 */
[----:B---3--:R-:W-:-:S03]  /*5170*/  SEL R10, R15, R3, !P0 ;  /* 0x000000030f0a7207 */ /* 0x008fc60004000000 */
[----:B------:R-:W-:Y:S01]  /*5180*/  STL [R1+0xe40], R25 ;  /* 0x000e401901007387 */ /* 0x000fe20000100800 */
[----:B------:R-:W-:-:S03]  /*5190*/  SEL R7, R15, R7, !P0 ;  /* 0x000000070f077207 */ /* 0x000fc60004000000 */
[----:B------:R-:W-:Y:S01]  /*51a0*/  STL [R1+0xe44], R26 ;  /* 0x000e441a01007387 */ /* 0x000fe20000100800 */
[----:B----4-:R-:W-:-:S03]  /*51b0*/  SEL R4, R15, R4, !P0 ;  /* 0x000000040f047207 */ /* 0x010fc60004000000 */
[----:B------:R-:W-:Y:S01]  /*51c0*/  STL [R1+0xe48], R27 ;  /* 0x000e481b01007387 */ /* 0x000fe20000100800 */
[----:B------:R-:W-:-:S03]  /*51d0*/  LEA.HI.X.SX32 R3, R9, c[0x0][0x16c], 0x1, P5 ;  /* 0x00005b0009037a11 */ /* 0x000fc600028f0eff */
[----:B------:R-:W-:Y:S04]  /*51e0*/  STL [R1+0xe4c], R29 ;  /* 0x000e4c1d01007387 */ /* 0x000fe80000100800 */
[----:B------:R-:W-:Y:S04]  /*51f0*/  STL [R1+0xe50], R6 ;  /* 0x000e500601007387 */ /* 0x000fe80000100800 */
[----:B------:R-:W-:Y:S04]  /*5200*/  STL [R1+0xe54], R5 ;  /* 0x000e540501007387 */ /* 0x000fe80000100800 */
[----:B------:R-:W-:Y:S04]  /*5210*/  STL [R1+0xe58], R10 ;  /* 0x000e580a01007387 */ /* 0x000fe80000100800 */
[----:B------:R-:W-:Y:S04]  /*5220*/  STL [R1+0xe5c], R7 ;  /* 0x000e5c0701007387 */ /* 0x000fe80000100800 */
[----:B------:R0:W-:Y:S04]  /*5230*/  STL [R1+0xe60], R4 ;  /* 0x000e600401007387 */ /* 0x0001e80000100800 */
[----:B------:R1:W-:Y:S01]  /*5240*/  STL [R1+0xe64], R3 ;  /* 0x000e640301007387 */ /* 0x0003e20000100800 */
[----:B--2---:R-:W-:-:S02]  /*5250*/  IMAD R28, R28, c[0x0][0x184], RZ ;  /* 0x000061001c1c7a24 */ /* 0x004fc400078e02ff */
[----:B0-----:R-:W-:-:S03]  /*5260*/  IMAD R4, R8, c[0x0][0x184], RZ ;  /* 0x0000610008047a24 */ /* 0x001fc600078e02ff */
[----:B------:R-:W-:Y:S01]  /*5270*/  STL [R1+0xd98], R28 ;  /* 0x000d981c01007387 */ /* 0x000fe20000100800 */
[----:B-1----:R-:W-:-:S03]  /*5280*/  IMAD R3, R14, c[0x0][0x190], RZ ;  /* 0x000064000e037a24 */ /* 0x002fc600078e02ff */
[----:B------:R0:W-:Y:S01]  /*5290*/  STL [R1+0xa0], R4 ;  /* 0x0000a00401007387 */ /* 0x0001e20000100800 */
[----:B------:R-:W-:-:S03]  /*52a0*/  IMAD R5, R13, c[0x0][0x190], RZ ;  /* 0x000064000d057a24 */ /* 0x000fc600078e02ff */
[----:B------:R1:W-:Y:S01]  /*52b0*/  STL [R1+0x18], R3 ;  /* 0x0000180301007387 */ /* 0x0003e20000100800 */
[----:B0-----:R-:W-:-:S03]  /*52c0*/  IMAD R4, R12, c[0x0][0x190], RZ ;  /* 0x000064000c047a24 */ /* 0x001fc600078e02ff */
[----:B------:R-:W-:Y:S01]  /*52d0*/  STL [R1+0x20], R5 ;  /* 0x0000200501007387 */ /* 0x000fe20000100800 */
[----:B-1----:R-:W-:-:S03]  /*52e0*/  IMAD R3, R11, c[0x0][0x190], RZ ;  /* 0x000064000b037a24 */ /* 0x002fc600078e02ff */
[----:B------:R-:W-:Y:S04]  /*52f0*/  STL [R1+0x70], R4 ;  /* 0x0000700401007387 */ /* 0x000fe80000100800 */
[----:B------:R0:W-:Y:S04]  /*5300*/  STL [R1+0x7c], R3 ;  /* 0x00007c0301007387 */ /* 0x0001e80000100800 */
[----:B0-----:R-:W2:Y:S01]  /*5310*/  LDL.LU R3, [R1+0x8c] ;  /* 0x00008c0001037983 */ /* 0x001ea20000300800 */
[----:B------:R-:W-:Y:S02]  /*5320*/  IMAD R2, R2, c[0x0][0x190], RZ ;  /* 0x0000640002027a24 */ /* 0x000fe400078e02ff */
[----:B------:R-:W-:-:S03]  /*5330*/  IMAD R0, R0, c[0x0][0x190], RZ ;  /* 0x0000640000007a24 */ /* 0x000fc600078e02ff */
[----:B------:R-:W-:Y:S04]  /*5340*/  STL [R1+0x80], R2 ;  /* 0x0000800201007387 */ /* 0x000fe80000100800 */
[----:B--2---:R0:W-:Y:S04]  /*5350*/  STL [R1+0xe68], R3 ;  /* 0x000e680301007387 */ /* 0x0041e80000100800 */
[----:B------:R-:W-:Y:S04]  /*5360*/  STL [R1+0x98], R0 ;  /* 0x0000980001007387 */ /* 0x000fe80000100800 */
[----:B0-----:R-:W2:Y:S04]  /*5370*/  LDL.LU R3, [R1+0x90] ;  /* 0x0000900001037983 */ /* 0x001ea80000300800 */
[----:B--2---:R0:W-:Y:S04]  /*5380*/  STL [R1+0xe6c], R3 ;  /* 0x000e6c0301007387 */ /* 0x0041e80000100800 */
[----:B0-----:R-:W2:Y:S04]  /*5390*/  LDL.LU R3, [R1+0x94] ;  /* 0x0000940001037983 */ /* 0x001ea80000300800 */
[----:B------:R-:W3:Y:S04]  /*53a0*/  LDL.LU R4, [R1+0x88] ;  /* 0x0000880001047983 */ /* 0x000ee80000300800 */
[----:B------:R-:W4:Y:S04]  /*53b0*/  LDL.LU R7, [R1+0x84] ;  /* 0x0000840001077983 */ /* 0x000f280000300800 */
[----:B------:R-:W5:Y:S04]  /*53c0*/  LDL.LU R10, [R1+0x78] ;  /* 0x00007800010a7983 */ /* 0x000f680000300800 */
[----:B------:R-:W3:Y:S04]  /*53d0*/  LDL.LU R5, [R1+0x74] ;  /* 0x0000740001057983 */ /* 0x000ee80000300800 */
        /* <DEDUP_REMOVED lines=23> */
[----:B------:R-:W3:Y:S01]  /*5550*/  LDL.LU R28, [R1+0x8] ;  /* 0x00000800011c7983 */ /* 0x000ee20000300800 */
[----:B--2---:R-:W-:-:S05]  /*5560*/  IMAD R3, R3, c[0x0][0x190], RZ ;  /* 0x0000640003037a24 */ /* 0x004fca00078e02ff */
[----:B------:R0:W-:Y:S04]  /*5570*/  STL [R1+0x94], R3 ;  /* 0x0000940301007387 */ /* 0x0001e80000100800 */
[----:B0-----:R-:W2:Y:S02]  /*5580*/  LDL.LU R3, [R1+0xe6c] ;  /* 0x000e6c0001037983 */ /* 0x001ea40000300800 */
[----:B--2---:R-:W-:-:S05]  /*5590*/  IMAD R3, R3, c[0x0][0x190], RZ ;  /* 0x0000640003037a24 */ /* 0x004fca00078e02ff */
[----:B------:R0:W-:Y:S04]  /*55a0*/  STL [R1+0x90], R3 ;  /* 0x0000900301007387 */ /* 0x0001e80000100800 */
[----:B0-----:R-:W2:Y:S01]  /*55b0*/  LDL.LU R3, [R1+0xe68] ;  /* 0x000e680001037983 */ /* 0x001ea20000300800 */
[----:B---3--:R-:W-:Y:S02]  /*55c0*/  IMAD R4, R4, c[0x0][0x190], RZ ;  /* 0x0000640004047a24 */ /* 0x008fe400078e02ff */
[----:B----4-:R-:W-:Y:S02]  /*55d0*/  IMAD R7, R7, c[0x0][0x190], RZ ;  /* 0x0000640007077a24 */ /* 0x010fe400078e02ff */
[----:B-----5:R-:W-:Y:S02]  /*55e0*/  IMAD R10, R10, c[0x0][0x190], RZ ;  /* 0x000064000a0a7a24 */ /* 0x020fe400078e02ff */
[----:B------:R-:W-:-:S02]  /*55f0*/  IMAD R5, R5, c[0x0][0x190], RZ ;  /* 0x0000640005057a24 */ /* 0x000fc400078e02ff */
[----:B------:R-:W-:Y:S02]  /*5600*/  IMAD R6, R6, c[0x0][0x190], RZ ;  /* 0x0000640006067a24 */ /* 0x000fe400078e02ff */
[----:B------:R-:W-:Y:S02]  /*5610*/  IMAD R29, R29, c[0x0][0x190], RZ ;  /* 0x000064001d1d7a24 */ /* 0x000fe400078e02ff */
[----:B------:R-:W-:Y:S02]  /*5620*/  IMAD R27, R27, c[0x0][0x190], RZ ;  /* 0x000064001b1b7a24 */ /* 0x000fe400078e02ff */
[----:B------:R-:W-:Y:S02]  /*5630*/  IMAD R26, R26, c[0x0][0x190], RZ ;  /* 0x000064001a1a7a24 */ /* 0x000fe400078e02ff */
[----:B------:R-:W-:Y:S02]  /*5640*/  IMAD R25, R25, c[0x0][0x190], RZ ;  /* 0x0000640019197a24 */ /* 0x000fe400078e02ff */
        /* <DEDUP_REMOVED lines=18> */
[----:B--2---:R-:W-:-:S05]  /*5770*/  IMAD R3, R3, c[0x0][0x190], RZ ;  /* 0x0000640003037a24 */ /* 0x004fca00078e02ff */
        /* <DEDUP_REMOVED lines=55> */
[----:B0-----:R-:W5:Y:S01]  /*5af0*/  LDL.LU R0, [R1+0xdf8] ;  /* 0x000df80001007983 */ /* 0x001f620000300800 */
[----:B------:R-:W-:-:S05]  /*5b00*/  IMAD R28, R28, c[0x0][0x190], RZ ;  /* 0x000064001c1c7a24 */ /* 0x000fca00078e02ff */
[----:B------:R0:W-:Y:S01]  /*5b10*/  STL [R1+0x8], R28 ;  /* 0x0000081c01007387 */ /* 0x0001e20000100800 */
[----:B--2---:R-:W-:Y:S02]  /*5b20*/  IMAD R22, R22, c[0x0][0x190], RZ ;  /* 0x0000640016167a24 */ /* 0x004fe400078e02ff */
[----:B---3--:R-:W-:Y:S02]  /*5b30*/  IMAD R21, R21, c[0x0][0x190], RZ ;  /* 0x0000640015157a24 */ /* 0x008fe400078e02ff */
[----:B----4-:R-:W-:Y:S02]  /*5b40*/  IMAD R20, R20, c[0x0][0x190], RZ ;  /* 0x0000640014147a24 */ /* 0x010fe400078e02ff */
[----:B-----5:R-:W-:Y:S02]  /*5b50*/  IMAD R19, R19, c[0x0][0x190], RZ ;  /* 0x0000640013137a24 */ /* 0x020fe400078e02ff */
        /* <DEDUP_REMOVED lines=10> */
[----:B0-----:R-:W-:Y:S02]  /*5c00*/  IMAD R28, R0, c[0x0][0x190], RZ ;  /* 0x00006400001c7a24 */ /* 0x001fe400078e02ff */
[----:B------:R-:W2:Y:S04]  /*5c10*/  LDL.LU R0, [R1+0xdf4] ;  /* 0x000df40001007983 */ /* 0x000ea80000300800 */
[----:B------:R0:W-:Y:S02]  /*5c20*/  STL [R1+0x4], R28 ;  /* 0x0000041c01007387 */ /* 0x0001e40000100800 */
[----:B0-----:R-:W-:-:S05]  /*5c30*/  IMAD R28, R2, c[0x0][0x190], RZ ;  /* 0x00006400021c7a24 */ /* 0x001fca00078e02ff */
        /* <DEDUP_REMOVED lines=29> */
[----:B0-----:R-:W4:Y:S01]  /*5e10*/  LDL.LU R22, [R1+0x18] ;  /* 0x0000180001167983 */ /* 0x001f220000300800 */
[----:B------:R-:W-:-:S02]  /*5e20*/  IMAD R23, R23, c[0x0][0x190], RZ ;  /* 0x0000640017177a24 */ /* 0x000fc400078e02ff */
[----:B------:R-:W-:Y:S02]  /*5e30*/  IMAD R24, R24, c[0x0][0x190], RZ ;  /* 0x0000640018187a24 */ /* 0x000fe400078e02ff */
[----:B------:R-:W-:Y:S02]  /*5e40*/  IMAD R25, R25, c[0x0][0x190], RZ ;  /* 0x0000640019197a24 */ /* 0x000fe400078e02ff */
[----:B------:R-:W-:Y:S01]  /*5e50*/  IMAD R26, R26, c[0x0][0x190], RZ ;  /* 0x000064001a1a7a24 */ /* 0x000fe200078e02ff */
[----:B------:R-:W-:Y:S01]  /*5e60*/  STL [R1+0xdd8], R23 ;  /* 0x000dd81701007387 */ /* 0x000fe20000100800 */
[----:B------:R-:W-:Y:S02]  /*5e70*/  IMAD R27, R27, c[0x0][0x190], RZ ;  /* 0x000064001b1b7a24 */ /* 0x000fe400078e02ff */
[----:B------:R-:W-:Y:S01]  /*5e80*/  IMAD R29, R29, c[0x0][0x190], RZ ;  /* 0x000064001d1d7a24 */ /* 0x000fe200078e02ff */
[----:B------:R-:W-:Y:S01]  /*5e90*/  STL [R1+0xddc], R24 ;  /* 0x000ddc1801007387 */ /* 0x000fe20000100800 */
[----:B------:R-:W-:-:S03]  /*5ea0*/  IMAD R6, R6, c[0x0][0x190], RZ ;  /* 0x0000640006067a24 */ /* 0x000fc600078e02ff */
[----:B------:R-:W-:Y:S04]  /*5eb0*/  STL [R1+0xde0], R25 ;  /* 0x000de01901007387 */ /* 0x000fe80000100800 */
[----:B------:R-:W-:Y:S04]  /*5ec0*/  STL [R1+0xde4], R26 ;  /* 0x000de41a01007387 */ /* 0x000fe80000100800 */
[----:B------:R-:W-:Y:S04]  /*5ed0*/  STL [R1+0xde8], R27 ;  /* 0x000de81b01007387 */ /* 0x000fe80000100800 */
[----:B------:R-:W-:Y:S04]  /*5ee0*/  STL [R1+0xdec], R29 ;  /* 0x000dec1d01007387 */ /* 0x000fe80000100800 */
[----:B------:R0:W-:Y:S01]  /*5ef0*/  STL [R1+0xdf0], R6 ;  /* 0x000df00601007387 */ /* 0x0001e20000100800 */
[----:B------:R-:W-:-:S03]  /*5f00*/  IMAD R2, R4, c[0x0][0x190], RZ ;  /* 0x0000640004027a24 */ /* 0x000fc600078e02ff */
[----:B0-----:R-:W5:Y:S01]  /*5f10*/  LDL.LU R6, [R1+0x64] ;  /* 0x0000640001067983 */ /* 0x001f620000300800 */
[-C--:B--2---:R-:W-:Y:S02]  /*5f20*/  LEA R24, P0, R20, R0.reuse, 0x1 ;  /* 0x0000000014187211 */ /* 0x084fe400078008ff */
[-C--:B---3--:R-:W-:Y:S02]  /*5f30*/  LEA R4, P6, R21, R0.reuse, 0x1 ;  /* 0x0000000015047211 */ /* 0x088fe400078c08ff */
[----:B----4-:R-:W-:-:S05]  /*5f40*/  LEA R23, P5, R22, R0, 0x1 ;  /* 0x0000000016177211 */ /* 0x010fca00078a08ff */
[----:B------:R0:W-:Y:S04]  /*5f50*/  STL [R1+0xb7c], R23 ;  /* 0x000b7c1701007387 */ /* 0x0001e80000100800 */
[----:B------:R1:W-:Y:S04]  /*5f60*/  STL [R1+0xb84], R4 ;  /* 0x000b840401007387 */ /* 0x0003e80000100800 */
[----:B------:R2:W-:Y:S04]  /*5f70*/  STL [R1+0xb8c], R24 ;  /* 0x000b8c1801007387 */ /* 0x0005e80000100800 */
[----:B------:R-:W3:Y:S01]  /*5f80*/  LDL.LU R29, [R1+0x60] ;  /* 0x00006000011d7983 */ /* 0x000ee20000300800 */
[----:B0-----:R-:W-:-:S02]  /*5f90*/  LEA R23, P1, R19, R0, 0x1 ;  /* 0x0000000013177211 */ /* 0x001fc400078208ff */
[-C--:B-1----:R-:W-:Y:S02]  /*5fa0*/  LEA R4, P2, R18, R0.reuse, 0x1 ;  /* 0x0000000012047211 */ /* 0x082fe400078408ff */
[-C--:B--2---:R-:W-:Y:S01]  /*5fb0*/  LEA R24, P3, R17, R0.reuse, 0x1 ;  /* 0x0000000011187211 */ /* 0x084fe200078608ff */
[----:B------:R0:W-:Y:S04]  /*5fc0*/  STL [R1+0xb94], R23 ;  /* 0x000b941701007387 */ /* 0x0001e80000100800 */
[----:B------:R1:W-:Y:S04]  /*5fd0*/  STL [R1+0xb9c], R4 ;  /* 0x000b9c0401007387 */ /* 0x0003e80000100800 */
[----:B------:R-:W-:Y:S04]  /*5fe0*/  STL [R1+0xba4], R24 ;  /* 0x000ba41801007387 */ /* 0x000fe80000100800 */
[----:B------:R-:W2:Y:S01]  /*5ff0*/  LDL.LU R27, [R1+0x5c] ;  /* 0x00005c00011b7983 */ /* 0x000ea20000300800 */
[----:B0-----:R-:W-:-:S02]  /*6000*/  LEA R23, P4, R16, R0, 0x1 ;  /* 0x0000000010177211 */ /* 0x001fc400078808ff */
[-C--:B-1----:R-:W-:Y:S02]  /*6010*/  LEA.HI.X.SX32 R4, R22, R3.reuse, 0x1, P5 ;  /* 0x0000000316047211 */ /* 0x082fe400028f0eff */
[----:B------:R-:W-:Y:S01]  /*6020*/  LEA R22, P5, R15, R0, 0x1 ;  /* 0x000000000f167211 */ /* 0x000fe200078a08ff */
[----:B------:R-:W-:Y:S04]  /*6030*/  STL [R1+0xbac], R23 ;  /* 0x000bac1701007387 */ /* 0x000fe80000100800 */
[----:B------:R0:W-:Y:S04]  /*6040*/  STL [R1+0xb78], R4 ;  /* 0x000b780401007387 */ /* 0x0001e80000100800 */
[----:B------:R-:W-:Y:S04]  /*6050*/  STL [R1+0xbb4], R22 ;  /* 0x000bb41601007387 */ /* 0x000fe80000100800 */
[----:B------:R-:W4:Y:S01]  /*6060*/  LDL.LU R26, [R1+0x58] ;  /* 0x00005800011a7983 */ /* 0x000f220000300800 */
[----:B------:R-:W-:-:S02]  /*6070*/  LEA.HI.X.SX32 R21, R21, R3, 0x1, P6 ;  /* 0x0000000315157211 */ /* 0x000fc400030f0eff */
[----:B0-----:R-:W-:-:S03]  /*6080*/  LEA R4, P6, R9, R0, 0x1 ;  /* 0x0000000009047211 */ /* 0x001fc600078c08ff */
[----:B------:R0:W-:Y:S04]  /*6090*/  STL [R1+0xb80], R21 ;  /* 0x000b801501007387 */ /* 0x0001e80000100800 */
[----:B------:R1:W-:Y:S01]  /*60a0*/  STL [R1+0xbbc], R4 ;  /* 0x000bbc0401007387 */ /* 0x0003e20000100800 */
[----:B0-----:R-:W-:-:S05]  /*60b0*/  LEA.HI.X.SX32 R21, R20, R3, 0x1, P0 ;  /* 0x0000000314157211 */ /* 0x001fca00000f0eff */
[----:B------:R-:W-:Y:S04]  /*60c0*/  STL [R1+0xb88], R21 ;  /* 0x000b881501007387 */ /* 0x000fe80000100800 */
[----:B------:R-:W4:Y:S01]  /*60d0*/  LDL.LU R25, [R1+0x54] ;  /* 0x0000540001197983 */ /* 0x000f220000300800 */
[-C--:B------:R-:W-:Y:S02]  /*60e0*/  LEA R20, P0, R14, R0.reuse, 0x1 ;  /* 0x000000000e147211 */ /* 0x080fe400078008ff */
[-C--:B-1----:R-:W-:Y:S02]  /*60f0*/  LEA.HI.X.SX32 R4, R19, R3.reuse, 0x1, P1 ;  /* 0x0000000313047211 */ /* 0x082fe400008f0eff */
[----:B-----5:R-:W-:Y:S01]  /*6100*/  LEA R19, P1, R12, R0, 0x1 ;  /* 0x000000000c137211 */ /* 0x020fe200078208ff */
[----:B------:R-:W-:Y:S04]  /*6110*/  STL [R1+0xbc4], R20 ;  /* 0x000bc41401007387 */ /* 0x000fe80000100800 */
[----:B------:R0:W-:Y:S04]  /*6120*/  STL [R1+0xb90], R4 ;  /* 0x000b900401007387 */ /* 0x0001e80000100800 */
[----:B------:R-:W-:Y:S04]  /*6130*/  STL [R1+0xbcc], R19 ;  /* 0x000bcc1301007387 */ /* 0x000fe80000100800 */
[----:B------:R-:W5:Y:S01]  /*6140*/  LDL.LU R24, [R1+0x50] ;  /* 0x0000500001187983 */ /* 0x000f620000300800 */
[----:B------:R-:W-:-:S02]  /*6150*/  LEA.HI.X.SX32 R18, R18, R3, 0x1, P2 ;  /* 0x0000000312127211 */ /* 0x000fc400010f0eff */
[----:B0-----:R-:W-:-:S03]  /*6160*/  LEA R4, P2, R28, R0, 0x1 ;  /* 0x000000001c047211 */ /* 0x001fc600078408ff */
[----:B------:R0:W-:Y:S04]  /*6170*/  STL [R1+0xb98], R18 ;  /* 0x000b981201007387 */ /* 0x0001e80000100800 */
[----:B------:R1:W-:Y:S01]  /*6180*/  STL [R1+0xbd4], R4 ;  /* 0x000bd40401007387 */ /* 0x0003e20000100800 */
[----:B0-----:R-:W-:-:S05]  /*6190*/  LEA.HI.X.SX32 R18, R17, R3, 0x1, P3 ;  /* 0x0000000311127211 */ /* 0x001fca00018f0eff */
[----:B------:R-:W-:Y:S04]  /*61a0*/  STL [R1+0xba0], R18 ;  /* 0x000ba01201007387 */ /* 0x000fe80000100800 */
[----:B------:R-:W5:Y:S01]  /*61b0*/  LDL.LU R23, [R1+0x4c] ;  /* 0x00004c0001177983 */ /* 0x000f620000300800 */
[-C--:B------:R-:W-:Y:S02]  /*61c0*/  LEA R17, P3, R11, R0.reuse, 0x1 ;  /* 0x000000000b117211 */ /* 0x080fe400078608ff */
[-C--:B-1----:R-:W-:Y:S02]  /*61d0*/  LEA.HI.X.SX32 R4, R16, R3.reuse, 0x1, P4 ;  /* 0x0000000310047211 */ /* 0x082fe400020f0eff */
[----:B------:R-:W-:Y:S01]  /*61e0*/  LEA R16, P4, R13, R0, 0x1 ;  /* 0x000000000d107211 */ /* 0x000fe200078808ff */
[----:B------:R-:W-:Y:S01]  /*61f0*/  STL [R1+0xbdc], R17 ;  /* 0x000bdc1101007387 */ /* 0x000fe20000100800 */
[----:B------:R-:W-:-:S03]  /*6200*/  LEA.HI.X.SX32 R15, R15, R3, 0x1, P5 ;  /* 0x000000030f0f7211 */ /* 0x000fc600028f0eff */
[----:B------:R0:W-:Y:S04]  /*6210*/  STL [R1+0xba8], R4 ;  /* 0x000ba80401007387 */ /* 0x0001e80000100800 */
[----:B------:R-:W-:Y:S04]  /*6220*/  STL [R1+0xbe4], R16 ;  /* 0x000be41001007387 */ /* 0x000fe80000100800 */
[----:B------:R-:W5:Y:S01]  /*6230*/  LDL.LU R22, [R1+0x48] ;  /* 0x0000480001167983 */ /* 0x000f620000300800 */
[----:B0-----:R-:W-:-:S03]  /*6240*/  LEA R4, P5, R8, R0, 0x1 ;  /* 0x0000000008047211 */ /* 0x001fc600078a08ff */
[----:B------:R-:W-:Y:S01]  /*6250*/  STL [R1+0xbb0], R15 ;  /* 0x000bb00f01007387 */ /* 0x000fe20000100800 */
[----:B------:R-:W-:-:S03]  /*6260*/  LEA.HI.X.SX32 R9, R9, R3, 0x1, P6 ;  /* 0x0000000309097211 */ /* 0x000fc600030f0eff */
[----:B------:R0:W-:Y:S04]  /*6270*/  STL [R1+0xbec], R4 ;  /* 0x000bec0401007387 */ /* 0x0001e80000100800 */
[----:B------:R-:W5:Y:S04]  /*6280*/  LDL.LU R21, [R1+0x44] ;  /* 0x0000440001157983 */ /* 0x000f680000300800 */
[----:B------:R1:W-:Y:S01]  /*6290*/  STL [R1+0xbb8], R9 ;  /* 0x000bb80901007387 */ /* 0x0003e20000100800 */
[----:B0-----:R-:W-:-:S03]  /*62a0*/  LEA R4, P6, R6, R0, 0x1 ;  /* 0x0000000006047211 */ /* 0x001fc600078c08ff */
[----:B------:R-:W5:Y:S04]  /*62b0*/  LDL.LU R20, [R1+0x40] ;  /* 0x0000400001147983 */ /* 0x000f680000300800 */
[----:B------:R-:W-:Y:S01]  /*62c0*/  STL [R1+0xbf4], R4 ;  /* 0x000bf40401007387 */ /* 0x000fe20000100800 */
[----:B-1----:R-:W-:-:S03]  /*62d0*/  LEA.HI.X.SX32 R9, R14, R3, 0x1, P0 ;  /* 0x000000030e097211 */ /* 0x002fc600000f0eff */
[----:B------:R-:W5:Y:S04]  /*62e0*/  LDL.LU R19, [R1+0x3c] ;  /* 0x00003c0001137983 */ /* 0x000f680000300800 */
[----:B------:R0:W-:Y:S04]  /*62f0*/  STL [R1+0xbc0], R9 ;  /* 0x000bc00901007387 */ /* 0x0001e80000100800 */
[----:B------:R-:W5:Y:S01]  /*6300*/  LDL.LU R18, [R1+0x38] ;  /* 0x0000380001127983 */ /* 0x000f620000300800 */
[----:B0-----:R-:W-:Y:S02]  /*6310*/  LEA.HI.X.SX32 R9, R12, R3, 0x1, P1 ;  /* 0x000000030c097211 */ /* 0x001fe400008f0eff */
[----:B---3--:R-:W-:-:S05]  /*6320*/  LEA R4, P0, R29, R0, 0x1 ;  /* 0x000000001d047211 */ /* 0x008fca00078008ff */
[----:B------:R2:W-:Y:S04]  /*6330*/  STL [R1+0xbfc], R4 ;  /* 0x000bfc0401007387 */ /* 0x0005e80000100800 */
[----:B------:R-:W3:Y:S04]  /*6340*/  LDL.LU R17, [R1+0x34] ;  /* 0x0000340001117983 */ /* 0x000ee80000300800 */
[----:B------:R0:W-:Y:S04]  /*6350*/  STL [R1+0xbc8], R9 ;  /* 0x000bc80901007387 */ /* 0x0001e80000100800 */
[----:B------:R-:W3:Y:S01]  /*6360*/  LDL.LU R16, [R1+0x30] ;  /* 0x0000300001107983 */ /* 0x000ee20000300800 */
[----:B--2---:R-:W-:-:S05]  /*6370*/  LEA R4, P1, R27, R0, 0x1 ;  /* 0x000000001b047211 */ /* 0x004fca00078208ff */
[----:B------:R4:W-:Y:S01]  /*6380*/  STL [R1+0xc04], R4 ;  /* 0x000c040401007387 */ /* 0x0009e20000100800 */
[----:B0-----:R-:W-:-:S03]  /*6390*/  LEA.HI.X.SX32 R9, R28, R3, 0x1, P2 ;  /* 0x000000031c097211 */ /* 0x001fc600010f0eff */
[----:B------:R-:W2:Y:S04]  /*63a0*/  LDL.LU R15, [R1+0x2c] ;  /* 0x00002c00010f7983 */ /* 0x000ea80000300800 */
[----:B------:R0:W-:Y:S04]  /*63b0*/  STL [R1+0xbd0], R9 ;  /* 0x000bd00901007387 */ /* 0x0001e80000100800 */
[----:B------:R-:W2:Y:S01]  /*63c0*/  LDL.LU R28, [R1+0x28] ;  /* 0x00002800011c7983 */ /* 0x000ea20000300800 */
[----:B----4-:R-:W-:Y:S02]  /*63d0*/  LEA R4, P2, R26, R0, 0x1 ;  /* 0x000000001a047211 */ /* 0x010fe400078408ff */
[----:B0-----:R-:W-:-:S03]  /*63e0*/  LEA.HI.X.SX32 R9, R11, R3, 0x1, P3 ;  /* 0x000000030b097211 */ /* 0x001fc600018f0eff */
[----:B------:R0:W-:Y:S04]  /*63f0*/  STL [R1+0xc0c], R4 ;  /* 0x000c0c0401007387 */ /* 0x0001e80000100800 */
[----:B------:R-:W4:Y:S04]  /*6400*/  LDL.LU R11, [R1+0x24] ;  /* 0x00002400010b7983 */ /* 0x000f280000300800 */
[----:B------:R1:W-:Y:S04]  /*6410*/  STL [R1+0xbd8], R9 ;  /* 0x000bd80901007387 */ /* 0x0003e80000100800 */
[----:B------:R-:W2:Y:S01]  /*6420*/  LDL.LU R12, [R1+0x1c] ;  /* 0x00001c00010c7983 */ /* 0x000ea20000300800 */
[----:B0-----:R-:W-:-:S02]  /*6430*/  LEA R4, P3, R25, R0, 0x1 ;  /* 0x0000000019047211 */ /* 0x001fc400078608ff */
[----:B-1----:R-:W-:-:S03]  /*6440*/  LEA.HI.X.SX32 R9, R13, R3, 0x1, P4 ;  /* 0x000000030d097211 */ /* 0x002fc600020f0eff */
[----:B------:R5:W-:Y:S04]  /*6450*/  STL [R1+0xc14], R4 ;  /* 0x000c140401007387 */ /* 0x000be80000100800 */
[----:B------:R-:W4:Y:S04]  /*6460*/  LDL.LU R13, [R1+0x14] ;  /* 0x00001400010d7983 */ /* 0x000f280000300800 */
[----:B------:R0:W-:Y:S04]  /*6470*/  STL [R1+0xbe0], R9 ;  /* 0x000be00901007387 */ /* 0x0001e80000100800 */
[----:B------:R-:W4:Y:S01]  /*6480*/  LDL.LU R14, [R1+0x10] ;  /* 0x00001000010e7983 */ /* 0x000f220000300800 */
[----:B-----5:R-:W-:-:S02]  /*6490*/  LEA R4, P4, R24, R0, 0x1 ;  /* 0x0000000018047211 */ /* 0x020fc400078808ff */
[----:B0-----:R-:W-:-:S03]  /*64a0*/  LEA.HI.X.SX32 R9, R8, R3, 0x1, P5 ;  /* 0x0000000308097211 */ /* 0x001fc600028f0eff */
[----:B------:R-:W-:Y:S04]  /*64b0*/  STL [R1+0xc1c], R4 ;  /* 0x000c1c0401007387 */ /* 0x000fe80000100800 */
[----:B------:R-:W5:Y:S04]  /*64c0*/  LDL.LU R8, [R1+0xc] ;  /* 0x00000c0001087983 */ /* 0x000f680000300800 */
[----:B------:R0:W-:Y:S04]  /*64d0*/  STL [R1+0xbe8], R9 ;  /* 0x000be80901007387 */ /* 0x0001e80000100800 */
[----:B0-----:R-:W4:Y:S01]  /*64e0*/  LDL.LU R9, [R1+0x8] ;  /* 0x0000080001097983 */ /* 0x001f220000300800 */
[----:B------:R-:W-:-:S05]  /*64f0*/  LEA R4, P5, R23, R0, 0x1 ;  /* 0x0000000017047211 */ /* 0x000fca00078a08ff */
[----:B------:R0:W-:Y:S04]  /*6500*/  STL [R1+0xc24], R4 ;  /* 0x000c240401007387 */ /* 0x0001e80000100800 */
[----:B0-----:R-:W4:Y:S01]  /*6510*/  LDL.LU R4, [R1+0x4] ;  /* 0x0000040001047983 */ /* 0x001f220000300800 */
[-C--:B------:R-:W-:Y:S02]  /*6520*/  LEA.HI.X.SX32 R6, R6, R3.reuse, 0x1, P6 ;  /* 0x0000000306067211 */ /* 0x080fe400030f0eff */
[----:B------:R-:W-:-:S03]  /*6530*/  LEA.HI.X.SX32 R29, R29, R3, 0x1, P0 ;  /* 0x000000031d1d7211 */ /* 0x000fc600000f0eff */
[----:B------:R0:W-:Y:S02]  /*6540*/  STL [R1+0xbf0], R6 ;  /* 0x000bf00601007387 */ /* 0x0001e40000100800 */
[----:B0-----:R-:W-:-:S05]  /*6550*/  LEA R6, P6, R22, R0, 0x1 ;  /* 0x0000000016067211 */ /* 0x001fca00078c08ff */
[----:B------:R0:W-:Y:S01]  /*6560*/  STL [R1+0xc2c], R6 ;  /* 0x000c2c0601007387 */ /* 0x0001e20000100800 */
[----:B------:R-:W-:-:S03]  /*6570*/  LEA.HI.X.SX32 R27, R27, R3, 0x1, P1 ;  /* 0x000000031b1b7211 */ /* 0x000fc600008f0eff */
[----:B0-----:R-:W5:Y:S04]  /*6580*/  LDL.LU R6, [R1+0xdf0] ;  /* 0x000df00001067983 */ /* 0x001f680000300800 */
        /* <DEDUP_REMOVED lines=20> */
[----:B------:R3:W-:Y:S01]  /*66d0*/  STL [R1+0xc18], R24 ;  /* 0x000c181801007387 */ /* 0x0007e20000100800 */
[-C--:B------:R-:W-:Y:S02]  /*66e0*/  LEA.HI.X.SX32 R22, R22, R3.reuse, 0x1, P6 ;  /* 0x0000000316167211 */ /* 0x080fe400030f0eff */
[-C--:B------:R-:W-:Y:S02]  /*66f0*/  LEA.HI.X.SX32 R21, R21, R3.reuse, 0x1, P0 ;  /* 0x0000000315157211 */ /* 0x080fe400000f0eff */
[----:B------:R-:W-:Y:S02]  /*6700*/  LEA.HI.X.SX32 R20, R20, R3, 0x1, P1 ;  /* 0x0000000314147211 */ /* 0x000fe400008f0eff */
[----:B---3--:R-:W-:-:S05]  /*6710*/  LEA R24, P4, R17, R0, 0x1 ;  /* 0x0000000011187211 */ /* 0x008fca00078808ff */
[----:B------:R0:W-:Y:S04]  /*6720*/  STL [R1+0xc54], R24 ;  /* 0x000c541801007387 */ /* 0x0001e80000100800 */
[----:B0-----:R-:W3:Y:S04]  /*6730*/  LDL.LU R24, [R1+0xddc] ;  /* 0x000ddc0001187983 */ /* 0x001ee80000300800 */
[----:B------:R0:W-:Y:S02]  /*6740*/  STL [R1+0xc20], R23 ;  /* 0x000c201701007387 */ /* 0x0001e40000100800 */
[----:B0-----:R-:W-:-:S05]  /*6750*/  LEA R23, P5, R16, R0, 0x1 ;  /* 0x0000000010177211 */ /* 0x001fca00078a08ff */
[----:B------:R0:W-:Y:S04]  /*6760*/  STL [R1+0xc5c], R23 ;  /* 0x000c5c1701007387 */ /* 0x0001e80000100800 */
[----:B0-----:R-:W3:Y:S04]  /*6770*/  LDL.LU R23, [R1+0xdd8] ;  /* 0x000dd80001177983 */ /* 0x001ee80000300800 */
[----:B------:R2:W-:Y:S02]  /*6780*/  STL [R1+0xc28], R22 ;  /* 0x000c281601007387 */ /* 0x0005e40000100800 */
[----:B--2---:R-:W-:-:S05]  /*6790*/  LEA R22, P6, R15, R0, 0x1 ;  /* 0x000000000f167211 */ /* 0x004fca00078c08ff */
[----:B------:R0:W-:Y:S04]  /*67a0*/  STL [R1+0xc64], R22 ;  /* 0x000c641601007387 */ /* 0x0001e80000100800 */
[----:B0-----:R-:W2:Y:S04]  /*67b0*/  LDL.LU R22, [R1+0xdd4] ;  /* 0x000dd40001167983 */ /* 0x001ea80000300800 */
[----:B------:R0:W-:Y:S02]  /*67c0*/  STL [R1+0xc30], R21 ;  /* 0x000c301501007387 */ /* 0x0001e40000100800 */
[----:B0-----:R-:W-:-:S05]  /*67d0*/  LEA R21, P0, R28, R0, 0x1 ;  /* 0x000000001c157211 */ /* 0x001fca00078008ff */
[----:B------:R0:W-:Y:S01]  /*67e0*/  STL [R1+0xc6c], R21 ;  /* 0x000c6c1501007387 */ /* 0x0001e20000100800 */
[----:B------:R-:W-:-:S03]  /*67f0*/  LEA.HI.X.SX32 R19, R19, R3, 0x1, P2 ;  /* 0x0000000313137211 */ /* 0x000fc600010f0eff */
[----:B0-----:R-:W2:Y:S04]  /*6800*/  LDL.LU R21, [R1+0xdd0] ;  /* 0x000dd00001157983 */ /* 0x001ea80000300800 */
[----:B------:R4:W-:Y:S02]  /*6810*/  STL [R1+0xc38], R20 ;  /* 0x000c381401007387 */ /* 0x0009e40000100800 */
[----:B----4-:R-:W-:-:S05]  /*6820*/  LEA R20, P1, R11, R0, 0x1 ;  /* 0x000000000b147211 */ /* 0x010fca00078208ff */
[----:B------:R0:W-:Y:S01]  /*6830*/  STL [R1+0xc74], R20 ;  /* 0x000c741401007387 */ /* 0x0001e20000100800 */
[----:B------:R-:W-:-:S03]  /*6840*/  LEA.HI.X.SX32 R18, R18, R3, 0x1, P3 ;  /* 0x0000000312127211 */ /* 0x000fc600018f0eff */
[----:B0-----:R-:W4:Y:S04]  /*6850*/  LDL.LU R20, [R1+0xdcc] ;  /* 0x000dcc0001147983 */ /* 0x001f280000300800 */
[----:B------:R0:W-:Y:S02]  /*6860*/  STL [R1+0xc40], R19 ;  /* 0x000c401301007387 */ /* 0x0001e40000100800 */
[----:B0-----:R-:W-:-:S05]  /*6870*/  LEA R19, P2, R12, R0, 0x1 ;  /* 0x000000000c137211 */ /* 0x001fca00078408ff */
[----:B------:R0:W-:Y:S01]  /*6880*/  STL [R1+0xc7c], R19 ;  /* 0x000c7c1301007387 */ /* 0x0001e20000100800 */
[----:B------:R-:W-:-:S03]  /*6890*/  LEA.HI.X.SX32 R17, R17, R3, 0x1, P4 ;  /* 0x0000000311117211 */ /* 0x000fc600020f0eff */
[----:B0-----:R-:W2:Y:S04]  /*68a0*/  LDL.LU R19, [R1+0xdc8] ;  /* 0x000dc80001137983 */ /* 0x001ea80000300800 */
        /* <DEDUP_REMOVED lines=11> */
[----:B-----5:R-:W-:-:S05]  /*6960*/  LEA R16, P5, R8, R0, 0x1 ;  /* 0x0000000008107211 */ /* 0x020fca00078a08ff */
[----:B------:R0:W-:Y:S01]  /*6970*/  STL [R1+0xc94], R16 ;  /* 0x000c941001007387 */ /* 0x0001e20000100800 */
[----:B------:R-:W-:-:S03]  /*6980*/  LEA.HI.X.SX32 R28, R28, R3, 0x1, P0 ;  /* 0x000000031c1c7211 */ /* 0x000fc600000f0eff */
[----:B0-----:R-:W5:Y:S04]  /*6990*/  LDL.LU R16, [R1+0xdbc] ;  /* 0x000dbc0001107983 */ /* 0x001f680000300800 */
[----:B------:R0:W-:Y:S02]  /*69a0*/  STL [R1+0xc60], R15 ;  /* 0x000c600f01007387 */ /* 0x0001e40000100800 */
[----:B0-----:R-:W-:-:S05]  /*69b0*/  LEA R15, P6, R9, R0, 0x1 ;  /* 0x00000000090f7211 */ /* 0x001fca00078c08ff */
[----:B------:R0:W-:Y:S04]  /*69c0*/  STL [R1+0xc9c], R15 ;  /* 0x000c9c0f01007387 */ /* 0x0001e80000100800 */
[----:B0-----:R-:W2:Y:S04]  /*69d0*/  LDL.LU R15, [R1+0xdb8] ;  /* 0x000db800010f7983 */ /* 0x001ea80000300800 */
[----:B------:R0:W-:Y:S02]  /*69e0*/  STL [R1+0xc68], R28 ;  /* 0x000c681c01007387 */ /* 0x0001e40000100800 */
[----:B0-----:R-:W-:-:S05]  /*69f0*/  LEA R28, P0, R4, R0, 0x1 ;  /* 0x00000000041c7211 */ /* 0x001fca00078008ff */
[----:B------:R0:W-:Y:S04]  /*6a00*/  STL [R1+0xca4], R28 ;  /* 0x000ca41c01007387 */ /* 0x0001e80000100800 */
[----:B0-----:R-:W2:Y:S01]  /*6a10*/  LDL.LU R28, [R1+0xdb4] ;  /* 0x000db400011c7983 */ /* 0x001ea20000300800 */
[----:B------:R-:W-:-:S05]  /*6a20*/  LEA.HI.X.SX32 R11, R11, R3, 0x1, P1 ;  /* 0x000000030b0b7211 */ /* 0x000fca00008f0eff */
[----:B------:R2:W-:Y:S02]  /*6a30*/  STL [R1+0xc70], R11 ;  /* 0x000c700b01007387 */ /* 0x0005e40000100800 */
[----:B--2---:R-:W-:-:S05]  /*6a40*/  LEA R11, P1, R28, R0, 0x1 ;  /* 0x000000001c0b7211 */ /* 0x004fca00078208ff */
        /* <DEDUP_REMOVED lines=28> */
[----:B------:R2:W-:Y:S01]  /*6c10*/  STL [R1+0xca0], R4 ;  /* 0x000ca00401007387 */ /* 0x0005e20000100800 */
[----:B------:R-:W-:Y:S02]  /*6c20*/  LEA.HI.X.SX32 R11, R11, R3, 0x1, P2 ;  /* 0x000000030b0b7211 */ /* 0x000fe400010f0eff */
[----:B--2---:R-:W-:-:S05]  /*6c30*/  LEA R4, P0, R9, R0, 0x1 ;  /* 0x0000000009047211 */ /* 0x004fca00078008ff */
[----:B------:R0:W-:Y:S02]  /*6c40*/  STL [R1+0xcdc], R4 ;  /* 0x000cdc0401007387 */ /* 0x0001e40000100800 */
[----:B0-----:R-:W-:Y:S02]  /*6c50*/  LEA.HI.X.SX32 R4, R28, R3, 0x1, P1 ;  /* 0x000000031c047211 */ /* 0x001fe400008f0eff */
[----:B------:R-:W2:Y:S04]  /*6c60*/  LDL.LU R28, [R1+0xd98] ;  /* 0x000d9800011c7983 */ /* 0x000ea80000300800 */
[----:B------:R0:W-:Y:S02]  /*6c70*/  STL [R1+0xca8], R4 ;  /* 0x000ca80401007387 */ /* 0x0001e40000100800 */
[----:B0-----:R-:W-:-:S05]  /*6c80*/  LEA R4, P1, R15, R0, 0x1 ;  /* 0x000000000f047211 */ /* 0x001fca00078208ff */
[----:B------:R5:W-:Y:S04]  /*6c90*/  STL [R1+0xce4], R4 ;  /* 0x000ce40401007387 */ /* 0x000be80000100800 */
[----:B------:R0:W-:Y:S01]  /*6ca0*/  STL [R1+0xcb0], R11 ;  /* 0x000cb00b01007387 */ /* 0x0001e20000100800 */
[----:B-----5:R-:W-:Y:S02]  /*6cb0*/  LEA R4, P2, R16, R0, 0x1 ;  /* 0x0000000010047211 */ /* 0x020fe400078408ff */
[----:B0-----:R-:W-:-:S03]  /*6cc0*/  LEA.HI.X.SX32 R11, R12, R3, 0x1, P3 ;  /* 0x000000030c0b7211 */ /* 0x001fc600018f0eff */
[----:B------:R-:W-:Y:S04]  /*6cd0*/  STL [R1+0xcec], R4 ;  /* 0x000cec0401007387 */ /* 0x000fe80000100800 */
[----:B------:R0:W-:Y:S04]  /*6ce0*/  STL [R1+0xcb8], R11 ;  /* 0x000cb80b01007387 */ /* 0x0001e80000100800 */
[----:B0-----:R-:W5:Y:S01]  /*6cf0*/  LDL.LU R11, [R1+0xa0] ;  /* 0x0000a000010b7983 */ /* 0x001f620000300800 */
[----:B------:R-:W-:Y:S02]  /*6d00*/  LEA R12, P3, R17, R0, 0x1 ;  /* 0x00000000110c7211 */ /* 0x000fe400078608ff */
[----:B------:R-:W-:-:S03]  /*6d10*/  LEA.HI.X.SX32 R4, R13, R3, 0x1, P4 ;  /* 0x000000030d047211 */ /* 0x000fc600020f0eff */
[----:B------:R0:W-:Y:S01]  /*6d20*/  STL [R1+0xcf4], R12 ;  /* 0x000cf40c01007387 */ /* 0x0001e20000100800 */
[----:B------:R-:W-:-:S03]  /*6d30*/  LEA.HI.X.SX32 R13, R14, R3, 0x1, P5 ;  /* 0x000000030e0d7211 */ /* 0x000fc600028f0eff */
[----:B------:R1:W-:Y:S01]  /*6d40*/  STL [R1+0xcc0], R4 ;  /* 0x000cc00401007387 */ /* 0x0003e20000100800 */
[-C--:B0-----:R-:W-:Y:S02]  /*6d50*/  LEA R12, P4, R18, R0.reuse, 0x1 ;  /* 0x00000000120c7211 */ /* 0x081fe400078808ff */
[----:B-1----:R-:W-:-:S03]  /*6d60*/  LEA R4, P5, R19, R0, 0x1 ;  /* 0x0000000013047211 */ /* 0x002fc600078a08ff */
[----:B------:R0:W-:Y:S04]  /*6d70*/  STL [R1+0xcfc], R12 ;  /* 0x000cfc0c01007387 */ /* 0x0001e80000100800 */
[----:B------:R-:W-:Y:S04]  /*6d80*/  STL [R1+0xcc8], R13 ;  /* 0x000cc80d01007387 */ /* 0x000fe80000100800 */
[----:B------:R1:W-:Y:S01]  /*6d90*/  STL [R1+0xd04], R4 ;  /* 0x000d040401007387 */ /* 0x0003e20000100800 */
[----:B0-----:R-:W-:Y:S02]  /*6da0*/  LEA.HI.X.SX32 R12, R8, R3, 0x1, P6 ;  /* 0x00000003080c7211 */ /* 0x001fe400030f0eff */
[----:B----4-:R-:W-:-:S03]  /*6db0*/  LEA R8, P6, R20, R0, 0x1 ;  /* 0x0000000014087211 */ /* 0x010fc600078c08ff */
[----:B------:R-:W-:Y:S01]  /*6dc0*/  STL [R1+0xcd0], R12 ;  /* 0x000cd00c01007387 */ /* 0x000fe20000100800 */
[----:B-1----:R-:W-:-:S03]  /*6dd0*/  LEA.HI.X.SX32 R4, R9, R3, 0x1, P0 ;  /* 0x0000000309047211 */ /* 0x002fc600000f0eff */
[----:B------:R0:W-:Y:S01]  /*6de0*/  STL [R1+0xd0c], R8 ;  /* 0x000d0c0801007387 */ /* 0x0001e20000100800 */
[----:B------:R-:W-:-:S03]  /*6df0*/  LEA R9, P0, R21, R0, 0x1 ;  /* 0x0000000015097211 */ /* 0x000fc600078008ff */
[----:B------:R1:W-:Y:S01]  /*6e00*/  STL [R1+0xcd8], R4 ;  /* 0x000cd80401007387 */ /* 0x0003e20000100800 */
[----:B0-----:R-:W-:-:S03]  /*6e10*/  LEA.HI.X.SX32 R8, R15, R3, 0x1, P1 ;  /* 0x000000030f087211 */ /* 0x001fc600008f0eff */
[----:B------:R0:W-:Y:S01]  /*6e20*/  STL [R1+0xd14], R9 ;  /* 0x000d140901007387 */ /* 0x0001e20000100800 */
[----:B-1----:R-:W-:-:S03]  /*6e30*/  LEA R4, P1, R22, R0, 0x1 ;  /* 0x0000000016047211 */ /* 0x002fc600078208ff */
[----:B------:R3:W-:Y:S04]  /*6e40*/  STL [R1+0xce0], R8 ;  /* 0x000ce00801007387 */ /* 0x0007e80000100800 */
[----:B------:R1:W-:Y:S01]  /*6e50*/  STL [R1+0xd1c], R4 ;  /* 0x000d1c0401007387 */ /* 0x0003e20000100800 */
[----:B0-----:R-:W-:Y:S02]  /*6e60*/  LEA.HI.X.SX32 R9, R16, R3, 0x1, P2 ;  /* 0x0000000310097211 */ /* 0x001fe400010f0eff */
[----:B---3--:R-:W-:-:S03]  /*6e70*/  LEA R8, P2, R23, R0, 0x1 ;  /* 0x0000000017087211 */ /* 0x008fc600078408ff */
[----:B------:R0:W-:Y:S01]  /*6e80*/  STL [R1+0xce8], R9 ;  /* 0x000ce80901007387 */ /* 0x0001e20000100800 */
[----:B-1----:R-:W-:-:S03]  /*6e90*/  LEA.HI.X.SX32 R4, R17, R3, 0x1, P3 ;  /* 0x0000000311047211 */ /* 0x002fc600018f0eff */
[----:B------:R1:W-:Y:S04]  /*6ea0*/  STL [R1+0xd24], R8 ;  /* 0x000d240801007387 */ /* 0x0003e80000100800 */
[----:B------:R3:W-:Y:S01]  /*6eb0*/  STL [R1+0xcf0], R4 ;  /* 0x000cf00401007387 */ /* 0x0007e20000100800 */
[----:B0-----:R-:W-:Y:S02]  /*6ec0*/  LEA R9, P3, R24, R0, 0x1 ;  /* 0x0000000018097211 */ /* 0x001fe400078608ff */
[----:B-1----:R-:W-:-:S03]  /*6ed0*/  LEA.HI.X.SX32 R8, R18, R3, 0x1, P4 ;  /* 0x0000000312087211 */ /* 0x002fc600020f0eff */
[----:B------:R0:W-:Y:S01]  /*6ee0*/  STL [R1+0xd2c], R9 ;  /* 0x000d2c0901007387 */ /* 0x0001e20000100800 */
[----:B---3--:R-:W-:-:S03]  /*6ef0*/  LEA R4, P4, R25, R0, 0x1 ;  /* 0x0000000019047211 */ /* 0x008fc600078808ff */
[----:B------:R1:W-:Y:S04]  /*6f00*/  STL [R1+0xcf8], R8 ;  /* 0x000cf80801007387 */ /* 0x0003e80000100800 */
[----:B------:R3:W-:Y:S01]  /*6f10*/  STL [R1+0xd34], R4 ;  /* 0x000d340401007387 */ /* 0x0007e20000100800 */
[----:B0-----:R-:W-:Y:S02]  /*6f20*/  LEA.HI.X.SX32 R9, R19, R3, 0x1, P5 ;  /* 0x0000000313097211 */ /* 0x001fe400028f0eff */
[----:B-1----:R-:W-:-:S03]  /*6f30*/  LEA R8, P5, R26, R0, 0x1 ;  /* 0x000000001a087211 */ /* 0x002fc600078a08ff */
[----:B------:R0:W-:Y:S01]  /*6f40*/  STL [R1+0xd00], R9 ;  /* 0x000d000901007387 */ /* 0x0001e20000100800 */
[----:B---3--:R-:W-:-:S03]  /*6f50*/  LEA.HI.X.SX32 R4, R20, R3, 0x1, P6 ;  /* 0x0000000314047211 */ /* 0x008fc600030f0eff */
[----:B------:R1:W-:Y:S04]  /*6f60*/  STL [R1+0xd3c], R8 ;  /* 0x000d3c0801007387 */ /* 0x0003e80000100800 */
[----:B------:R3:W-:Y:S01]  /*6f70*/  STL [R1+0xd08], R4 ;  /* 0x000d080401007387 */ /* 0x0007e20000100800 */
[----:B0-----:R-:W-:Y:S02]  /*6f80*/  LEA R9, P6, R27, R0, 0x1 ;  /* 0x000000001b097211 */ /* 0x001fe400078c08ff */
[----:B-1----:R-:W-:-:S03]  /*6f90*/  LEA.HI.X.SX32 R8, R21, R3, 0x1, P0 ;  /* 0x0000000315087211 */ /* 0x002fc600000f0eff */
[----:B------:R0:W-:Y:S01]  /*6fa0*/  STL [R1+0xd44], R9 ;  /* 0x000d440901007387 */ /* 0x0001e20000100800 */
[----:B---3--:R-:W-:-:S03]  /*6fb0*/  LEA R4, P0, R29, R0, 0x1 ;  /* 0x000000001d047211 */ /* 0x008fc600078008ff */
[----:B------:R1:W-:Y:S01]  /*6fc0*/  STL [R1+0xd10], R8 ;  /* 0x000d100801007387 */ /* 0x0003e20000100800 */
[----:B------:R-:W-:-:S03]  /*6fd0*/  IMAD R5, R5, c[0x0][0x190], RZ ;  /* 0x0000640005057a24 */ /* 0x000fc600078e02ff */
[----:B------:R3:W-:Y:S01]  /*6fe0*/  STL [R1+0xd48], R4 ;  /* 0x000d480401007387 */ /* 0x0007e20000100800 */
[----:B0-----:R-:W-:Y:S01]  /*6ff0*/  LEA.HI.X.SX32 R9, R22, R3, 0x1, P1 ;  /* 0x0000000316097211 */ /* 0x001fe200008f0eff */
[----:B------:R-:W-:Y:S01]  /*7000*/  IMAD R10, R10, c[0x0][0x190], RZ ;  /* 0x000064000a0a7a24 */ /* 0x000fe200078e02ff */
[----:B-1----:R-:W-:-:S03]  /*7010*/  LEA R8, P1, R6, R0, 0x1 ;  /* 0x0000000006087211 */ /* 0x002fc600078208ff */
[----:B------:R0:W-:Y:S01]  /*7020*/  STL [R1+0xd18], R9 ;  /* 0x000d180901007387 */ /* 0x0001e20000100800 */
[----:B---3--:R-:W-:-:S03]  /*7030*/  LEA.HI.X.SX32 R4, R23, R3, 0x1, P2 ;  /* 0x0000000317047211 */ /* 0x008fc600010f0eff */
[----:B------:R1:W-:Y:S01]  /*7040*/  STL [R1+0xd4c], R8 ;  /* 0x000d4c0801007387 */ /* 0x0003e20000100800 */
[----:B------:R-:W-:-:S03]  /*7050*/  IMAD R7, R7, c[0x0][0x190], RZ ;  /* 0x0000640007077a24 */ /* 0x000fc600078e02ff */
        /* <DEDUP_REMOVED lines=9> */
[----:B------:R-:W-:Y:S01]  /*70f0*/  STL [R1+0xd30], R9 ;  /* 0x000d300901007387 */ /* 0x000fe20000100800 */
[----:B---3--:R-:W-:-:S03]  /*7100*/  LEA.HI.X.SX32 R4, R26, R3, 0x1, P5 ;  /* 0x000000031a047211 */ /* 0x008fc600028f0eff */
[----:B------:R0:W-:Y:S04]  /*7110*/  STL [R1+0xd58], R8 ;  /* 0x000d580801007387 */ /* 0x0001e80000100800 */
[----:B------:R1:W-:Y:S01]  /*7120*/  STL [R1+0xd38], R4 ;  /* 0x000d380401007387 */ /* 0x0003e20000100800 */
[-C--:B0-----:R-:W-:Y:S02]  /*7130*/  LEA.HI.X.SX32 R8, R27, R3.reuse, 0x1, P6 ;  /* 0x000000031b087211 */ /* 0x081fe400030f0eff */
[----:B-1----:R-:W-:Y:S02]  /*7140*/  LEA R4, P6, R2, R0, 0x1 ;  /* 0x0000000002047211 */ /* 0x002fe400078c08ff */
[-C--:B------:R-:W-:Y:S01]  /*7150*/  LEA.HI.X.SX32 R0, R29, R3.reuse, 0x1, P0 ;  /* 0x000000031d007211 */ /* 0x080fe200000f0eff */
[----:B------:R-:W-:Y:S01]  /*7160*/  STL [R1+0xd40], R8 ;  /* 0x000d400801007387 */ /* 0x000fe20000100800 */
[----:B------:R-:W-:-:S03]  /*7170*/  LEA.HI.X.SX32 R6, R6, R3, 0x1, P1 ;  /* 0x0000000306067211 */ /* 0x000fc600008f0eff */
[----:B------:R-:W-:Y:S04]  /*7180*/  STL [R1+0xb74], R4 ;  /* 0x000b740401007387 */ /* 0x000fe80000100800 */
[----:B------:R0:W-:Y:S04]  /*7190*/  STL [R1+0xb60], R0 ;  /* 0x000b600001007387 */ /* 0x0001e80000100800 */
[----:B------:R1:W-:Y:S01]  /*71a0*/  STL [R1+0xb64], R6 ;  /* 0x000b640601007387 */ /* 0x0003e20000100800 */
[-C--:B0-----:R-:W-:Y:S01]  /*71b0*/  LEA.HI.X.SX32 R0, R5, R3.reuse, 0x1, P2 ;  /* 0x0000000305007211 */ /* 0x081fe200010f0eff */
[----:B------:R-:W-:Y:S01]  /*71c0*/  IMAD.MOV.U32 R4, RZ, RZ, c[0x0][0x188] ;  /* 0x00006200ff047624 */ /* 0x000fe200078e00ff */
[----:B-1----:R-:W-:-:S03]  /*71d0*/  LEA.HI.X.SX32 R6, R10, R3, 0x1, P3 ;  /* 0x000000030a067211 */ /* 0x002fc600018f0eff */
[----:B------:R0:W-:Y:S01]  /*71e0*/  STL [R1+0xb68], R0 ;  /* 0x000b680001007387 */ /* 0x0001e20000100800 */
[----:B------:R-:W-:Y:S01]  /*71f0*/  IMAD R12, R4, 0x3f, RZ ;  /* 0x0000003f040c7824 */ /* 0x000fe200078e02ff */
[----:B0-----:R-:W-:Y:S01]  /*7200*/  LEA.HI.X.SX32 R0, R7, R3, 0x1, P4 ;  /* 0x0000000307007211 */ /* 0x001fe200020f0eff */
[----:B------:R-:W-:-:S04]  /*7210*/  IMAD.MOV.U32 R13, RZ, RZ, c[0x0][0x188] ;  /* 0x00006200ff0d7624 */ /* 0x000fc800078e00ff */
[----:B------:R-:W-:Y:S01]  /*7220*/  IMAD R8, R13, 0x3d, RZ ;  /* 0x0000003d0d087824 */ /* 0x000fe200078e02ff */
[----:B--2---:R-:W-:-:S04]  /*7230*/  LEA R14, P0, R28, c[0x0][0x160], 0x1 ;  /* 0x000058001c0e7a11 */ /* 0x004fc800078008ff */
[----:B------:R-:W-:Y:S02]  /*7240*/  LEA.HI.X.SX32 R15, R28, c[0x0][0x164], 0x1, P0 ;  /* 0x000059001c0f7a11 */ /* 0x000fe400000f0eff */
[----:B------:R-:W2:Y:S01]  /*7250*/  LDL.LU R28, [R1+0xd94] ;  /* 0x000d9400011c7983 */ /* 0x000ea20000300800 */
[----:B-----5:R-:W-:-:S04]  /*7260*/  LEA R16, P5, R11, c[0x0][0x160], 0x1 ;  /* 0x000058000b107a11 */ /* 0x020fc800078a08ff */
[----:B------:R-:W-:Y:S01]  /*7270*/  LEA.HI.X.SX32 R17, R11, c[0x0][0x164], 0x1, P5 ;  /* 0x000059000b117a11 */ /* 0x000fe200028f0eff */
[----:B------:R-:W-:-:S04]  /*7280*/  IMAD.MOV.U32 R11, RZ, RZ, c[0x0][0x188] ;  /* 0x00006200ff0b7624 */ /* 0x000fc800078e00ff */
[----:B------:R-:W-:Y:S04]  /*7290*/  STL.64 [R1+0x740], R16 ;  /* 0x0007401001007387 */ /* 0x000fe80000100a00 */
[----:B------:R0:W-:Y:S01]  /*72a0*/  STL [R1+0xb6c], R6 ;  /* 0x000b6c0601007387 */ /* 0x0001e20000100800 */
[----:B------:R-:W-:-:S03]  /*72b0*/  IMAD.WIDE R4, R12, 0x2, R16 ;  /* 0x000000020c047825 */ /* 0x000fc600078e0210 */
[----:B------:R-:W-:Y:S04]  /*72c0*/  STL.64 [R1+0x748], R14 ;  /* 0x0007480e01007387 */ /* 0x000fe80000100a00 */
[----:B------:R1:W-:Y:S01]  /*72d0*/  STL [R1+0xb70], R0 ;  /* 0x000b700001007387 */ /* 0x0003e20000100800 */
[----:B------:R-:W-:Y:S02]  /*72e0*/  IMAD R11, R11, 0x3e, RZ ;  /* 0x0000003e0b0b7824 */ /* 0x000fe400078e02ff */
[----:B0-----:R-:W-:Y:S01]  /*72f0*/  IMAD.WIDE R6, R12, 0x2, R14 ;  /* 0x000000020c067825 */ /* 0x001fe200078e020e */
[----:B-1----:R-:W-:Y:S02]  /*7300*/  LEA.HI.X.SX32 R0, R2, R3, 0x1, P6 ;  /* 0x0000000302007211 */ /* 0x002fe400030f0eff */
[----:B------:R-:W3:Y:S04]  /*7310*/  LDL.LU R2, [R1+0xd90] ;  /* 0x000d900001027983 */ /* 0x000ee80000300800 */
[----:B------:R-:W-:Y:S04]  /*7320*/  STL [R1+0x76c], R0 ;  /* 0x00076c0001007387 */ /* 0x000fe80000100800 */
[----:B------:R-:W-:Y:S04]  /*7330*/  STL [R1+0x774], R4 ;  /* 0x0007740401007387 */ /* 0x000fe80000100800 */
[----:B------:R0:W-:Y:S04]  /*7340*/  STL [R1+0x770], R5 ;  /* 0x0007700501007387 */ /* 0x0001e80000100800 */
[----:B------:R-:W-:Y:S01]  /*7350*/  STL [R1+0x77c], R6 ;  /* 0x00077c0601007387 */ /* 0x000fe20000100800 */
[----:B0-----:R-:W-:-:S03]  /*7360*/  IMAD.WIDE R4, R11, 0x2, R16 ;  /* 0x000000020b047825 */ /* 0x001fc600078e0210 */
[----:B------:R0:W-:Y:S04]  /*7370*/  STL [R1+0x778], R7 ;  /* 0x0007780701007387 */ /* 0x0001e80000100800 */
[----:B------:R-:W-:Y:S04]  /*7380*/  STL [R1+0x784], R4 ;  /* 0x0007840401007387 */ /* 0x000fe80000100800 */
[----:B------:R1:W-:Y:S01]  /*7390*/  STL [R1+0x780], R5 ;  /* 0x0007800501007387 */ /* 0x0003e20000100800 */
[----:B0-----:R-:W-:-:S04]  /*73a0*/  IMAD.WIDE R6, R11, 0x2, R14 ;  /* 0x000000020b067825 */ /* 0x001fc800078e020e */
[----:B------:R-:W-:Y:S01]  /*73b0*/  IMAD R0, R13, 0x3c, RZ ;  /* 0x0000003c0d007824 */ /* 0x000fe200078e02ff */
[----:B------:R-:W-:Y:S01]  /*73c0*/  STL [R1+0x78c], R6 ;  /* 0x00078c0601007387 */ /* 0x000fe20000100800 */
[----:B-1----:R-:W-:-:S03]  /*73d0*/  IMAD.WIDE R4, R8, 0x2, R16 ;  /* 0x0000000208047825 */ /* 0x002fc600078e0210 */
[----:B------:R0:W-:Y:S01]  /*73e0*/  STL [R1+0x788], R7 ;  /* 0x0007880701007387 */ /* 0x0001e20000100800 */
[----:B------:R-:W-:-:S03]  /*73f0*/  IMAD.WIDE R8, R8, 0x2, R14 ;  /* 0x0000000208087825 */ /* 0x000fc600078e020e */
[----:B------:R-:W-:Y:S04]  /*7400*/  STL [R1+0x794], R4 ;  /* 0x0007940401007387 */ /* 0x000fe80000100800 */
[----:B------:R1:W-:Y:S04]  /*7410*/  STL [R1+0x790], R5 ;  /* 0x0007900501007387 */ /* 0x0003e80000100800 */
[----:B------:R4:W-:Y:S01]  /*7420*/  STL [R1+0x79c], R8 ;  /* 0x00079c0801007387 */ /* 0x0009e20000100800 */
[----:B0-----:R-:W-:-:S04]  /*7430*/  IMAD.WIDE R6, R0, 0x2, R14 ;  /* 0x0000000200067825 */ /* 0x001fc800078e020e */
[----:B-1----:R-:W-:Y:S01]  /*7440*/  IMAD.WIDE R4, R0, 0x2, R16 ;  /* 0x0000000200047825 */ /* 0x002fe200078e0210 */
[----:B------:R-:W-:Y:S03]  /*7450*/  STL [R1+0x798], R9 ;  /* 0x0007980901007387 */ /* 0x000fe60000100800 */
[C---:B----4-:R-:W-:Y:S01]  /*7460*/  IMAD R8, R13.reuse, 0x3b, RZ ;  /* 0x0000003b0d087824 */ /* 0x050fe200078e02ff */
[----:B------:R-:W-:Y:S04]  /*7470*/  STL [R1+0x7a4], R4 ;  /* 0x0007a40401007387 */ /* 0x000fe80000100800 */
[----:B------:R0:W-:Y:S01]  /*7480*/  STL [R1+0x7a0], R5 ;  /* 0x0007a00501007387 */ /* 0x0001e20000100800 */
[----:B------:R-:W-:-:S03]  /*7490*/  IMAD R0, R13, 0x3a, RZ ;  /* 0x0000003a0d007824 */ /* 0x000fc600078e02ff */
[----:B------:R-:W-:Y:S01]  /*74a0*/  STL [R1+0x7ac], R6 ;  /* 0x0007ac0601007387 */ /* 0x000fe20000100800 */
[----:B0-----:R-:W-:-:S03]  /*74b0*/  IMAD.WIDE R4, R8, 0x2, R16 ;  /* 0x0000000208047825 */ /* 0x001fc600078e0210 */
        /* <DEDUP_REMOVED lines=179> */
[----:B------:R-:W-:-:S03]  /*7ff0*/  IMAD.SHL.U32 R0, R13, 0x20, RZ ;  /* 0x000000200d007824 */ /* 0x000fc600078e00ff */
        /* <DEDUP_REMOVED lines=202> */
[----:B------:R-:W4:Y:S01]  /*8ca0*/  S2R R12, SR_TID.X ;  /* 0x00000000000c7919 */ /* 0x000f220000002100 */
[----:B0-----:R-:W-:-:S03]  /*8cb0*/  IMAD.WIDE R6, R0, 0x2, R14 ;  /* 0x0000000200067825 */ /* 0x001fc600078e020e */
[----:B------:R0:W-:Y:S01]  /*8cc0*/  STL [R1+0xb1c], R8 ;  /* 0x000b1c0801007387 */ /* 0x0001e20000100800 */
[----:B-1----:R-:W-:-:S03]  /*8cd0*/  IMAD.WIDE R4, R0, 0x2, R16 ;  /* 0x0000000200047825 */ /* 0x002fc600078e0210 */
[----:B------:R-:W-:Y:S04]  /*8ce0*/  STL [R1+0xb18], R9 ;  /* 0x000b180901007387 */ /* 0x000fe80000100800 */
[----:B------:R-:W-:Y:S01]  /*8cf0*/  STL [R1+0xb24], R4 ;  /* 0x000b240401007387 */ /* 0x000fe20000100800 */
[----:B0-----:R-:W-:-:S03]  /*8d00*/  IMAD R8, R13, 0x3, RZ ;  /* 0x000000030d087824 */ /* 0x001fc600078e02ff */
[----:B------:R0:W-:Y:S01]  /*8d10*/  STL [R1+0xb20], R5 ;  /* 0x000b200501007387 */ /* 0x0001e20000100800 */
[----:B------:R-:W-:-:S03]  /*8d20*/  IMAD.SHL.U32 R0, R13, 0x2, RZ ;  /* 0x000000020d007824 */ /* 0x000fc600078e00ff */
[----:B------:R-:W-:Y:S01]  /*8d30*/  STL [R1+0xb2c], R6 ;  /* 0x000b2c0601007387 */ /* 0x000fe20000100800 */
[----:B0-----:R-:W-:-:S03]  /*8d40*/  IMAD.WIDE R4, R8, 0x2, R16 ;  /* 0x0000000208047825 */ /* 0x001fc600078e0210 */
[----:B------:R0:W-:Y:S01]  /*8d50*/  STL [R1+0xb28], R7 ;  /* 0x000b280701007387 */ /* 0x0001e20000100800 */
[----:B------:R-:W-:-:S03]  /*8d60*/  IMAD.WIDE R8, R8, 0x2, R14 ;  /* 0x0000000208087825 */ /* 0x000fc600078e020e */
[----:B------:R-:W-:Y:S04]  /*8d70*/  STL [R1+0xb34], R4 ;  /* 0x000b340401007387 */ /* 0x000fe80000100800 */
[----:B------:R1:W-:Y:S01]  /*8d80*/  STL [R1+0xb30], R5 ;  /* 0x000b300501007387 */ /* 0x0003e20000100800 */
[----:B0-----:R-:W-:-:S03]  /*8d90*/  IMAD.WIDE R6, R0, 0x2, R14 ;  /* 0x0000000200067825 */ /* 0x001fc600078e020e */
[----:B------:R-:W-:Y:S01]  /*8da0*/  STL [R1+0xb3c], R8 ;  /* 0x000b3c0801007387 */ /* 0x000fe20000100800 */
[----:B-1----:R-:W-:-:S03]  /*8db0*/  IMAD.WIDE R4, R0, 0x2, R16 ;  /* 0x0000000200047825 */ /* 0x002fc600078e0210 */
[----:B------:R0:W-:Y:S04]  /*8dc0*/  STL [R1+0xb38], R9 ;  /* 0x000b380901007387 */ /* 0x0001e80000100800 */
[----:B------:R-:W-:Y:S04]  /*8dd0*/  STL [R1+0xb44], R4 ;  /* 0x000b440401007387 */ /* 0x000fe80000100800 */
[----:B------:R1:W-:Y:S01]  /*8de0*/  STL [R1+0xb40], R5 ;  /* 0x000b400501007387 */ /* 0x0003e20000100800 */
[----:B0-----:R-:W-:-:S03]  /*8df0*/  IMAD.WIDE R8, R13, 0x2, R16 ;  /* 0x000000020d087825 */ /* 0x001fc600078e0210 */
[----:B------:R4:W-:Y:S04]  /*8e00*/  STL [R1+0xb4c], R6 ;  /* 0x000b4c0601007387 */ /* 0x0009e80000100800 */
[----:B------:R-:W-:Y:S01]  /*8e10*/  STL [R1+0xb48], R7 ;  /* 0x000b480701007387 */ /* 0x000fe20000100800 */
[----:B-1----:R-:W-:-:S03]  /*8e20*/  IMAD.WIDE R4, R13, 0x2, R14 ;  /* 0x000000020d047825 */ /* 0x002fc600078e020e */
[----:B------:R-:W-:Y:S04]  /*8e30*/  STL [R1+0xb54], R8 ;  /* 0x000b540801007387 */ /* 0x000fe80000100800 */
[----:B------:R-:W-:Y:S01]  /*8e40*/  STL [R1+0xb50], R9 ;  /* 0x000b500901007387 */ /* 0x000fe20000100800 */
[----:B----4-:R-:W-:-:S03]  /*8e50*/  IMAD.SHL.U32 R6, R12, 0x20, RZ ;  /* 0x000000200c067824 */ /* 0x010fc600078e00ff */
[----:B------:R-:W-:Y:S04]  /*8e60*/  STL [R1+0xb5c], R4 ;  /* 0x000b5c0401007387 */ /* 0x000fe80000100800 */
[----:B------:R0:W-:Y:S04]  /*8e70*/  STL [R1+0xb58], R5 ;  /* 0x000b580501007387 */ /* 0x0001e80000100800 */
[----:B------:R-:W-:Y:S04]  /*8e80*/  STL [R1+0x768], RZ ;  /* 0x000768ff01007387 */ /* 0x000fe80000100800 */
[----:B------:R-:W-:Y:S04]  /*8e90*/  STL [R1+0x330], RZ ;  /* 0x000330ff01007387 */ /* 0x000fe80000100800 */
[----:B------:R-:W-:Y:S04]  /*8ea0*/  STL [R1+0xd8c], R6 ;  /* 0x000d8c0601007387 */ /* 0x000fe80000100800 */
[----:B------:R-:W-:Y:S04]  /*8eb0*/  STL [R1+0x334], RZ ;  /* 0x000334ff01007387 */ /* 0x000fe80000100800 */
        /* <DEDUP_REMOVED lines=197> */
[----:B------:R-:W-:Y:S01]  /*9b10*/  STL [R1+0x45c], RZ ;  /* 0x00045cff01007387 */ /* 0x000fe20000100800 */
[----:B------:R-:W-:-:S03]  /*9b20*/  LOP3.LUT R11, R12, 0x7f, RZ, 0xc0, !PT ;  /* 0x0000007f0c0b7812 */ /* 0x000fc600078ec0ff */
[----:B------:R-:W-:Y:S04]  /*9b30*/  STL [R1+0x440], RZ ;  /* 0x000440ff01007387 */ /* 0x000fe80000100800 */
[----:B------:R-:W-:Y:S04]  /*9b40*/  STL [R1+0x444], RZ ;  /* 0x000444ff01007387 */ /* 0x000fe80000100800 */
[----:B------:R-:W-:Y:S04]  /*9b50*/  STL [R1+0x448], RZ ;  /* 0x000448ff01007387 */ /* 0x000fe80000100800 */
[----:B------:R-:W-:Y:S04]  /*9b60*/  STL [R1+0x44c], RZ ;  /* 0x00044cff01007387 */ /* 0x000fe80000100800 */
[----:B------:R-:W4:Y:S01]  /*9b70*/  LDL.LU R12, [R1+0x114] ;  /* 0x00011400010c7983 */ /* 0x000f220000300800 */
[----:B------:R-:W-:-:S03]  /*9b80*/  IMAD.SHL.U32 R29, R11, 0x2, RZ ;  /* 0x000000020b1d7824 */ /* 0x000fc600078e00ff */
[----:B------:R-:W5:Y:S04]  /*9b90*/  LDL.LU R11, [R1+0x118] ;  /* 0x00011800010b7983 */ /* 0x000f680000300800 */
        /* <DEDUP_REMOVED lines=24> */
[----:B------:R-:W-:Y:S01]  /*9d20*/  IMAD.SHL.U32 R3, R13, 0x40, RZ ;  /* 0x000000400d037824 */ /* 0x000fe200078e00ff */
[----:B------:R-:W-:-:S04]  /*9d30*/  ULDC UR4, c[0x0][0x18c] ;  /* 0x0000630000047ab9 */ /* 0x000fc80000000800 */
[----:B------:R-:W-:Y:S01]  /*9d40*/  SHF.R.S32.HI R0, RZ, 0x1f, R3 ;  /* 0x0000001fff007819 */ /* 0x000fe20000011403 */
[----:B------:R-:W-:Y:S01]  /*9d50*/  USHF.L.U32 UR4, UR4, 0x6, URZ ;  /* 0x0000000604047899 */ /* 0x000fe2000800063f */
[----:B0-----:R-:W-:Y:S02]  /*9d60*/  LOP3.LUT R5, R29, 0x10, RZ, 0x3c, !PT ;  /* 0x000000101d057812 */ /* 0x001fe400078e3cff */
[----:B------:R-:W-:Y:S02]  /*9d70*/  SHF.L.U64.HI R0, R3, 0x1, R0 ;  /* 0x0000000103007819 */ /* 0x000fe40000010200 */
[C---:B------:R-:W-:Y:S01]  /*9d80*/  LOP3.LUT R3, R29.reuse, 0x30, RZ, 0x3c, !PT ;  /* 0x000000301d037812 */ /* 0x040fe200078e3cff */
[----:B------:R-:W-:Y:S01]  /*9d90*/  USHF.R.S32.HI UR5, URZ, 0x1f, UR4 ;  /* 0x0000001f3f057899 */ /* 0x000fe20008011404 */
[C---:B------:R-:W-:Y:S02]  /*9da0*/  LOP3.LUT R5, R29.reuse, 0x40, RZ, 0x3c, !PT ;  /* 0x000000401d057812 */ /* 0x040fe400078e3cff */
[----:B------:R-:W-:-:S02]  /*9db0*/  LOP3.LUT R3, R29, 0x60, RZ, 0x3c, !PT ;  /* 0x000000601d037812 */ /* 0x000fc400078e3cff */
[----:B------:R-:W-:Y:S02]  /*9dc0*/  LOP3.LUT R5, R29, 0x70, RZ, 0x3c, !PT ;  /* 0x000000701d057812 */ /* 0x000fe400078e3cff */
[C---:B---3--:R-:W-:Y:S02]  /*9dd0*/  LOP3.LUT R3, R2.reuse, 0x40, RZ, 0x3c, !PT ;  /* 0x0000004002037812 */ /* 0x048fe400078e3cff */
[----:B------:R-:W-:Y:S02]  /*9de0*/  LOP3.LUT R5, R2, 0x60, RZ, 0x3c, !PT ;  /* 0x0000006002057812 */ /* 0x000fe400078e3cff */
[----:B--2---:R-:W-:Y:S01]  /*9df0*/  LOP3.LUT R3, R28, 0x40, RZ, 0x3c, !PT ;  /* 0x000000401c037812 */ /* 0x004fe200078e3cff */
[----:B------:R-:W-:Y:S02]  /*9e00*/  USHF.L.U32 UR8, UR4, 0x1, URZ ;  /* 0x0000000104087899 */ /* 0x000fe4000800063f */
[----:B------:R-:W-:Y:S01]  /*9e10*/  USHF.L.U64.HI UR5, UR4, 0x1, UR5 ;  /* 0x0000000104057899 */ /* 0x000fe20008010205 */
[----:B----4-:R-:W-:-:S05]  /*9e20*/  SHF.R.S32.HI R4, RZ, 0x6, R12 ;  /* 0x00000006ff047819 */ /* 0x010fca000001140c */
[----:B------:R5:W-:Y:S04]  /*9e30*/  STL [R1+0xd5c], R4 ;  /* 0x000d5c0401007387 */ /* 0x000be80000100800 */
[----:B------:R-:W-:Y:S01]  /*9e40*/  STL [R1+0x150], RZ ;  /* 0x000150ff01007387 */ /* 0x000fe20000100800 */
[----:B-----5:R-:W-:-:S03]  /*9e50*/  LOP3.LUT R4, R11, 0x400, R6, 0xf8, !PT ;  /* 0x000004000b047812 */ /* 0x020fc600078ef806 */
[----:B------:R-:W-:Y:S04]  /*9e60*/  STL [R1+0x154], RZ ;  /* 0x000154ff01007387 */ /* 0x000fe80000100800 */
[----:B------:R-:W-:Y:S04]  /*9e70*/  STL [R1+0x158], RZ ;  /* 0x000158ff01007387 */ /* 0x000fe80000100800 */
[----:B------:R0:W-:Y:S04]  /*9e80*/  STL [R1+0x754], R4 ;  /* 0x0007540401007387 */ /* 0x0001e80000100800 */
        /* <DEDUP_REMOVED lines=17> */
[----:B0-----:R-:W-:-:S03]  /*9fa0*/  LOP3.LUT R4, R4, 0x40, RZ, 0x3c, !PT ;  /* 0x0000004004047812 */ /* 0x001fc600078e3cff */
        /* <DEDUP_REMOVED lines=8> */
[----:B------:R1:W-:Y:S01]  /*a030*/  STL [R1+0x758], R4 ;  /* 0x0007580401007387 */ /* 0x0003e20000100800 */
[----:B------:R-:W-:-:S02]  /*a040*/  LOP3.LUT R6, R29, 0x20, RZ, 0x3c, !PT ;  /* 0x000000201d067812 */ /* 0x000fc400078e3cff */
[----:B------:R-:W-:Y:S02]  /*a050*/  LOP3.LUT R6, R29, 0x50, RZ, 0x3c, !PT ;  /* 0x000000501d067812 */ /* 0x000fe400078e3cff */
[----:B------:R-:W-:Y:S02]  /*a060*/  LOP3.LUT R6, R2, 0x20, RZ, 0x3c, !PT ;  /* 0x0000002002067812 */ /* 0x000fe400078e3cff */
.L_x_3:
[----:B-1----:R-:W2:Y:S01]  /*a070*/  LDL.64 R4, [R1+0x748] ;  /* 0x0007480001047983 */ /* 0x002ea20000100a00 */
[----:B------:R-:W-:-:S03]  /*a080*/  IMAD.MOV.U32 R3, RZ, RZ, -0x40 ;  /* 0xffffffc0ff037424 */ /* 0x000fc600078e00ff */
[----:B--2---:R0:W-:Y:S04]  /*a090*/  STL [R1+0x206c], R5 ;  /* 0x00206c0501007387 */ /* 0x0041e80000100800 */
[----:B0-----:R-:W2:Y:S04]  /*a0a0*/  LDL R5, [R1+0x768] ;  /* 0x0007680001057983 */ /* 0x001ea80000100800 */
[----:B------:R-:W-:Y:S04]  /*a0b0*/  STL [R1+0x1ff0], R24 ;  /* 0x001ff01801007387 */ /* 0x000fe80000100800 */
        /* <DEDUP_REMOVED lines=14> */
[----:B------:R0:W-:Y:S04]  /*a1a0*/  STL [R1+0x2068], R24 ;  /* 0x0020681801007387 */ /* 0x0001e80000100800 */
        /* <DEDUP_REMOVED lines=58> */
[----:B------:R-:W-:Y:S01]  /*a550*/  STL [R1+0x1f44], R9 ;  /* 0x001f440901007387 */ /* 0x000fe20000100800 */
[----:B--2---:R-:W-:-:S03]  /*a560*/  IMAD R3, R5, R3, c[0x0][0x180] ;  /* 0x0000600005037624 */ /* 0x004fc600078e0203 */
[----:B------:R-:W-:Y:S04]  /*a570*/  STL [R1+0x1f48], R9 ;  /* 0x001f480901007387 */ /* 0x000fe80000100800 */
[----:B------:R-:W-:Y:S04]  /*a580*/  STL [R1+0x1f4c], R9 ;  /* 0x001f4c0901007387 */ /* 0x000fe80000100800 */
[----:B------:R-:W-:Y:S04]  /*a590*/  STL [R1+0x1f30], R8 ;  /* 0x001f300801007387 */ /* 0x000fe80000100800 */
[----:B------:R-:W-:Y:S04]  /*a5a0*/  STL [R1+0x1f50], R8 ;  /* 0x001f500801007387 */ /* 0x000fe80000100800 */
[----:B------:R-:W-:Y:S04]  /*a5b0*/  STL [R1+0x1f2c], R14 ;  /* 0x001f2c0e01007387 */ /* 0x000fe80000100800 */
[----:B------:R-:W-:Y:S04]  /*a5c0*/  STL [R1+0x1f28], R15 ;  /* 0x001f280f01007387 */ /* 0x000fe80000100800 */
[----:B-----5:R-:W-:Y:S04]  /*a5d0*/  STL [R1+0x1f18], R7 ;  /* 0x001f180701007387 */ /* 0x020fe80000100800 */
        /* <DEDUP_REMOVED lines=26> */
[----:B------:R-:W2:Y:S01]  /*a780*/  LDL.LU R5, [R1+0x206c] ;  /* 0x00206c0001057983 */ /* 0x000ea20000300800 */
[----:B------:R-:W-:-:S02]  /*a790*/  ISETP.GT.AND P0, PT, R3, RZ, PT ;  /* 0x000000ff0300720c */ /* 0x000fc40003f04270 */
[----:B0-----:R-:W-:Y:S02]  /*a7a0*/  PRMT R24, RZ, 0x7610, R24 ;  /* 0x00007610ff187816 */ /* 0x001fe40000000018 */
[----:B-1----:R-:W-:Y:S02]  /*a7b0*/  PRMT R25, RZ, 0x7610, R25 ;  /* 0x00007610ff197816 */ /* 0x002fe40000000019 */
[----:B------:R-:W-:-:S07]  /*a7c0*/  ISETP.GT.AND P1, PT, R3, 0x1, PT ;  /* 0x000000010300780c */ /* 0x000fce0003f24270 */
[----:B--2---:R-:W2:Y:S04]  /*a7d0*/  @P0 LDG.E.U16 R24, [R4.64] ;  /* 0x0000000604180981 */ /* 0x004ea8000c1e1500 */
[----:B--2---:R0:W-:Y:S04]  /*a7e0*/  STL [R1+0x10], R24 ;  /* 0x0000101801007387 */ /* 0x0041e80000100800 */
[----:B0-----:R-:W2:Y:S04]  /*a7f0*/  LDL.LU R24, [R1+0x2068] ;  /* 0x0020680001187983 */ /* 0x001ea80000300800 */
[----:B------:R-:W3:Y:S01]  /*a800*/  LDL.64 R4, [R1+0x740] ;  /* 0x0007400001047983 */ /* 0x000ee20000100a00 */
[----:B------:R-:W-:-:S02]  /*a810*/  ISETP.GT.AND P2, PT, R3, 0x2, PT ;  /* 0x000000020300780c */ /* 0x000fc40003f44270 */
[----:B--2---:R-:W-:Y:S01]  /*a820*/  PRMT R24, RZ, 0x7610, R24 ;  /* 0x00007610ff187816 */ /* 0x004fe20000000018 */
[----:B---3--:R-:W2:Y:S04]  /*a830*/  @P0 LDG.E.U16 R25, [R4.64] ;  /* 0x0000000604190981 */ /* 0x008ea8000c1e1500 */
[----:B--2---:R0:W-:Y:S04]  /*a840*/  STL [R1+0x14], R25 ;  /* 0x0000141901007387 */ /* 0x0041e80000100800 */
[----:B0-----:R-:W2:Y:S04]  /*a850*/  LDL.LU R25, [R1+0x2064] ;  /* 0x0020640001197983 */ /* 0x001ea80000300800 */
[----:B------:R-:W3:Y:S04]  /*a860*/  LDL R4, [R1+0xb58] ;  /* 0x000b580001047983 */ /* 0x000ee80000100800 */
[----:B------:R-:W3:Y:S01]  /*a870*/  LDL R5, [R1+0xb5c] ;  /* 0x000b5c0001057983 */ /* 0x000ee20000100800 */
[----:B--2---:R-:W-:-:S02]  /*a880*/  PRMT R25, RZ, 0x7610, R25 ;  /* 0x00007610ff197816 */ /* 0x004fc40000000019 */
[----:B---3--:R-:W-:-:S04]  /*a890*/  @P1 LOP3.LUT R5, R5, R4, RZ, 0x3c, !PT ;  /* 0x0000000405051212 */ /* 0x008fc800078e3cff */
[----:B------:R-:W-:-:S04]  /*a8a0*/  @P1 LOP3.LUT R4, R5, R4, RZ, 0x3c, !PT ;  /* 0x0000000405041212 */ /* 0x000fc800078e3cff */
[----:B------:R-:W-:-:S05]  /*a8b0*/  @P1 LOP3.LUT R5, R5, R4, RZ, 0x3c, !PT ;  /* 0x0000000405051212 */ /* 0x000fca00078e3cff */
[----:B------:R-:W2:Y:S04]  /*a8c0*/  @P1 LDG.E.U16 R24, [R4.64] ;  /* 0x0000000604181981 */ /* 0x000ea8000c1e1500 */
[----:B--2---:R0:W-:Y:S04]  /*a8d0*/  STL [R1+0x20], R24 ;  /* 0x0000201801007387 */ /* 0x0041e80000100800 */
[----:B0-----:R-:W2:Y:S04]  /*a8e0*/  LDL.LU R24, [R1+0x2060] ;  /* 0x0020600001187983 */ /* 0x001ea80000300800 */
[----:B------:R-:W3:Y:S04]  /*a8f0*/  LDL R4, [R1+0xb50] ;  /* 0x000b500001047983 */ /* 0x000ee80000100800 */
[----:B------:R-:W3:Y:S01]  /*a900*/  LDL R5, [R1+0xb54] ;  /* 0x000b540001057983 */ /* 0x000ee20000100800 */
[----:B------:R-:W-:-:S02]  /*a910*/  ISETP.GT.AND P0, PT, R3, 0x3, PT ;  /* 0x000000030300780c */ /* 0x000fc40003f04270 */
[----:B--2---:R-:W-:Y:S02]  /*a920*/  PRMT R24, RZ, 0x7610, R24 ;  /* 0x00007610ff187816 */ /* 0x004fe40000000018 */
        /* <DEDUP_REMOVED lines=127> */
[----:B--2---:R0:W-:Y:S04]  /*b120*/  STL [R1], R24 ;  /* 0x0000001801007387 */ /* 0x0041e80000100800 */
        /* <DEDUP_REMOVED lines=150> */
[----:B------:R0:W2:Y:S04]  /*ba90*/  @P1 LDG.E.U16 R24, [R4.64] ;  /* 0x0000000604181981 */ /* 0x0000a8000c1e1500 */
[----:B0-----:R-:W3:Y:S04]  /*baa0*/  LDL R4, [R1+0xa60] ;  /* 0x000a600001047983 */ /* 0x001ee80000100800 */
[----:B------:R-:W3:Y:S01]  /*bab0*/  LDL R5, [R1+0xa64] ;  /* 0x000a640001057983 */ /* 0x000ee20000100800 */
[----:B------:R-:W-:Y:S02]  /*bac0*/  PRMT R20, RZ, 0x7610, R20 ;  /* 0x00007610ff147816 */ /* 0x000fe40000000014 */
[----:B------:R-:W-:-:S02]  /*bad0*/  PRMT R21, RZ, 0x7610, R21 ;  /* 0x00007610ff157816 */ /* 0x000fc40000000015 */
[----:B------:R-:W-:Y:S01]  /*bae0*/  ISETP.GT.AND P0, PT, R3, 0x12, PT ;  /* 0x000000120300780c */ /* 0x000fe20003f04270 */
[----:B--2---:R-:W-:Y:S01]  /*baf0*/  STL [R1+0x1eb8], R24 ;  /* 0x001eb81801007387 */ /* 0x004fe20000100800 */
[----:B---3--:R-:W-:-:S04]  /*bb00*/  @P1 LOP3.LUT R5, R5, R4, RZ, 0x3c, !PT ;  /* 0x0000000405051212 */ /* 0x008fc800078e3cff */
[----:B------:R-:W-:-:S04]  /*bb10*/  @P1 LOP3.LUT R4, R5, R4, RZ, 0x3c, !PT ;  /* 0x0000000405041212 */ /* 0x000fc800078e3cff */
[----:B------:R-:W-:-:S05]  /*bb20*/  @P1 LOP3.LUT R5, R5, R4, RZ, 0x3c, !PT ;  /* 0x0000000405051212 */ /* 0x000fca00078e3cff */
[----:B------:R0:W2:Y:S04]  /*bb30*/  @P1 LDG.E.U16 R25, [R4.64] ;  /* 0x0000000604191981 */ /* 0x0000a8000c1e1500 */
[----:B0-----:R-:W3:Y:S04]  /*bb40*/  LDL R4, [R1+0xa58] ;  /* 0x000a580001047983 */ /* 0x001ee80000100800 */
[----:B------:R-:W3:Y:S04]  /*bb50*/  LDL R5, [R1+0xa5c] ;  /* 0x000a5c0001057983 */ /* 0x000ee80000100800 */
[----:B--2---:R-:W-:Y:S01]  /*bb60*/  STL [R1+0x1ebc], R25 ;  /* 0x001ebc1901007387 */ /* 0x004fe20000100800 */
        /* <DEDUP_REMOVED lines=94> */
[----:B------:R-:W-:-:S02]  /*c150*/  PRMT R26, RZ, 0x7610, R26 ;  /* 0x00007610ff1a7816 */ /* 0x000fc4000000001a */
[----:B------:R-:W-:Y:S02]  /*c160*/  PRMT R27, RZ, 0x7610, R27 ;  /* 0x00007610ff1b7816 */ /* 0x000fe4000000001b */
[----:B------:R-:W-:Y:S02]  /*c170*/  ISETP.GT.AND P0, PT, R3, 0x18, PT ;  /* 0x000000180300780c */ /* 0x000fe40003f04270 */
        /* <DEDUP_REMOVED lines=8> */
[----:B------:R-:W3:Y:S02]  /*c200*/  LDL R5, [R1+0xa04] ;  /* 0x000a040001057983 */ /* 0x000ee40000100800 */
[----:B---3--:R-:W-:-:S04]  /*c210*/  @P1 LOP3.LUT R5, R5, R4, RZ, 0x3c, !PT ;  /* 0x0000000405051212 */ /* 0x008fc800078e3cff */
[----:B------:R-:W-:-:S04]  /*c220*/  @P1 LOP3.LUT R4, R5, R4, RZ, 0x3c, !PT ;  /* 0x0000000405041212 */ /* 0x000fc800078e3cff */
[----:B------:R-:W-:-:S05]  /*c230*/  @P1 LOP3.LUT R5, R5, R4, RZ, 0x3c, !PT ;  /* 0x0000000405051212 */ /* 0x000fca00078e3cff */
[----:B------:R-:W3:Y:S04]  /*c240*/  @P1 LDG.E.U16 R21, [R4.64] ;  /* 0x0000000604151981 */ /* 0x000ee8000c1e1500 */
[----:B---3--:R0:W-:Y:S04]  /*c250*/  STL [R1+0x3bc], R21 ;  /* 0x0003bc1501007387 */ /* 0x0081e80000100800 */
[----:B0-----:R-:W3:Y:S04]  /*c260*/  LDL.LU R21, [R1+0x1fbc] ;  /* 0x001fbc0001157983 */ /* 0x001ee80000300800 */
[----:B------:R-:W4:Y:S04]  /*c270*/  LDL R4, [R1+0x9f8] ;  /* 0x0009f80001047983 */ /* 0x000f280000100800 */
[----:B------:R-:W4:Y:S01]  /*c280*/  LDL R5, [R1+0x9fc] ;  /* 0x0009fc0001057983 */ /* 0x000f220000100800 */
[----:B--2---:R-:W-:-:S02]  /*c290*/  PRMT R20, RZ, 0x7610, R20 ;  /* 0x00007610ff147816 */ /* 0x004fc40000000014 */
[----:B------:R-:W-:Y:S02]  /*c2a0*/  ISETP.GT.AND P1, PT, R3, 0x19, PT ;  /* 0x000000190300780c */ /* 0x000fe40003f24270 */
[----:B----4-:R-:W-:-:S04]  /*c2b0*/  @P2 LOP3.LUT R5, R5, R4, RZ, 0x3c, !PT ;  /* 0x0000000405052212 */ /* 0x010fc800078e3cff */
[----:B------:R-:W-:-:S04]  /*c2c0*/  @P2 LOP3.LUT R4, R5, R4, RZ, 0x3c, !PT ;  /* 0x0000000405042212 */ /* 0x000fc800078e3cff */
[----:B------:R-:W-:-:S05]  /*c2d0*/  @P2 LOP3.LUT R5, R5, R4, RZ, 0x3c, !PT ;  /* 0x0000000405052212 */ /* 0x000fca00078e3cff */
[----:B------:R-:W2:Y:S04]  /*c2e0*/  @P2 LDG.E.U16 R26, [R4.64] ;  /* 0x00000006041a2981 */ /* 0x000ea8000c1e1500 */
[----:B--2---:R0:W-:Y:S04]  /*c2f0*/  STL [R1+0x3b8], R26 ;  /* 0x0003b81a01007387 */ /* 0x0041e80000100800 */
[----:B0-----:R-:W2:Y:S04]  /*c300*/  LDL.LU R26, [R1+0x1fb8] ;  /* 0x001fb800011a7983 */ /* 0x001ea80000300800 */
[----:B------:R-:W4:Y:S04]  /*c310*/  LDL R4, [R1+0x9f0] ;  /* 0x0009f00001047983 */ /* 0x000f280000100800 */
[----:B------:R-:W4:Y:S02]  /*c320*/  LDL R5, [R1+0x9f4] ;  /* 0x0009f40001057983 */ /* 0x000f240000100800 */
[----:B----4-:R-:W-:-:S04]  /*c330*/  @P2 LOP3.LUT R5, R5, R4, RZ, 0x3c, !PT ;  /* 0x0000000405052212 */ /* 0x010fc800078e3cff */
[----:B------:R-:W-:-:S04]  /*c340*/  @P2 LOP3.LUT R4, R5, R4, RZ, 0x3c, !PT ;  /* 0x0000000405042212 */ /* 0x000fc800078e3cff */
[----:B------:R-:W-:-:S05]  /*c350*/  @P2 LOP3.LUT R5, R5, R4, RZ, 0x3c, !PT ;  /* 0x0000000405052212 */ /* 0x000fca00078e3cff */
[----:B------:R-:W4:Y:S04]  /*c360*/  @P2 LDG.E.U16 R27, [R4.64] ;  /* 0x00000006041b2981 */ /* 0x000f28000c1e1500 */
[----:B----4-:R0:W-:Y:S04]  /*c370*/  STL [R1+0x3b4], R27 ;  /* 0x0003b41b01007387 */ /* 0x0101e80000100800 */
[----:B0-----:R-:W4:Y:S04]  /*c380*/  LDL.LU R27, [R1+0x1fb4] ;  /* 0x001fb400011b7983 */ /* 0x001f280000300800 */
[----:B------:R-:W2:Y:S04]  /*c390*/  LDL R4, [R1+0x9e8] ;  /* 0x0009e80001047983 */ /* 0x000ea80000100800 */
[----:B------:R-:W2:Y:S01]  /*c3a0*/  LDL R5, [R1+0x9ec] ;  /* 0x0009ec0001057983 */ /* 0x000ea20000100800 */
[----:B---3--:R-:W-:-:S02]  /*c3b0*/  PRMT R21, RZ, 0x7610, R21 ;  /* 0x00007610ff157816 */ /* 0x008fc40000000015 */
[----:B--2---:R-:W-:-:S04]  /*c3c0*/  @P0 LOP3.LUT R5, R5, R4, RZ, 0x3c, !PT ;  /* 0x0000000405050212 */ /* 0x004fc800078e3cff */
[----:B------:R-:W-:-:S04]  /*c3d0*/  @P0 LOP3.LUT R4, R5, R4, RZ, 0x3c, !PT ;  /* 0x0000000405040212 */ /* 0x000fc800078e3cff */
[----:B------:R-:W-:-:S05]  /*c3e0*/  @P0 LOP3.LUT R5, R5, R4, RZ, 0x3c, !PT ;  /* 0x0000000405050212 */ /* 0x000fca00078e3cff */
[----:B------:R0:W2:Y:S04]  /*c3f0*/  @P0 LDG.E.U16 R20, [R4.64] ;  /* 0x0000000604140981 */ /* 0x0000a8000c1e1500 */
[----:B0-----:R-:W3:Y:S04]  /*c400*/  LDL R4, [R1+0x9e0] ;  /* 0x0009e00001047983 */ /* 0x001ee80000100800 */
[----:B------:R-:W3:Y:S01]  /*c410*/  LDL R5, [R1+0x9e4] ;  /* 0x0009e40001057983 */ /* 0x000ee20000100800 */
[----:B------:R-:W-:Y:S02]  /*c420*/  PRMT R26, RZ, 0x7610, R26 ;  /* 0x00007610ff1a7816 */ /* 0x000fe4000000001a */
[----:B------:R-:W-:Y:S01]  /*c430*/  ISETP.GT.AND P2, PT, R3, 0x1a, PT ;  /* 0x0000001a0300780c */ /* 0x000fe20003f44270 */
[----:B--2---:R-:W-:Y:S01]  /*c440*/  STL [R1+0x1ec0], R20 ;  /* 0x001ec01401007387 */ /* 0x004fe20000100800 */
[----:B---3--:R-:W-:-:S04]  /*c450*/  @P0 LOP3.LUT R5, R5, R4, RZ, 0x3c, !PT ;  /* 0x0000000405050212 */ /* 0x008fc800078e3cff */
[----:B------:R-:W-:-:S04]  /*c460*/  @P0 LOP3.LUT R4, R5, R4, RZ, 0x3c, !PT ;  /* 0x0000000405040212 */ /* 0x000fc800078e3cff */
[----:B------:R-:W-:-:S05]  /*c470*/  @P0 LOP3.LUT R5, R5, R4, RZ, 0x3c, !PT ;  /* 0x0000000405050212 */ /* 0x000fca00078e3cff */
[----:B------:R0:W2:Y:S04]  /*c480*/  @P0 LDG.E.U16 R21, [R4.64] ;  /* 0x0000000604150981 */ /* 0x0000a8000c1e1500 */
[----:B0-----:R-:W3:Y:S04]  /*c490*/  LDL R4, [R1+0x9d8] ;  /* 0x0009d80001047983 */ /* 0x001ee80000100800 */
[----:B------:R-:W3:Y:S01]  /*c4a0*/  LDL R5, [R1+0x9dc] ;  /* 0x0009dc0001057983 */ /* 0x000ee20000100800 */
[----:B----4-:R-:W-:-:S03]  /*c4b0*/  PRMT R27, RZ, 0x7610, R27 ;  /* 0x00007610ff1b7816 */ /* 0x010fc6000000001b */
[----:B--2---:R-:W-:Y:S01]  /*c4c0*/  STL [R1+0x1ec4], R21 ;  /* 0x001ec41501007387 */ /* 0x004fe20000100800 */
        /* <DEDUP_REMOVED lines=9> */
[----:B--2---:R-:W-:Y:S04]  /*c560*/  STL [R1+0x1e8c], R26 ;  /* 0x001e8c1a01007387 */ /* 0x004fe80000100800 */
[----:B------:R-:W-:Y:S04]  /*c570*/  STL [R1+0x1e90], R26 ;  /* 0x001e901a01007387 */ /* 0x000fe80000100800 */
[----:B------:R-:W-:Y:S01]  /*c580*/  STL [R1+0x1e94], R26 ;  /* 0x001e941a01007387 */ /* 0x000fe20000100800 */
[----:B---3--:R-:W-:-:S04]  /*c590*/  @P1 LOP3.LUT R5, R5, R4, RZ, 0x3c, !PT ;  /* 0x0000000405051212 */ /* 0x008fc800078e3cff */
[----:B------:R-:W-:-:S04]  /*c5a0*/  @P1 LOP3.LUT R4, R5, R4, RZ, 0x3c, !PT ;  /* 0x0000000405041212 */ /* 0x000fc800078e3cff */
[----:B------:R-:W-:-:S05]  /*c5b0*/  @P1 LOP3.LUT R5, R5, R4, RZ, 0x3c, !PT ;  /* 0x0000000405051212 */ /* 0x000fca00078e3cff */
[----:B------:R0:W2:Y:S04]  /*c5c0*/  @P1 LDG.E.U16 R27, [R4.64] ;  /* 0x00000006041b1981 */ /* 0x0000a8000c1e1500 */
[----:B0-----:R-:W3:Y:S04]  /*c5d0*/  LDL R4, [R1+0x9c8] ;  /* 0x0009c80001047983 */ /* 0x001ee80000100800 */
[----:B------:R-:W3:Y:S01]  /*c5e0*/  LDL R5, [R1+0x9cc] ;  /* 0x0009cc0001057983 */ /* 0x000ee20000100800 */
[----:B------:R-:W-:-:S03]  /*c5f0*/  ISETP.GT.AND P1, PT, R3, 0x1c, PT ;  /* 0x0000001c0300780c */ /* 0x000fc60003f24270 */
[----:B--2---:R-:W-:Y:S04]  /*c600*/  STL [R1+0x1e88], R27 ;  /* 0x001e881b01007387 */ /* 0x004fe80000100800 */
[----:B------:R-:W-:Y:S01]  /*c610*/  STL [R1+0x1e98], R27 ;  /* 0x001e981b01007387 */ /* 0x000fe20000100800 */
        /* <DEDUP_REMOVED lines=120> */
[----:B------:R-:W-:-:S02]  /*cda0*/  ISETP.GT.AND P1, PT, R3, 0x22, PT ;  /* 0x000000220300780c */ /* 0x000fc40003f24270 */
[----:B---3--:R-:W-:-:S04]  /*cdb0*/  @P2 LOP3.LUT R5, R5, R4, RZ, 0x3c, !PT ;  /* 0x0000000405052212 */ /* 0x008fc800078e3cff */
[----:B------:R-:W-:-:S04]  /*cdc0*/  @P2 LOP3.LUT R4, R5, R4, RZ, 0x3c, !PT ;  /* 0x0000000405042212 */ /* 0x000fc800078e3cff */
[----:B------:R-:W-:-:S05]  /*cdd0*/  @P2 LOP3.LUT R5, R5, R4, RZ, 0x3c, !PT ;  /* 0x0000000405052212 */ /* 0x000fca00078e3cff */
[----:B------:R0:W3:Y:S04]  /*cde0*/  @P2 LDG.E.U16 R17, [R4.64] ;  /* 0x0000000604112981 */ /* 0x0000e8000c1e1500 */
[----:B0-----:R-:W2:Y:S04]  /*cdf0*/  LDL R4, [R1+0x958] ;  /* 0x0009580001047983 */ /* 0x001ea80000100800 */
[----:B------:R-:W2:Y:S01]  /*ce00*/  LDL R5, [R1+0x95c] ;  /* 0x00095c0001057983 */ /* 0x000ea20000100800 */
[----:B----4-:R-:W-:Y:S02]  /*ce10*/  PRMT R23, RZ, 0x7610, R23 ;  /* 0x00007610ff177816 */ /* 0x010fe40000000017 */
[----:B--2---:R-:W-:-:S04]  /*ce20*/  @P0 LOP3.LUT R5, R5, R4, RZ, 0x3c, !PT ;  /* 0x0000000405050212 */ /* 0x004fc800078e3cff */
[----:B------:R-:W-:-:S04]  /*ce30*/  @P0 LOP3.LUT R4, R5, R4, RZ, 0x3c, !PT ;  /* 0x0000000405040212 */ /* 0x000fc800078e3cff */
[----:B------:R-:W-:-:S05]  /*ce40*/  @P0 LOP3.LUT R5, R5, R4, RZ, 0x3c, !PT ;  /* 0x0000000405050212 */ /* 0x000fca00078e3cff */
[----:B------:R0:W2:Y:S04]  /*ce50*/  @P0 LDG.E.U16 R22, [R4.64] ;  /* 0x0000000604160981 */ /* 0x0000a8000c1e1500 */
[----:B0-----:R-:W4:Y:S04]  /*ce60*/  LDL R4, [R1+0x950] ;  /* 0x0009500001047983 */ /* 0x001f280000100800 */
[----:B------:R-:W4:Y:S01]  /*ce70*/  LDL R5, [R1+0x954] ;  /* 0x0009540001057983 */ /* 0x000f220000100800 */
[----:B------:R-:W-:Y:S02]  /*ce80*/  PRMT R13, RZ, 0x7610, R13 ;  /* 0x00007610ff0d7816 */ /* 0x000fe4000000000d */
[----:B------:R-:W-:-:S02]  /*ce90*/  PRMT R12, RZ, 0x7610, R12 ;  /* 0x00007610ff0c7816 */ /* 0x000fc4000000000c */
[----:B------:R-:W-:Y:S01]  /*cea0*/  ISETP.GT.AND P2, PT, R3, 0x23, PT ;  /* 0x000000230300780c */ /* 0x000fe20003f44270 */
[----:B--2---:R-:W-:Y:S04]  /*ceb0*/  STL [R1+0x1e84], R22 ;  /* 0x001e841601007387 */ /* 0x004fe80000100800 */
[----:B------:R-:W-:Y:S04]  /*cec0*/  STL [R1+0x1e9c], R22 ;  /* 0x001e9c1601007387 */ /* 0x000fe80000100800 */
[----:B------:R-:W-:Y:S01]  /*ced0*/  STL [R1+0x1ea0], R22 ;  /* 0x001ea01601007387 */ /* 0x000fe20000100800 */
[----:B----4-:R-:W-:-:S04]  /*cee0*/  @P0 LOP3.LUT R5, R5, R4, RZ, 0x3c, !PT ;  /* 0x0000000405050212 */ /* 0x010fc800078e3cff */
[----:B------:R-:W-:-:S04]  /*cef0*/  @P0 LOP3.LUT R4, R5, R4, RZ, 0x3c, !PT ;  /* 0x0000000405040212 */ /* 0x000fc800078e3cff */
[----:B------:R-:W-:-:S05]  /*cf00*/  @P0 LOP3.LUT R5, R5, R4, RZ, 0x3c, !PT ;  /* 0x0000000405050212 */ /* 0x000fca00078e3cff */
[----:B------:R0:W2:Y:S04]  /*cf10*/  @P0 LDG.E.U16 R23, [R4.64] ;  /* 0x0000000604170981 */ /* 0x0000a8000c1e1500 */
[----:B0-----:R-:W4:Y:S04]  /*cf20*/  LDL R4, [R1+0x948] ;  /* 0x0009480001047983 */ /* 0x001f280000100800 */
[----:B------:R-:W4:Y:S01]  /*cf30*/  LDL R5, [R1+0x94c] ;  /* 0x00094c0001057983 */ /* 0x000f220000100800 */
[----:B------:R-:W-:-:S03]  /*cf40*/  ISETP.GT.AND P0, PT, R3, 0x24, PT ;  /* 0x000000240300780c */ /* 0x000fc60003f04270 */
[----:B--2---:R-:W-:Y:S04]  /*cf50*/  STL [R1+0x1e80], R23 ;  /* 0x001e801701007387 */ /* 0x004fe80000100800 */
[----:B------:R-:W-:Y:S04]  /*cf60*/  STL [R1+0x1ea4], R23 ;  /* 0x001ea41701007387 */ /* 0x000fe80000100800 */
[----:B------:R-:W-:Y:S01]  /*cf70*/  STL [R1+0x1ea8], R23 ;  /* 0x001ea81701007387 */ /* 0x000fe20000100800 */
[----:B----4-:R-:W-:-:S04]  /*cf80*/  @P1 LOP3.LUT R5, R5, R4, RZ, 0x3c, !PT ;  /* 0x0000000405051212 */ /* 0x010fc800078e3cff */
[----:B------:R-:W-:-:S04]  /*cf90*/  @P1 LOP3.LUT R4, R5, R4, RZ, 0x3c, !PT ;  /* 0x0000000405041212 */ /* 0x000fc800078e3cff */
[----:B------:R-:W-:-:S05]  /*cfa0*/  @P1 LOP3.LUT R5, R5, R4, RZ, 0x3c, !PT ;  /* 0x0000000405051212 */ /* 0x000fca00078e3cff */
[----:B------:R-:W2:Y:S04]  /*cfb0*/  @P1 LDG.E.U16 R13, [R4.64] ;  /* 0x00000006040d1981 */ /* 0x000ea8000c1e1500 */
[----:B--2---:R0:W-:Y:S04]  /*cfc0*/  STL [R1+0x260], R13 ;  /* 0x0002600d01007387 */ /* 0x0041e80000100800 */
[----:B0-----:R-:W2:Y:S04]  /*cfd0*/  LDL.LU R13, [R1+0x1f80] ;  /* 0x001f8000010d7983 */ /* 0x001ea80000300800 */
[----:B------:R-:W4:Y:S04]  /*cfe0*/  LDL R4, [R1+0x940] ;  /* 0x0009400001047983 */ /* 0x000f280000100800 */
[----:B------:R-:W4:Y:S01]  /*cff0*/  LDL R5, [R1+0x944] ;  /* 0x0009440001057983 */ /* 0x000f220000100800 */
[----:B--2---:R-:W-:-:S02]  /*d000*/  PRMT R13, RZ, 0x7610, R13 ;  /* 0x00007610ff0d7816 */ /* 0x004fc4000000000d */
        /* <DEDUP_REMOVED lines=8> */
[----:B------:R-:W-:-:S02]  /*d090*/  ISETP.GT.AND P1, PT, R3, 0x25, PT ;  /* 0x000000250300780c */ /* 0x000fc40003f24270 */
[----:B--2---:R-:W-:Y:S02]  /*d0a0*/  PRMT R12, RZ, 0x7610, R12 ;  /* 0x00007610ff0c7816 */ /* 0x004fe4000000000c */
        /* <DEDUP_REMOVED lines=55> */
[----:B------:R-:W-:-:S02]  /*d420*/  PRMT R18, RZ, 0x7610, R18 ;  /* 0x00007610ff127816 */ /* 0x000fc40000000012 */
[----:B------:R-:W-:Y:S02]  /*d430*/  PRMT R19, RZ, 0x7610, R19 ;  /* 0x00007610ff137816 */ /* 0x000fe40000000013 */
[----:B------:R-:W-:Y:S02]  /*d440*/  ISETP.GT.AND P1, PT, R3, 0x28, PT ;  /* 0x000000280300780c */ /* 0x000fe40003f24270 */
        /* <DEDUP_REMOVED lines=15> */
[----:B------:R-:W3:Y:S04]  /*d540*/  LDL R4, [R1+0x8f8] ;  /* 0x0008f80001047983 */ /* 0x000ee80000100800 */
[----:B------:R-:W3:Y:S01]  /*d550*/  LDL R5, [R1+0x8fc] ;  /* 0x0008fc0001057983 */ /* 0x000ee20000100800 */
[----:B--2---:R-:W-:-:S02]  /*d560*/  PRMT R13, RZ, 0x7610, R13 ;  /* 0x00007610ff0d7816 */ /* 0x004fc4000000000d */
[----:B------:R-:W-:Y:S02]  /*d570*/  ISETP.GT.AND P2, PT, R3, 0x29, PT ;  /* 0x000000290300780c */ /* 0x000fe40003f44270 */
        /* <DEDUP_REMOVED lines=14> */
[----:B------:R-:W2:Y:S04]  /*d660*/  LDL R4, [R1+0x8e8] ;  /* 0x0008e80001047983 */ /* 0x000ea80000100800 */
[----:B------:R-:W2:Y:S01]  /*d670*/  LDL R5, [R1+0x8ec] ;  /* 0x0008ec0001057983 */ /* 0x000ea20000100800 */
[----:B----4-:R-:W-:-:S02]  /*d680*/  PRMT R12, RZ, 0x7610, R12 ;  /* 0x00007610ff0c7816 */ /* 0x010fc4000000000c */
[----:B--2---:R-:W-:-:S04]  /*d690*/  @P1 LOP3.LUT R5, R5, R4, RZ, 0x3c, !PT ;  /* 0x0000000405051212 */ /* 0x004fc800078e3cff */
[----:B------:R-:W-:-:S04]  /*d6a0*/  @P1 LOP3.LUT R4, R5, R4, RZ, 0x3c, !PT ;  /* 0x0000000405041212 */ /* 0x000fc800078e3cff */
[----:B------:R-:W-:-:S05]  /*d6b0*/  @P1 LOP3.LUT R5, R5, R4, RZ, 0x3c, !PT ;  /* 0x0000000405051212 */ /* 0x000fca00078e3cff */
[----:B------:R0:W2:Y:S04]  /*d6c0*/  @P1 LDG.E.U16 R13, [R4.64] ;  /* 0x00000006040d1981 */ /* 0x0000a8000c1e1500 */
[----:B0-----:R-:W4:Y:S04]  /*d6d0*/  LDL R4, [R1+0x8e0] ;  /* 0x0008e00001047983 */ /* 0x001f280000100800 */
[----:B------:R-:W4:Y:S01]  /*d6e0*/  LDL R5, [R1+0x8e4] ;  /* 0x0008e40001057983 */ /* 0x000f220000100800 */
[----:B------:R-:W-:Y:S02]  /*d6f0*/  PRMT R18, RZ, 0x7610, R18 ;  /* 0x00007610ff127816 */ /* 0x000fe40000000012 */
[----:B------:R-:W-:-:S02]  /*d700*/  ISETP.GT.AND P0, PT, R3, 0x2a, PT ;  /* 0x0000002a0300780c */ /* 0x000fc40003f04270 */
[----:B----4-:R-:W-:-:S04]  /*d710*/  @P1 LOP3.LUT R5, R5, R4, RZ, 0x3c, !PT ;  /* 0x0000000405051212 */ /* 0x010fc800078e3cff */
[----:B------:R-:W-:-:S04]  /*d720*/  @P1 LOP3.LUT R4, R5, R4, RZ, 0x3c, !PT ;  /* 0x0000000405041212 */ /* 0x000fc800078e3cff */
[----:B------:R-:W-:-:S05]  /*d730*/  @P1 LOP3.LUT R5, R5, R4, RZ, 0x3c, !PT ;  /* 0x0000000405051212 */ /* 0x000fca00078e3cff */
[----:B------:R0:W4:Y:S04]  /*d740*/  @P1 LDG.E.U16 R12, [R4.64] ;  /* 0x00000006040c1981 */ /* 0x000128000c1e1500 */
[----:B0-----:R-:W2:Y:S04]  /*d750*/  LDL R4, [R1+0x8d8] ;  /* 0x0008d80001047983 */ /* 0x001ea80000100800 */
[----:B------:R-:W2:Y:S01]  /*d760*/  LDL R5, [R1+0x8dc] ;  /* 0x0008dc0001057983 */ /* 0x000ea20000100800 */
[----:B---3--:R-:W-:Y:S02]  /*d770*/  PRMT R19, RZ, 0x7610, R19 ;  /* 0x00007610ff137816 */ /* 0x008fe40000000013 */
[----:B--2---:R-:W-:-:S04]  /*d780*/  @P2 LOP3.LUT R5, R5, R4, RZ, 0x3c, !PT ;  /* 0x0000000405052212 */ /* 0x004fc800078e3cff */
        /* <DEDUP_REMOVED lines=9> */
[----:B------:R-:W-:Y:S01]  /*d820*/  STL [R1+0x1eb0], R18 ;  /* 0x001eb01201007387 */ /* 0x000fe20000100800 */
        /* <DEDUP_REMOVED lines=23> */
[----:B---3--:R-:W-:-:S02]  /*d9a0*/  PRMT R9, RZ, 0x7610, R9 ;  /* 0x00007610ff097816 */ /* 0x008fc40000000009 */
[----:B--2---:R-:W-:-:S04]  /*d9b0*/  @P1 LOP3.LUT R5, R5, R4, RZ, 0x3c, !PT ;  /* 0x0000000405051212 */ /* 0x004fc800078e3cff */
        /* <DEDUP_REMOVED lines=64> */
[----:B------:R-:W-:-:S02]  /*ddc0*/  PRMT R14, RZ, 0x7610, R14 ;  /* 0x00007610ff0e7816 */ /* 0x000fc4000000000e */
[----:B------:R-:W-:Y:S02]  /*ddd0*/  ISETP.GT.AND P1, PT, R3, 0x2f, PT ;  /* 0x0000002f0300780c */ /* 0x000fe40003f24270 */
[----:B--2---:R-:W-:-:S04]  /*dde0*/  @P0 LOP3.LUT R5, R5, R4, RZ, 0x3c, !PT ;  /* 0x0000000405050212 */ /* 0x004fc800078e3cff */
[----:B------:R-:W-:-:S04]  /*ddf0*/  @P0 LOP3.LUT R4, R5, R4, RZ, 0x3c, !PT ;  /* 0x0000000405040212 */ /* 0x000fc800078e3cff */
[----:B------:R-:W-:-:S05]  /*de00*/  @P0 LOP3.LUT R5, R5, R4, RZ, 0x3c, !PT ;  /* 0x0000000405050212 */ /* 0x000fca00078e3cff */
[----:B------:R-:W2:Y:S04]  /*de10*/  @P0 LDG.E.U16 R14, [R4.64] ;  /* 0x00000006040e0981 */ /* 0x000ea8000c1e1500 */
[----:B--2---:R0:W-:Y:S04]  /*de20*/  STL [R1+0x254], R14 ;  /* 0x0002540e01007387 */ /* 0x0041e80000100800 */
[----:B0-----:R-:W2:Y:S04]  /*de30*/  LDL.LU R14, [R1+0x1f2c] ;  /* 0x001f2c00010e7983 */ /* 0x001ea80000300800 */
[----:B------:R-:W2:Y:S04]  /*de40*/  LDL R4, [R1+0x878] ;  /* 0x0008780001047983 */ /* 0x000ea80000100800 */
[----:B------:R-:W2:Y:S01]  /*de50*/  LDL R5, [R1+0x87c] ;  /* 0x00087c0001057983 */ /* 0x000ea20000100800 */
[----:B------:R-:W-:-:S02]  /*de60*/  PRMT R2, RZ, 0x7610, R2 ;  /* 0x00007610ff027816 */ /* 0x000fc40000000002 */
        /* <DEDUP_REMOVED lines=21> */
[----:B------:R0:W3:Y:S04]  /*dfc0*/  @P0 LDG.E.U16 R9, [R4.64] ;  /* 0x0000000604090981 */ /* 0x0000e8000c1e1500 */
[----:B0-----:R-:W2:Y:S04]  /*dfd0*/  LDL R4, [R1+0x860] ;  /* 0x0008600001047983 */ /* 0x001ea80000100800 */
[----:B------:R-:W2:Y:S01]  /*dfe0*/  LDL R5, [R1+0x864] ;  /* 0x0008640001057983 */ /* 0x000ea20000100800 */
[----:B------:R-:W-:Y:S02]  /*dff0*/  PRMT R8, RZ, 0x7610, R8 ;  /* 0x00007610ff087816 */ /* 0x000fe40000000008 */
[----:B------:R-:W-:-:S02]  /*e000*/  ISETP.GT.AND P1, PT, R3, 0x31, PT ;  /* 0x000000310300780c */ /* 0x000fc40003f24270 */
[----:B--2---:R-:W-:-:S04]  /*e010*/  @P0 LOP3.LUT R5, R5, R4, RZ, 0x3c, !PT ;  /* 0x0000000405050212 */ /* 0x004fc800078e3cff */
[----:B------:R-:W-:-:S04]  /*e020*/  @P0 LOP3.LUT R4, R5, R4, RZ, 0x3c, !PT ;  /* 0x0000000405040212 */ /* 0x000fc800078e3cff */
[----:B------:R-:W-:-:S05]  /*e030*/  @P0 LOP3.LUT R5, R5, R4, RZ, 0x3c, !PT ;  /* 0x0000000405050212 */ /* 0x000fca00078e3cff */
[----:B------:R0:W2:Y:S04]  /*e040*/  @P0 LDG.E.U16 R8, [R4.64] ;  /* 0x0000000604080981 */ /* 0x0000a8000c1e1500 */
[----:B0-----:R-:W2:Y:S04]  /*e050*/  LDL R4, [R1+0x858] ;  /* 0x0008580001047983 */ /* 0x001ea80000100800 */
[----:B------:R-:W2:Y:S01]  /*e060*/  LDL R5, [R1+0x85c] ;  /* 0x00085c0001057983 */ /* 0x000ea20000100800 */
[----:B------:R-:W-:Y:S02]  /*e070*/  PRMT R14, RZ, 0x7610, R14 ;  /* 0x00007610ff0e7816 */ /* 0x000fe4000000000e */
        /* <DEDUP_REMOVED lines=15> */
[----:B------:R-:W-:-:S03]  /*e170*/  PRMT R7, RZ, 0x7610, R7 ;  /* 0x00007610ff077816 */ /* 0x000fc60000000007 */
        /* <DEDUP_REMOVED lines=45> */
[----:B------:R-:W-:-:S03]  /*e450*/  PRMT R6, RZ, 0x7610, R6 ;  /* 0x00007610ff067816 */ /* 0x000fc60000000006 */
[----:B---3--:R0:W-:Y:S04]  /*e460*/  STL [R1+0x238], R20 ;  /* 0x0002381401007387 */ /* 0x0081e80000100800 */
[----:B0-----:R-:W3:Y:S01]  /*e470*/  LDL R20, [R1+0x814] ;  /* 0x0008140001147983 */ /* 0x001ee20000100800 */
        /* <DEDUP_REMOVED lines=28> */
[----:B------:R-:W2:Y:S04]  /*e640*/  @P0 LDG.E.U16 R10, [R4.64] ;  /* 0x00000006040a0981 */ /* 0x000ea8000c1e1500 */
[----:B--2---:R0:W-:Y:S04]  /*e650*/  STL [R1+0x230], R10 ;  /* 0x0002300a01007387 */ /* 0x0041e80000100800 */
[----:B0-----:R-:W2:Y:S04]  /*e660*/  LDL.LU R10, [R1+0x1f10] ;  /* 0x001f1000010a7983 */ /* 0x001ea80000300800 */
[----:B------:R-:W4:Y:S01]  /*e670*/  LDL R5, [R1+0x810] ;  /* 0x0008100001057983 */ /* 0x000f220000100800 */
[----:B---3--:R-:W-:Y:S01]  /*e680*/  @P0 IMAD.MOV.U32 R4, RZ, RZ, R20 ;  /* 0x000000ffff040224 */ /* 0x008fe200078e0014 */
[----:B------:R-:W-:-:S02]  /*e690*/  ISETP.GT.AND P1, PT, R3, 0x36, PT ;  /* 0x000000360300780c */ /* 0x000fc40003f24270 */
[----:B------:R-:W3:Y:S01]  /*e6a0*/  LDL R20, [R1+0x7dc] ;  /* 0x0007dc0001147983 */ /* 0x000ee20000100800 */
[----:B--2---:R-:W-:-:S06]  /*e6b0*/  PRMT R10, RZ, 0x7610, R10 ;  /* 0x00007610ff0a7816 */ /* 0x004fcc000000000a */
[----:B----4-:R-:W2:Y:S04]  /*e6c0*/  @P0 LDG.E.U16 R10, [R4.64] ;  /* 0x00000006040a0981 */ /* 0x010ea8000c1e1500 */
        /* <DEDUP_REMOVED lines=17> */
[----:B------:R-:W2:Y:S01]  /*e7e0*/  @P1 LDG.E.U16 R10, [R4.64] ;  /* 0x00000006040a1981 */ /* 0x000ea2000c1e1500 */
[----:B------:R-:W-:-:S03]  /*e7f0*/  ISETP.GT.AND P0, PT, R3, 0x37, PT ;  /* 0x000000370300780c */ /* 0x000fc60003f04270 */
        /* <DEDUP_REMOVED lines=14> */
[----:B----4-:R-:W-:-:S04]  /*e8e0*/  @P0 LOP3.LUT R5, R5, R4, RZ, 0x3c, !PT ;  /* 0x0000000405050212 */ /* 0x010fc800078e3cff */
[----:B------:R-:W-:-:S04]  /*e8f0*/  @P0 LOP3.LUT R4, R5, R4, RZ, 0x3c, !PT ;  /* 0x0000000405040212 */ /* 0x000fc800078e3cff */
[----:B------:R-:W-:-:S05]  /*e900*/  @P0 LOP3.LUT R5, R5, R4, RZ, 0x3c, !PT ;  /* 0x0000000405050212 */ /* 0x000fca00078e3cff */
[----:B------:R-:W4:Y:S01]  /*e910*/  @P0 LDG.E.U16 R11, [R4.64] ;  /* 0x00000006040b0981 */ /* 0x000f22000c1e1500 */
[C---:B------:R-:W-:Y:S02]  /*e920*/  ISETP.GT.AND P1, PT, R3.reuse, 0x39, PT ;  /* 0x000000390300780c */ /* 0x040fe40003f24270 */
[----:B--2---:R-:W-:Y:S01]  /*e930*/  PRMT R10, RZ, 0x7610, R10 ;  /* 0x00007610ff0a7816 */ /* 0x004fe2000000000a */
[----:B----4-:R0:W-:Y:S04]  /*e940*/  STL [R1+0xfc], R11 ;  /* 0x0000fc0b01007387 */ /* 0x0101e80000100800 */
[----:B0-----:R-:W2:Y:S04]  /*e950*/  LDL.LU R11, [R1+0x1efc] ;  /* 0x001efc00010b7983 */ /* 0x001ea80000300800 */
[----:B------:R-:W4:Y:S02]  /*e960*/  LDL R5, [R1+0x7d8] ;  /* 0x0007d80001057983 */ /* 0x000f240000100800 */
[----:B---3--:R-:W-:Y:S01]  /*e970*/  @P1 IMAD.MOV.U32 R4, RZ, RZ, R20 ;  /* 0x000000ffff041224 */ /* 0x008fe200078e0014 */
[----:B------:R-:W-:-:S02]  /*e980*/  ISETP.GT.AND P0, PT, R3, 0x3a, PT ;  /* 0x0000003a0300780c */ /* 0x000fc40003f04270 */
[----:B------:R-:W-:Y:S01]  /*e990*/  PRMT R29, RZ, 0x7610, R29 ;  /* 0x00007610ff1d7816 */ /* 0x000fe2000000001d */
[----:B------:R-:W3:Y:S04]  /*e9a0*/  LDL R20, [R1+0x7b4] ;  /* 0x0007b40001147983 */ /* 0x000ee80000100800 */
[----:B----4-:R0:W4:Y:S04]  /*e9b0*/  @P1 LDG.E.U16 R10, [R4.64] ;  /* 0x00000006040a1981 */ /* 0x010128000c1e1500 */
[----:B0-----:R-:W3:Y:S04]  /*e9c0*/  LDL R4, [R1+0x7d0] ;  /* 0x0007d00001047983 */ /* 0x001ee80000100800 */
[----:B------:R-:W3:Y:S01]  /*e9d0*/  LDL R5, [R1+0x7d4] ;  /* 0x0007d40001057983 */ /* 0x000ee20000100800 */
[----:B--2---:R-:W-:-:S02]  /*e9e0*/  PRMT R11, RZ, 0x7610, R11 ;  /* 0x00007610ff0b7816 */ /* 0x004fc4000000000b */
[----:B---3--:R-:W-:-:S04]  /*e9f0*/  @P1 LOP3.LUT R5, R5, R4, RZ, 0x3c, !PT ;  /* 0x0000000405051212 */ /* 0x008fc800078e3cff */
[----:B------:R-:W-:-:S04]  /*ea00*/  @P1 LOP3.LUT R4, R5, R4, RZ, 0x3c, !PT ;  /* 0x0000000405041212 */ /* 0x000fc800078e3cff */
[----:B------:R-:W-:-:S05]  /*ea10*/  @P1 LOP3.LUT R5, R5, R4, RZ, 0x3c, !PT ;  /* 0x0000000405051212 */ /* 0x000fca00078e3cff */
[----:B------:R0:W2:Y:S04]  /*ea20*/  @P1 LDG.E.U16 R11, [R4.64] ;  /* 0x00000006040b1981 */ /* 0x0000a8000c1e1500 */
[----:B0-----:R-:W3:Y:S04]  /*ea30*/  LDL R4, [R1+0x7c8] ;  /* 0x0007c80001047983 */ /* 0x001ee80000100800 */
        /* <DEDUP_REMOVED lines=16> */
[----:B------:R-:W-:Y:S02]  /*eb40*/  ISETP.GT.AND P1, PT, R3, 0x3b, PT ;  /* 0x0000003b0300780c */ /* 0x000fe40003f24270 */
[----:B---3--:R-:W-:-:S11]  /*eb50*/  PRMT R29, RZ, 0x7610, R29 ;  /* 0x00007610ff1d7816 */ /* 0x008fd6000000001d */
[----:B--2---:R-:W-:-:S04]  /*eb60*/  @P1 LOP3.LUT R5, R5, R4, RZ, 0x3c, !PT ;  /* 0x0000000405051212 */ /* 0x004fc800078e3cff */
[----:B------:R-:W-:-:S04]  /*eb70*/  @P1 LOP3.LUT R4, R5, R4, RZ, 0x3c, !PT ;  /* 0x0000000405041212 */ /* 0x000fc800078e3cff */
[----:B------:R-:W-:-:S05]  /*eb80*/  @P1 LOP3.LUT R5, R5, R4, RZ, 0x3c, !PT ;  /* 0x0000000405051212 */ /* 0x000fca00078e3cff */
[----:B------:R-:W2:Y:S04]  /*eb90*/  @P1 LDG.E.U16 R29, [R4.64] ;  /* 0x00000006041d1981 */ /* 0x000ea8000c1e1500 */
[----:B------:R-:W-:Y:S04]  /*eba0*/  STL [R1+0x1e64], R2 ;  /* 0x001e640201007387 */ /* 0x000fe80000100800 */
[----:B--2---:R0:W-:Y:S04]  /*ebb0*/  STL [R1+0xf0], R29 ;  /* 0x0000f01d01007387 */ /* 0x0041e80000100800 */
[----:B0-----:R-:W2:Y:S04]  /*ebc0*/  LDL.LU R29, [R1+0x1ef4] ;  /* 0x001ef400011d7983 */ /* 0x001ea80000300800 */
[----:B------:R-:W3:Y:S01]  /*ebd0*/  LDL R5, [R1+0x7b0] ;  /* 0x0007b00001057983 */ /* 0x000ee20000100800 */
[----:B------:R-:W-:-:S03]  /*ebe0*/  @P1 IMAD.MOV.U32 R4, RZ, RZ, R20 ;  /* 0x000000ffff041224 */ /* 0x000fc600078e0014 */
[----:B------:R-:W4:Y:S01]  /*ebf0*/  LDL R20, [R1+0x78c] ;  /* 0x00078c0001147983 */ /* 0x000f220000100800 */
[----:B--2---:R-:W-:-:S06]  /*ec00*/  PRMT R29, RZ, 0x7610, R29 ;  /* 0x00007610ff1d7816 */ /* 0x004fcc000000001d */
[----:B---3--:R-:W2:Y:S01]  /*ec10*/  @P1 LDG.E.U16 R29, [R4.64] ;  /* 0x00000006041d1981 */ /* 0x008ea2000c1e1500 */
[----:B------:R-:W-:-:S03]  /*ec20*/  ISETP.GT.AND P0, PT, R3, 0x3c, PT ;  /* 0x0000003c0300780c */ /* 0x000fc60003f04270 */
        /* <DEDUP_REMOVED lines=17> */
[----:B------:R-:W2:Y:S01]  /*ed40*/  @P0 LDG.E.U16 R29, [R4.64] ;  /* 0x00000006041d0981 */ /* 0x000ea2000c1e1500 */
        /* <DEDUP_REMOVED lines=19> */
[----:B------:R-:W-:Y:S02]  /*ee80*/  ISETP.GT.AND P0, PT, R3, 0x3e, PT ;  /* 0x0000003e0300780c */ /* 0x000fe40003f04270 */
[----:B------:R-:W-:Y:S01]  /*ee90*/  PRMT R0, RZ, 0x7610, R0 ;  /* 0x00007610ff007816 */ /* 0x000fe20000000000 */
[----:B--2---:R0:W-:Y:S04]  /*eea0*/  STL [R1+0xdc], R29 ;  /* 0x0000dc1d01007387 */ /* 0x0041e80000100800 */
[----:B0-----:R-:W2:Y:S04]  /*eeb0*/  LDL.LU R29, [R1+0x1ee0] ;  /* 0x001ee000011d7983 */ /* 0x001ea80000300800 */
[----:B------:R-:W3:Y:S02]  /*eec0*/  LDL R5, [R1+0x788] ;  /* 0x0007880001057983 */ /* 0x000ee40000100800 */
[----:B----4-:R-:W-:-:S05]  /*eed0*/  @P0 IMAD.MOV.U32 R4, RZ, RZ, R20 ;  /* 0x000000ffff040224 */ /* 0x010fca00078e0014 */
[----:B---3--:R0:W3:Y:S04]  /*eee0*/  @P0 LDG.E.U16 R0, [R4.64] ;  /* 0x0000000604000981 */ /* 0x0080e8000c1e1500 */
[----:B0-----:R-:W4:Y:S04]  /*eef0*/  LDL R4, [R1+0x780] ;  /* 0x0007800001047983 */ /* 0x001f280000100800 */
[----:B---3--:R-:W-:Y:S04]  /*ef00*/  STL [R1+0xd8], R0 ;  /* 0x0000d80001007387 */ /* 0x008fe80000100800 */
[----:B------:R-:W4:Y:S01]  /*ef10*/  LDL R5, [R1+0x784] ;  /* 0x0007840001057983 */ /* 0x000f220000100800 */
[----:B--2---:R-:W-:-:S03]  /*ef20*/  PRMT R29, RZ, 0x7610, R29 ;  /* 0x00007610ff1d7816 */ /* 0x004fc6000000001d */
[----:B------:R-:W2:Y:S01]  /*ef30*/  LDL R20, [R1+0xb7c] ;  /* 0x000b7c0001147983 */ /* 0x000ea20000100800 */
[----:B----4-:R-:W-:-:S04]  /*ef40*/  @P0 LOP3.LUT R5, R5, R4, RZ, 0x3c, !PT ;  /* 0x0000000405050212 */ /* 0x010fc800078e3cff */
[----:B------:R-:W-:-:S04]  /*ef50*/  @P0 LOP3.LUT R4, R5, R4, RZ, 0x3c, !PT ;  /* 0x0000000405040212 */ /* 0x000fc800078e3cff */
[----:B------:R-:W-:-:S05]  /*ef60*/  @P0 LOP3.LUT R5, R5, R4, RZ, 0x3c, !PT ;  /* 0x0000000405050212 */ /* 0x000fca00078e3cff */
[----:B------:R-:W3:Y:S01]  /*ef70*/  @P0 LDG.E.U16 R29, [R4.64] ;  /* 0x00000006041d0981 */ /* 0x000ee2000c1e1500 */
[----:B------:R-:W-:-:S03]  /*ef80*/  ISETP.GT.AND P1, PT, R3, 0x3f, PT ;  /* 0x0000003f0300780c */ /* 0x000fc60003f24270 */
[----:B---3--:R0:W-:Y:S04]  /*ef90*/  STL [R1+0xd4], R29 ;  /* 0x0000d41d01007387 */ /* 0x0081e80000100800 */
[----:B0-----:R-:W3:Y:S04]  /*efa0*/  LDL.LU R29, [R1+0x1edc] ;  /* 0x001edc00011d7983 */ /* 0x001ee80000300800 */
[----:B------:R-:W4:Y:S04]  /*efb0*/  LDL R4, [R1+0x778] ;  /* 0x0007780001047983 */ /* 0x000f280000100800 */
[----:B------:R-:W4:Y:S04]  /*efc0*/  LDL R5, [R1+0x77c] ;  /* 0x00077c0001057983 */ /* 0x000f280000100800 */
[----:B------:R-:W0:Y:S01]  /*efd0*/  S2R R0, SR_TID.X ;  /* 0x0000000000007919 */ /* 0x000e220000002100 */
[----:B---3--:R-:W-:-:S02]  /*efe0*/  PRMT R29, RZ, 0x7610, R29 ;  /* 0x00007610ff1d7816 */ /* 0x008fc4000000001d */
[----:B----4-:R-:W-:-:S04]  /*eff0*/  @P1 LOP3.LUT R5, R5, R4, RZ, 0x3c, !PT ;  /* 0x0000000405051212 */ /* 0x010fc800078e3cff */
[----:B------:R-:W-:-:S04]  /*f000*/  @P1 LOP3.LUT R4, R5, R4, RZ, 0x3c, !PT ;  /* 0x0000000405041212 */ /* 0x000fc800078e3cff */
[----:B------:R-:W-:-:S05]  /*f010*/  @P1 LOP3.LUT R5, R5, R4, RZ, 0x3c, !PT ;  /* 0x0000000405051212 */ /* 0x000fca00078e3cff */
[----:B------:R-:W3:Y:S01]  /*f020*/  @P1 LDG.E.U16 R29, [R4.64] ;  /* 0x00000006041d1981 */ /* 0x000ee2000c1e1500 */
[----:B0-----:R-:W-:-:S03]  /*f030*/  LOP3.LUT R0, R0, 0x3f, RZ, 0xc0, !PT ;  /* 0x0000003f00007812 */ /* 0x001fc600078ec0ff */
[----:B------:R-:W-:Y:S04]  /*f040*/  STL [R1+0x1e68], R3 ;  /* 0x001e680301007387 */ /* 0x000fe80000100800 */
[----:B------:R-:W-:Y:S04]  /*f050*/  STL [R1+0x1e2c], R0 ;  /* 0x001e2c0001007387 */ /* 0x000fe80000100800 */
[----:B---3--:R0:W-:Y:S04]  /*f060*/  STL [R1+0xd0], R29 ;  /* 0x0000d01d01007387 */ /* 0x0081e80000100800 */
[----:B0-----:R-:W3:Y:S04]  /*f070*/  LDL.LU R29, [R1+0x1ed8] ;  /* 0x001ed800011d7983 */ /* 0x001ee80000300800 */
[----:B------:R-:W4:Y:S04]  /*f080*/  LDL R4, [R1+0x770] ;  /* 0x0007700001047983 */ /* 0x000f280000100800 */
[----:B------:R-:W4:Y:S01]  /*f090*/  LDL R5, [R1+0x774] ;  /* 0x0007740001057983 */ /* 0x000f220000100800 */
[----:B------:R-:W-:-:S02]  /*f0a0*/  PRMT R21, RZ, 0x7610, R21 ;  /* 0x00007610ff157816 */ /* 0x000fc40000000015 */
[----:B------:R-:W-:Y:S02]  /*f0b0*/  ISETP.GE.AND P0, PT, R0, R3, PT ;  /* 0x000000030000720c */ /* 0x000fe40003f06270 */
[----:B----4-:R-:W-:-:S04]  /*f0c0*/  @P1 LOP3.LUT R5, R5, R4, RZ, 0x3c, !PT ;  /* 0x0000000405051212 */ /* 0x010fc800078e3cff */
[----:B------:R-:W-:-:S04]  /*f0d0*/  @P1 LOP3.LUT R4, R5, R4, RZ, 0x3c, !PT ;  /* 0x0000000405041212 */ /* 0x000fc800078e3cff */
[----:B------:R-:W-:-:S05]  /*f0e0*/  @P1 LOP3.LUT R5, R5, R4, RZ, 0x3c, !PT ;  /* 0x0000000405051212 */ /* 0x000fca00078e3cff */
[----:B------:R0:W4:Y:S04]  /*f0f0*/  @P1 LDG.E.U16 R21, [R4.64] ;  /* 0x0000000604151981 */ /* 0x000128000c1e1500 */
[----:B0-----:R-:W3:Y:S01]  /*f100*/  LDL R5, [R1+0xb78] ;  /* 0x000b780001057983 */ /* 0x001ee20000100800 */
[----:B------:R-:W-:Y:S01]  /*f110*/  PRMT R28, RZ, 0x7610, R28 ;  /* 0x00007610ff1c7816 */ /* 0x000fe2000000001c */
[----:B--2---:R-:W-:Y:S02]  /*f120*/  @!P0 IMAD.MOV.U32 R4, RZ, RZ, R20 ;  /* 0x000000ffff048224 */ /* 0x004fe400078e0014 */
[----:B------:R-:W-:Y:S06]  /*f130*/  BAR.SYNC.DEFER_BLOCKING 0x0 ;  /* 0x0000000000007b1d */ /* 0x000fec0000010000 */
[----:B----4-:R0:W-:Y:S04]  /*f140*/  STL [R1+0xcc], R21 ;  /* 0x0000cc1501007387 */ /* 0x0101e80000100800 */
[----:B0-----:R-:W2:Y:S04]  /*f150*/  LDL.LU R21, [R1+0x10] ;  /* 0x0000100001157983 */ /* 0x001ea80000300800 */
[----:B------:R-:W4:Y:S04]  /*f160*/  LDL.LU R20, [R1+0x14] ;  /* 0x0000140001147983 */ /* 0x000f280000300800 */
[----:B---3--:R0:W3:Y:S04]  /*f170*/  @!P0 LDG.E.U16 R28, [R4.64] ;  /* 0x00000006041c8981 */ /* 0x0080e8000c1e1500 */
[----:B0-----:R-:W2:Y:S04]  /*f180*/  LDL R4, [R1+0x76c] ;  /* 0x00076c0001047983 */ /* 0x001ea80000100800 */
[----:B------:R-:W2:Y:S01]  /*f190*/  LDL R5, [R1+0xb74] ;  /* 0x000b740001057983 */ /* 0x000ea20000100800 */
[----:B------:R-:W-:-:S03]  /*f1a0*/  PRMT R25, RZ, 0x7610, R25 ;  /* 0x00007610ff197816 */ /* 0x000fc60000000019 */
[----:B---3--:R-:W-:Y:S01]  /*f1b0*/  STL [R1+0x1e04], R28 ;  /* 0x001e041c01007387 */ /* 0x008fe20000100800 */
[----:B--2---:R-:W-:-:S04]  /*f1c0*/  @!P0 LOP3.LUT R5, R5, R4, RZ, 0x3c, !PT ;  /* 0x0000000405058212 */ /* 0x004fc800078e3cff */
[----:B------:R-:W-:-:S04]  /*f1d0*/  @!P0 LOP3.LUT R4, R5, R4, RZ, 0x3c, !PT ;  /* 0x0000000405048212 */ /* 0x000fc800078e3cff */
[----:B------:R-:W-:Y:S01]  /*f1e0*/  @!P0 LOP3.LUT R5, R5, R4, RZ, 0x3c, !PT ;  /* 0x0000000405058212 */ /* 0x000fe200078e3cff */
[----:B------:R-:W-:Y:S04]  /*f1f0*/  STL [R1+0x1e6c], R28 ;  /* 0x001e6c1c01007387 */ /* 0x000fe80000100800 */
[----:B------:R0:W2:Y:S04]  /*f200*/  @!P0 LDG.E.U16 R25, [R4.64] ;  /* 0x0000000604198981 */ /* 0x0000a8000c1e1500 */
[----:B0-----:R-:W3:Y:S04]  /*f210*/  LDL R4, [R1+0xb64] ;  /* 0x000b640001047983 */ /* 0x001ee80000100800 */
[----:B------:R-:W3:Y:S01]  /*f220*/  LDL R5, [R1+0xd4c] ;  /* 0x000d4c0001057983 */ /* 0x000ee20000100800 */
[----:B------:R-:W-:-:S03]  /*f230*/  PRMT R24, RZ, 0x7610, R24 ;  /* 0x00007610ff187816 */ /* 0x000fc60000000018 */
[----:B--2---:R0:W-:Y:S04]  /*f240*/  STL [R1+0xc4], R25 ;  /* 0x0000c41901007387 */ /* 0x0041e80000100800 */
[----:B0-----:R-:W2:Y:S01]  /*f250*/  LDL.LU R25, [R1] ;  /* 0x0000000001197983 */ /* 0x001ea20000300800 */
[----:B---3--:R-:W-:-:S04]  /*f260*/  @!P0 LOP3.LUT R5, R5, R4, RZ, 0x3c, !PT ;  /* 0x0000000405058212 */ /* 0x008fc800078e3cff */
[----:B------:R-:W-:-:S04]  /*f270*/  @!P0 LOP3.LUT R4, R5, R4, RZ, 0x3c, !PT ;  /* 0x0000000405048212 */ /* 0x000fc800078e3cff */
[----:B------:R-:W-:-:S05]  /*f280*/  @!P0 LOP3.LUT R5, R5, R4, RZ, 0x3c, !PT ;  /* 0x0000000405058212 */ /* 0x000fca00078e3cff */
[----:B------:R0:W3:Y:S04]  /*f290*/  @!P0 LDG.E.U16 R24, [R4.64] ;  /* 0x0000000604188981 */ /* 0x0000e8000c1e1500 */
[----:B0-----:R-:W2:Y:S04]  /*f2a0*/  LDL R4, [R1+0xd30] ;  /* 0x000d300001047983 */ /* 0x001ea80000100800 */
[----:B------:R-:W2:Y:S01]  /*f2b0*/  LDL R5, [R1+0xd34] ;  /* 0x000d340001057983 */ /* 0x000ea20000100800 */
[----:B------:R-:W-:Y:S02]  /*f2c0*/  PRMT R29, RZ, 0x7610, R29 ;  /* 0x00007610ff1d7816 */ /* 0x000fe4000000001d */
[----:B--2---:R-:W-:-:S04]  /*f2d0*/  @!P0 LOP3.LUT R5, R5, R4, RZ, 0x3c, !PT ;  /* 0x0000000405058212 */ /* 0x004fc800078e3cff */
[----:B------:R-:W-:-:S04]  /*f2e0*/  @!P0 LOP3.LUT R4, R5, R4, RZ, 0x3c, !PT ;  /* 0x0000000405048212 */ /* 0x000fc800078e3cff */
[----:B------:R-:W-:-:S05]  /*f2f0*/  @!P0 LOP3.LUT R5, R5, R4, RZ, 0x3c, !PT ;  /* 0x0000000405058212 */ /* 0x000fca00078e3cff */
[----:B------:R-:W2:Y:S04]  /*f300*/  @!P0 LDG.E.U16 R29, [R4.64] ;  /* 0x00000006041d8981 */ /* 0x000ea8000c1e1500 */
[----:B---3--:R0:W-:Y:S04]  /*f310*/  STL [R1+0xbc], R24 ;  /* 0x0000bc1801007387 */ /* 0x0081e80000100800 */
[----:B0-----:R-:W3:Y:S04]  /*f320*/  LDL.LU R24, [R1+0x4] ;  /* 0x0000040001187983 */ /* 0x001ee80000300800 */
[----:B--2---:R0:W-:Y:S04]  /*f330*/  STL [R1+0xb4], R29 ;  /* 0x0000b41d01007387 */ /* 0x0041e80000100800 */
[----:B0-----:R-:W2:Y:S04]  /*f340*/  LDL.LU R29, [R1+0x1ed4] ;  /* 0x001ed400011d7983 */ /* 0x001ea80000300800 */
[----:B------:R-:W3:Y:S04]  /*f350*/  LDL R4, [R1+0xd10] ;  /* 0x000d100001047983 */ /* 0x000ee80000100800 */
[----:B------:R-:W3:Y:S01]  /*f360*/  LDL R5, [R1+0xd14] ;  /* 0x000d140001057983 */ /* 0x000ee20000100800 */
[----:B--2---:R-:W-:-:S02]  /*f370*/  PRMT R29, RZ, 0x7610, R29 ;  /* 0x00007610ff1d7816 */ /* 0x004fc4000000001d */
[----:B---3--:R-:W-:-:S04]  /*f380*/  @!P0 LOP3.LUT R5, R5, R4, RZ, 0x3c, !PT ;  /* 0x0000000405058212 */ /* 0x008fc800078e3cff */
[----:B------:R-:W-:-:S04]  /*f390*/  @!P0 LOP3.LUT R4, R5, R4, RZ, 0x3c, !PT ;  /* 0x0000000405048212 */ /* 0x000fc800078e3cff */
[----:B------:R-:W-:-:S05]  /*f3a0*/  @!P0 LOP3.LUT R5, R5, R4, RZ, 0x3c, !PT ;  /* 0x0000000405058212 */ /* 0x000fca00078e3cff */
[----:B------:R-:W2:Y:S04]  /*f3b0*/  @!P0 LDG.E.U16 R29, [R4.64] ;  /* 0x00000006041d8981 */ /* 0x000ea8000c1e1500 */
        /* <DEDUP_REMOVED lines=28> */
[----:B------:R-:W2:Y:S04]  /*f580*/  LDL R4, [R1+0xc90] ;  /* 0x000c900001047983 */ /* 0x000ea80000100800 */
[----:B------:R-:W2:Y:S04]  /*f590*/  LDL R5, [R1+0xc94] ;  /* 0x000c940001057983 */ /* 0x000ea80000100800 */
[----:B0-----:R-:W0:Y:S02]  /*f5a0*/  S2R R29, SR_TID.X ;  /* 0x00000000001d7919 */ /* 0x001e240000002100 */
[----:B0-----:R-:W-:-:S05]  /*f5b0*/  LOP3.LUT R29, R29, 0x7f, RZ, 0xc0, !PT ;  /* 0x0000007f1d1d7812 */ /* 0x001fca00078ec0ff */
[----:B------:R-:W-:-:S05]  /*f5c0*/  IMAD.SHL.U32 R29, R29, 0x2, RZ ;  /* 0x000000021d1d7824 */ /* 0x000fca00078e00ff */
[----:B------:R0:W-:Y:S02]  /*f5d0*/  STS.U16 [R29], R21 ;  /* 0x000000151d007388 */ /* 0x0001e40000000400 */
[----:B0-----:R-:W-:Y:S02]  /*f5e0*/  PRMT R29, RZ, 0x7610, R29 ;  /* 0x00007610ff1d7816 */ /* 0x001fe4000000001d */
[----:B------:R-:W3:Y:S01]  /*f5f0*/  LDL.LU R21, [R1+0x1ec4] ;  /* 0x001ec40001157983 */ /* 0x000ee20000300800 */
[----:B--2---:R-:W-:-:S04]  /*f600*/  @!P0 LOP3.LUT R5, R5, R4, RZ, 0x3c, !PT ;  /* 0x0000000405058212 */ /* 0x004fc800078e3cff */
[----:B------:R-:W-:-:S04]  /*f610*/  @!P0 LOP3.LUT R4, R5, R4, RZ, 0x3c, !PT ;  /* 0x0000000405048212 */ /* 0x000fc800078e3cff */
[----:B------:R-:W-:-:S05]  /*f620*/  @!P0 LOP3.LUT R5, R5, R4, RZ, 0x3c, !PT ;  /* 0x0000000405058212 */ /* 0x000fca00078e3cff */
[----:B------:R-:W2:Y:S04]  /*f630*/  @!P0 LDG.E.U16 R29, [R4.64] ;  /* 0x00000006041d8981 */ /* 0x000ea8000c1e1500 */
[----:B--2---:R0:W-:Y:S04]  /*f640*/  STL [R1+0xa0], R29 ;  /* 0x0000a01d01007387 */ /* 0x0041e80000100800 */
[----:B------:R-:W2:Y:S04]  /*f650*/  LDL R4, [R1+0xc70] ;  /* 0x000c700001047983 */ /* 0x000ea80000100800 */
[----:B------:R-:W2:Y:S04]  /*f660*/  LDL R5, [R1+0xc74] ;  /* 0x000c740001057983 */ /* 0x000ea80000100800 */
[----:B0-----:R-:W0:Y:S01]  /*f670*/  S2R R29, SR_TID.X ;  /* 0x00000000001d7919 */ /* 0x001e220000002100 */
[----:B------:R-:W-:-:S02]  /*f680*/  PRMT R26, RZ, 0x7610, R26 ;  /* 0x00007610ff1a7816 */ /* 0x000fc4000000001a */
[----:B0-----:R-:W-:-:S05]  /*f690*/  LOP3.LUT R29, R29, 0x7f, RZ, 0xc0, !PT ;  /* 0x0000007f1d1d7812 */ /* 0x001fca00078ec0ff */
[----:B------:R-:W-:-:S05]  /*f6a0*/  IMAD.SHL.U32 R29, R29, 0x2, RZ ;  /* 0x000000021d1d7824 */ /* 0x000fca00078e00ff */
[----:B----4-:R0:W-:Y:S04]  /*f6b0*/  STS.U16 [R29+0x100], R20 ;  /* 0x000100141d007388 */ /* 0x0101e80000000400 */
[----:B0-----:R-:W4:Y:S01]  /*f6c0*/  LDL.LU R20, [R1+0x1ec0] ;  /* 0x001ec00001147983 */ /* 0x001f220000300800 */
[----:B--2---:R-:W-:-:S04]  /*f6d0*/  @!P0 LOP3.LUT R5, R5, R4, RZ, 0x3c, !PT ;  /* 0x0000000405058212 */ /* 0x004fc800078e3cff */
[----:B------:R-:W-:-:S04]  /*f6e0*/  @!P0 LOP3.LUT R4, R5, R4, RZ, 0x3c, !PT ;  /* 0x0000000405048212 */ /* 0x000fc800078e3cff */
[----:B------:R-:W-:-:S05]  /*f6f0*/  @!P0 LOP3.LUT R5, R5, R4, RZ, 0x3c, !PT ;  /* 0x0000000405058212 */ /* 0x000fca00078e3cff */
[----:B------:R0:W2:Y:S04]  /*f700*/  @!P0 LDG.E.U16 R26, [R4.64] ;  /* 0x00000006041a8981 */ /* 0x0000a8000c1e1500 */
[----:B0-----:R-:W2:Y:S04]  /*f710*/  LDL R4, [R1+0xc50] ;  /* 0x000c500001047983 */ /* 0x001ea80000100800 */
[----:B------:R-:W2:Y:S04]  /*f720*/  LDL R5, [R1+0xc54] ;  /* 0x000c540001057983 */ /* 0x000ea80000100800 */
[----:B------:R0:W-:Y:S02]  /*f730*/  STS.U16 [R29+0x1000], R25 ;  /* 0x001000191d007388 */ /* 0x0001e40000000400 */
[----:B0-----:R-:W-:-:S02]  /*f740*/  PRMT R29, RZ, 0x7610, R29 ;  /* 0x00007610ff1d7816 */ /* 0x001fc4000000001d */
[----:B--2---:R-:W-:-:S04]  /*f750*/  @!P0 LOP3.LUT R5, R5, R4, RZ, 0x3c, !PT ;  /* 0x0000000405058212 */ /* 0x004fc800078e3cff */
[----:B------:R-:W-:-:S04]  /*f760*/  @!P0 LOP3.LUT R4, R5, R4, RZ, 0x3c, !PT ;  /* 0x0000000405048212 */ /* 0x000fc800078e3cff */
[----:B------:R-:W-:-:S05]  /*f770*/  @!P0 LOP3.LUT R5, R5, R4, RZ, 0x3c, !PT ;  /* 0x0000000405058212 */ /* 0x000fca00078e3cff */
[----:B------:R-:W2:Y:S04]  /*f780*/  @!P0 LDG.E.U16 R29, [R4.64] ;  /* 0x00000006041d8981 */ /* 0x000ea8000c1e1500 */
[----:B------:R0:W-:Y:S04]  /*f790*/  STL [R1+0x9c], R26 ;  /* 0x00009c1a01007387 */ /* 0x0001e80000100800 */
[----:B0-----:R-:W3:Y:S04]  /*f7a0*/  LDL R26, [R1+0xbf4] ;  /* 0x000bf400011a7983 */ /* 0x001ee80000100800 */
[----:B------:R-:W3:Y:S04]  /*f7b0*/  LDL.LU R25, [R1+0x1ebc] ;  /* 0x001ebc0001197983 */ /* 0x000ee80000300800 */
[----:B--2---:R0:W-:Y:S04]  /*f7c0*/  STL [R1+0x98], R29 ;  /* 0x0000981d01007387 */ /* 0x0041e80000100800 */
[----:B------:R-:W2:Y:S04]  /*f7d0*/  LDL R4, [R1+0xc30] ;  /* 0x000c300001047983 */ /* 0x000ea80000100800 */
[----:B------:R-:W2:Y:S04]  /*f7e0*/  LDL R5, [R1+0xc34] ;  /* 0x000c340001057983 */ /* 0x000ea80000100800 */
[----:B0-----:R-:W0:Y:S02]  /*f7f0*/  S2R R29, SR_TID.X ;  /* 0x00000000001d7919 */ /* 0x001e240000002100 */
[----:B0-----:R-:W-:-:S05]  /*f800*/  LOP3.LUT R29, R29, 0x7f, RZ, 0xc0, !PT ;  /* 0x0000007f1d1d7812 */ /* 0x001fca00078ec0ff */
[----:B------:R-:W-:-:S05]  /*f810*/  IMAD.SHL.U32 R29, R29, 0x2, RZ ;  /* 0x000000021d1d7824 */ /* 0x000fca00078e00ff */
[----:B------:R0:W-:Y:S02]  /*f820*/  STS.U16 [R29+0x1100], R24 ;  /* 0x001100181d007388 */ /* 0x0001e40000000400 */
        /* <DEDUP_REMOVED lines=12> */
[----:B---3--:R0:W-:Y:S02]  /*f8f0*/  STS.U16 [R29+0x2000], R24 ;  /* 0x002000181d007388 */ /* 0x0081e40000000400 */
[----:B0-----:R-:W-:Y:S02]  /*f900*/  PRMT R29, RZ, 0x7610, R29 ;  /* 0x00007610ff1d7816 */ /* 0x001fe4000000001d */
[----:B--2---:R-:W-:-:S04]  /*f910*/  @!P0 LOP3.LUT R5, R5, R4, RZ, 0x3c, !PT ;  /* 0x0000000405058212 */ /* 0x004fc800078e3cff */
[----:B------:R-:W-:-:S04]  /*f920*/  @!P0 LOP3.LUT R4, R5, R4, RZ, 0x3c, !PT ;  /* 0x0000000405048212 */ /* 0x000fc800078e3cff */
[----:B------:R-:W-:-:S05]  /*f930*/  @!P0 LOP3.LUT R5, R5, R4, RZ, 0x3c, !PT ;  /* 0x0000000405058212 */ /* 0x000fca00078e3cff */
[----:B------:R-:W2:Y:S04]  /*f940*/  @!P0 LDG.E.U16 R29, [R4.64] ;  /* 0x00000006041d8981 */ /* 0x000ea8000c1e1500 */
[----:B------:R-:W-:Y:S04]  /*f950*/  STL [R1+0x1e70], R24 ;  /* 0x001e701801007387 */ /* 0x000fe80000100800 */
[----:B------:R-:W-:Y:S04]  /*f960*/  STL [R1+0x1e74], R24 ;  /* 0x001e741801007387 */ /* 0x000fe80000100800 */
[----:B--2---:R0:W-:Y:S04]  /*f970*/  STL [R1+0x90], R29 ;  /* 0x0000901d01007387 */ /* 0x0041e80000100800 */
[----:B------:R-:W2:Y:S01]  /*f980*/  LDL R5, [R1+0xbf0] ;  /* 0x000bf00001057983 */ /* 0x000ea20000100800 */
[----:B------:R-:W-:Y:S01]  /*f990*/  PRMT R18, RZ, 0x7610, R18 ;  /* 0x00007610ff127816 */ /* 0x000fe20000000012 */
[----:B------:R-:W-:-:S02]  /*f9a0*/  @!P0 IMAD.MOV.U32 R4, RZ, RZ, R26 ;  /* 0x000000ffff048224 */ /* 0x000fc400078e001a */
[----:B------:R-:W3:Y:S04]  /*f9b0*/  LDL R26, [R1+0xb60] ;  /* 0x000b6000011a7983 */ /* 0x000ee80000100800 */
[----:B0-----:R-:W0:Y:S04]  /*f9c0*/  S2R R29, SR_TID.X ;  /* 0x00000000001d7919 */ /* 0x001e280000002100 */
[----:B--2---:R1:W2:Y:S04]  /*f9d0*/  @!P0 LDG.E.U16 R18, [R4.64] ;  /* 0x0000000604128981 */ /* 0x0042a8000c1e1500 */
[----:B-1----:R-:W2:Y:S04]  /*f9e0*/  LDL R4, [R1+0xbd0] ;  /* 0x000bd00001047983 */ /* 0x002ea80000100800 */
[----:B------:R-:W2:Y:S01]  /*f9f0*/  LDL R5, [R1+0xbd4] ;  /* 0x000bd40001057983 */ /* 0x000ea20000100800 */
[----:B0-----:R-:W-:-:S05]  /*fa00*/  LOP3.LUT R29, R29, 0x7f, RZ, 0xc0, !PT ;  /* 0x0000007f1d1d7812 */ /* 0x001fca00078ec0ff */
[----:B------:R-:W-:-:S05]  /*fa10*/  IMAD.SHL.U32 R29, R29, 0x2, RZ ;  /* 0x000000021d1d7824 */ /* 0x000fca00078e00ff */
[----:B------:R-:W-:Y:S04]  /*fa20*/  STS.U16 [R29+0x2100], R25 ;  /* 0x002100191d007388 */ /* 0x000fe80000000400 */
[----:B----4-:R0:W-:Y:S02]  /*fa30*/  STS.U16 [R29+0x3000], R20 ;  /* 0x003000141d007388 */ /* 0x0101e40000000400 */
[----:B0-----:R-:W-:Y:S02]  /*fa40*/  PRMT R29, RZ, 0x7610, R29 ;  /* 0x00007610ff1d7816 */ /* 0x001fe4000000001d */
[----:B--2---:R-:W-:-:S04]  /*fa50*/  @!P0 LOP3.LUT R5, R5, R4, RZ, 0x3c, !PT ;  /* 0x0000000405058212 */ /* 0x004fc800078e3cff */
[----:B------:R-:W-:-:S04]  /*fa60*/  @!P0 LOP3.LUT R4, R5, R4, RZ, 0x3c, !PT ;  /* 0x0000000405048212 */ /* 0x000fc800078e3cff */
[----:B------:R-:W-:-:S05]  /*fa70*/  @!P0 LOP3.LUT R5, R5, R4, RZ, 0x3c, !PT ;  /* 0x0000000405058212 */ /* 0x000fca00078e3cff */
[----:B------:R-:W2:Y:S04]  /*fa80*/  @!P0 LDG.E.U16 R29, [R4.64] ;  /* 0x00000006041d8981 */ /* 0x000ea8000c1e1500 */
[----:B------:R0:W-:Y:S04]  /*fa90*/  STL [R1+0x8c], R18 ;  /* 0x00008c1201007387 */ /* 0x0001e80000100800 */
[----:B0-----:R-:W4:Y:S04]  /*faa0*/  LDL R18, [R1+0xd48] ;  /* 0x000d480001127983 */ /* 0x001f280000100800 */
        /* <DEDUP_REMOVED lines=24> */
[----:B--2---:R-:W-:Y:S04]  /*fc30*/  STL [R1+0x80], R29 ;  /* 0x0000801d01007387 */ /* 0x004fe80000100800 */
[----:B------:R-:W2:Y:S04]  /*fc40*/  LDL R4, [R1+0xb70] ;  /* 0x000b700001047983 */ /* 0x000ea80000100800 */
[----:B------:R-:W2:Y:S01]  /*fc50*/  LDL R5, [R1+0xd58] ;  /* 0x000d580001057983 */ /* 0x000ea20000100800 */
[----:B------:R-:W-:-:S02]  /*fc60*/  PRMT R28, RZ, 0x7610, R28 ;  /* 0x00007610ff1c7816 */ /* 0x000fc4000000001c */
[----:B------:R-:W-:Y:S02]  /*fc70*/  PRMT R23, RZ, 0x7610, R23 ;  /* 0x00007610ff177816 */ /* 0x000fe40000000017 */
[----:B--2---:R-:W-:-:S04]  /*fc80*/  @!P0 LOP3.LUT R5, R5, R4, RZ, 0x3c, !PT ;  /* 0x0000000405058212 */ /* 0x004fc800078e3cff */
[----:B------:R-:W-:-:S04]  /*fc90*/  @!P0 LOP3.LUT R4, R5, R4, RZ, 0x3c, !PT ;  /* 0x0000000405048212 */ /* 0x000fc800078e3cff */
[----:B------:R-:W-:-:S05]  /*fca0*/  @!P0 LOP3.LUT R5, R5, R4, RZ, 0x3c, !PT ;  /* 0x0000000405058212 */ /* 0x000fca00078e3cff */
[----:B------:R4:W2:Y:S02]  /*fcb0*/  @!P0 LDG.E.U16 R28, [R4.64] ;  /* 0x00000006041c8981 */ /* 0x0008a4000c1e1500 */
[----:B----4-:R-:W-:Y:S02]  /*fcc0*/  @!P0 IMAD.MOV.U32 R4, RZ, RZ, R18 ;  /* 0x000000ffff048224 */ /* 0x010fe400078e0012 */
[----:B---3--:R-:W-:Y:S02]  /*fcd0*/  @!P0 IMAD.MOV.U32 R5, RZ, RZ, R26 ;  /* 0x000000ffff058224 */ /* 0x008fe400078e001a */
[----:B------:R-:W3:Y:S04]  /*fce0*/  LDL R26, [R1+0xcec] ;  /* 0x000cec00011a7983 */ /* 0x000ee80000100800 */
[----:B------:R-:W4:Y:S04]  /*fcf0*/  LDL.LU R18, [R1+0x20] ;  /* 0x0000200001127983 */ /* 0x000f280000300800 */
[----:B------:R0:W3:Y:S04]  /*fd00*/  @!P0 LDG.E.U16 R23, [R4.64] ;  /* 0x0000000604178981 */ /* 0x0000e8000c1e1500 */
[----:B0-----:R-:W4:Y:S04]  /*fd10*/  LDL R4, [R1+0xd28] ;  /* 0x000d280001047983 */ /* 0x001f280000100800 */
[----:B------:R-:W4:Y:S01]  /*fd20*/  LDL R5, [R1+0xd2c] ;  /* 0x000d2c0001057983 */ /* 0x000f220000100800 */
[----:B------:R-:W-:-:S03]  /*fd30*/  PRMT R22, RZ, 0x7610, R22 ;  /* 0x00007610ff167816 */ /* 0x000fc60000000016 */
[----:B--2---:R0:W-:Y:S04]  /*fd40*/  STL [R1+0x7c], R28 ;  /* 0x00007c1c01007387 */ /* 0x0041e80000100800 */
[----:B0-----:R-:W2:Y:S04]  /*fd50*/  LDL R28, [R1+0xccc] ;  /* 0x000ccc00011c7983 */ /* 0x001ea80000100800 */
[----:B---3--:R0:W-:Y:S04]  /*fd60*/  STL [R1+0x78], R23 ;  /* 0x0000781701007387 */ /* 0x0081e80000100800 */
[----:B0-----:R-:W3:Y:S01]  /*fd70*/  LDL.LU R23, [R1+0x24] ;  /* 0x0000240001177983 */ /* 0x001ee20000300800 */
[----:B----4-:R-:W-:-:S04]  /*fd80*/  @!P0 LOP3.LUT R5, R5, R4, RZ, 0x3c, !PT ;  /* 0x0000000405058212 */ /* 0x010fc800078e3cff */
[----:B------:R-:W-:-:S04]  /*fd90*/  @!P0 LOP3.LUT R4, R5, R4, RZ, 0x3c, !PT ;  /* 0x0000000405048212 */ /* 0x000fc800078e3cff */
[----:B------:R-:W-:-:S05]  /*fda0*/  @!P0 LOP3.LUT R5, R5, R4, RZ, 0x3c, !PT ;  /* 0x0000000405058212 */ /* 0x000fca00078e3cff */
[----:B------:R0:W4:Y:S04]  /*fdb0*/  @!P0 LDG.E.U16 R22, [R4.64] ;  /* 0x0000000604168981 */ /* 0x000128000c1e1500 */
[----:B0-----:R-:W2:Y:S04]  /*fdc0*/  LDL R4, [R1+0xd08] ;  /* 0x000d080001047983 */ /* 0x001ea80000100800 */
[----:B------:R-:W2:Y:S01]  /*fdd0*/  LDL R5, [R1+0xd0c] ;  /* 0x000d0c0001057983 */ /* 0x000ea20000100800 */
[----:B------:R-:W-:-:S03]  /*fde0*/  PRMT R27, RZ, 0x7610, R27 ;  /* 0x00007610ff1b7816 */ /* 0x000fc6000000001b */
[----:B----4-:R0:W-:Y:S04]  /*fdf0*/  STL [R1+0x74], R22 ;  /* 0x0000741601007387 */ /* 0x0101e80000100800 */
[----:B0-----:R-:W4:Y:S01]  /*fe00*/  LDL.LU R22, [R1+0x18] ;  /* 0x0000180001167983 */ /* 0x001f220000300800 */
[----:B--2---:R-:W-:-:S04]  /*fe10*/  @!P0 LOP3.LUT R5, R5, R4, RZ, 0x3c, !PT ;  /* 0x0000000405058212 */ /* 0x004fc800078e3cff */
[----:B------:R-:W-:-:S04]  /*fe20*/  @!P0 LOP3.LUT R4, R5, R4, RZ, 0x3c, !PT ;  /* 0x0000000405048212 */ /* 0x000fc800078e3cff */
[----:B------:R-:W-:-:S05]  /*fe30*/  @!P0 LOP3.LUT R5, R5, R4, RZ, 0x3c, !PT ;  /* 0x0000000405058212 */ /* 0x000fca00078e3cff */
[----:B------:R0:W2:Y:S04]  /*fe40*/  @!P0 LDG.E.U16 R27, [R4.64] ;  /* 0x00000006041b8981 */ /* 0x0000a8000c1e1500 */
[----:B0-----:R-:W3:Y:S01]  /*fe50*/  LDL R5, [R1+0xce8] ;  /* 0x000ce80001057983 */ /* 0x001ee20000100800 */
[----:B------:R-:W-:Y:S01]  /*fe60*/  PRMT R24, RZ, 0x7610, R24 ;  /* 0x00007610ff187816 */ /* 0x000fe20000000018 */
[----:B------:R-:W-:Y:S02]  /*fe70*/  @!P0 IMAD.MOV.U32 R4, RZ, RZ, R26 ;  /* 0x000000ffff048224 */ /* 0x000fe400078e001a */
[----:B------:R-:W0:Y:S04]  /*fe80*/  S2R R29, SR_TID.X ;  /* 0x00000000001d7919 */ /* 0x000e280000002100 */
[----:B--2---:R1:W-:Y:S04]  /*fe90*/  STL [R1+0x70], R27 ;  /* 0x0000701b01007387 */ /* 0x0043e80000100800 */
[----:B-1----:R-:W2:Y:S04]  /*fea0*/  LDL.LU R27, [R1+0x1c] ;  /* 0x00001c00011b7983 */ /* 0x002ea80000300800 */
[----:B---3--:R1:W3:Y:S04]  /*feb0*/  @!P0 LDG.E.U16 R24, [R4.64] ;  /* 0x0000000604188981 */ /* 0x0082e8000c1e1500 */
[----:B-1----:R-:W2:Y:S01]  /*fec0*/  LDL R5, [R1+0xcc8] ;  /* 0x000cc80001057983 */ /* 0x002ea20000100800 */
[----:B0-----:R-:W-:Y:S01]  /*fed0*/  LOP3.LUT R29, R29, 0x7f, RZ, 0xc0, !PT ;  /* 0x0000007f1d1d7812 */ /* 0x001fe200078ec0ff */
[----:B------:R-:W-:-:S02]  /*fee0*/  @!P0 IMAD.MOV.U32 R4, RZ, RZ, R28 ;  /* 0x000000ffff048224 */ /* 0x000fc400078e001c */
[----:B------:R-:W3:Y:S02]  /*fef0*/  LDL.LU R26, [R1+0x8] ;  /* 0x00000800011a7983 */ /* 0x000ee40000300800 */
[----:B------:R-:W-:-:S05]  /*ff00*/  IMAD.SHL.U32 R29, R29, 0x2, RZ ;  /* 0x000000021d1d7824 */ /* 0x000fca00078e00ff */
[----:B------:R-:W-:Y:S04]  /*ff10*/  STS.U16 [R29+0x4100], R17 ;  /* 0x004100111d007388 */ /* 0x000fe80000000400 */
[----:B------:R-:W-:Y:S04]  /*ff20*/  STS.U16 [R29+0x5000], R13 ;  /* 0x0050000d1d007388 */ /* 0x000fe80000000400 */
[----:B------:R-:W-:Y:S04]  /*ff30*/  STS.U16 [R29+0x5100], R12 ;  /* 0x0051000c1d007388 */ /* 0x000fe80000000400 */
[----:B------:R-:W-:Y:S04]  /*ff40*/  STS.U16 [R29+0x6000], R9 ;  /* 0x006000091d007388 */ /* 0x000fe80000000400 */
[----:B------:R-:W-:Y:S04]  /*ff50*/  STS.U16 [R29+0x6100], R8 ;  /* 0x006100081d007388 */ /* 0x000fe80000000400 */
[----:B------:R0:W-:Y:S02]  /*ff60*/  STS.U16 [R29+0x7000], R7 ;  /* 0x007000071d007388 */ /* 0x0001e40000000400 */
[----:B0-----:R-:W-:-:S06]  /*ff70*/  PRMT R29, RZ, 0x7610, R29 ;  /* 0x00007610ff1d7816 */ /* 0x001fcc000000001d */
[----:B--2---:R-:W2:Y:S04]  /*ff80*/  @!P0 LDG.E.U16 R29, [R4.64] ;  /* 0x00000006041d8981 */ /* 0x004ea8000c1e1500 */
[----:B---3--:R0:W-:Y:S04]  /*ff90*/  STL [R1+0x4c], R24 ;  /* 0x00004c1801007387 */ /* 0x0081e80000100800 */
[----:B------:R-:W3:Y:S04]  /*ffa0*/  LDL.LU R28, [R1+0xc] ;  /* 0x00000c00011c7983 */ /* 0x000ee80000300800 */
[----:B--2---:R1:W-:Y:S04]  /*ffb0*/  STL [R1+0x48], R29 ;  /* 0x0000481d01007387 */ /* 0x0043e80000100800 */
[----:B------:R-:W2:Y:S04]  /*ffc0*/  LDL R4, [R1+0xca8] ;  /* 0x000ca80001047983 */ /* 0x000ea80000100800 */
[----:B------:R-:W2:Y:S01]  /*ffd0*/  LDL R5, [R1+0xcac] ;  /* 0x000cac0001057983 */ /* 0x000ea20000100800 */
[----:B------:R-:W-:-:S03]  /*ffe0*/  PRMT R19, RZ, 0x7610, R19 ;  /* 0x00007610ff137816 */ /* 0x000fc60000000013 */
[----:B0-----:R-:W0:Y:S04]  /*fff0*/  S2R R24, SR_TID.X ;  /* 0x0000000000187919 */ /* 0x001e280000002100 */
[----:B-1----:R-:W1:Y:S01]  /*10000*/  S2R R29, SR_TID.X ;  /* 0x00000000001d7919 */ /* 0x002e620000002100 */
[----:B--2---:R-:W-:-:S04]  /*10010*/  @!P0 LOP3.LUT R5, R5, R4, RZ, 0x3c, !PT ;  /* 0x0000000405058212 */ /* 0x004fc800078e3cff */
[----:B------:R-:W-:-:S04]  /*10020*/  @!P0 LOP3.LUT R4, R5, R4, RZ, 0x3c, !PT ;  /* 0x0000000405048212 */ /* 0x000fc800078e3cff */
[----:B------:R-:W-:-:S05]  /*10030*/  @!P0 LOP3.LUT R5, R5, R4, RZ, 0x3c, !PT ;  /* 0x0000000405058212 */ /* 0x000fca00078e3cff */
[----:B------:R-:W2:Y:S01]  /*10040*/  @!P0 LDG.E.U16 R19, [R4.64] ;  /* 0x0000000604138981 */ /* 0x000ea2000c1e1500 */
[----:B0-----:R-:W-:Y:S02]  /*10050*/  LOP3.LUT R24, R24, 0x7f, RZ, 0xc0, !PT ;  /* 0x0000007f18187812 */ /* 0x001fe400078ec0ff */
[----:B-1----:R-:W-:-:S03]  /*10060*/  LOP3.LUT R29, R29, 0x7f, RZ, 0xc0, !PT ;  /* 0x0000007f1d1d7812 */ /* 0x002fc600078ec0ff */
[----:B------:R-:W-:Y:S02]  /*10070*/  IMAD.SHL.U32 R24, R24, 0x2, RZ ;  /* 0x0000000218187824 */ /* 0x000fe400078e00ff */
[----:B------:R-:W-:-:S03]  /*10080*/  IMAD.SHL.U32 R29, R29, 0x2, RZ ;  /* 0x000000021d1d7824 */ /* 0x000fc600078e00ff */
[----:B------:R-:W-:Y:S02]  /*10090*/  LOP3.LUT R24, R24, 0x10, RZ, 0x3c, !PT ;  /* 0x0000001018187812 */ /* 0x000fe400078e3cff */
[----:B------:R-:W-:Y:S04]  /*100a0*/  STS.U16 [R29+0x7100], R6 ;  /* 0x007100061d007388 */ /* 0x000fe80000000400 */
[----:B------:R-:W-:Y:S04]  /*100b0*/  STS.U16 [R24+0x200], R18 ;  /* 0x0002001218007388 */ /* 0x000fe80000000400 */
[----:B--2---:R0:W-:Y:S04]  /*100c0*/  STL [R1+0x44], R19 ;  /* 0x0000441301007387 */ /* 0x0041e80000100800 */
[----:B0-----:R-:W2:Y:S04]  /*100d0*/  LDL.LU R19, [R1+0x1eb4] ;  /* 0x001eb40001137983 */ /* 0x001ea80000300800 */
[----:B------:R-:W2:Y:S04]  /*100e0*/  LDL R4, [R1+0xc88] ;  /* 0x000c880001047983 */ /* 0x000ea80000100800 */
[----:B------:R-:W2:Y:S04]  /*100f0*/  LDL R5, [R1+0xc8c] ;  /* 0x000c8c0001057983 */ /* 0x000ea80000100800 */
[----:B------:R-:W3:Y:S01]  /*10100*/  LDL.LU R18, [R1+0x1eb0] ;  /* 0x001eb00001127983 */ /* 0x000ee20000300800 */
[----:B--2---:R-:W-:-:S04]  /*10110*/  @!P0 LOP3.LUT R5, R5, R4, RZ, 0x3c, !PT ;  /* 0x0000000405058212 */ /* 0x004fc800078e3cff */
[C---:B------:R-:W-:Y:S02]  /*10120*/  @!P0 LOP3.LUT R4, R5.reuse, R4, RZ, 0x3c, !PT ;  /* 0x0000000405048212 */ /* 0x040fe400078e3cff */
[----:B---3--:R-:W-:Y:S02]  /*10130*/  PRMT R18, RZ, 0x7610, R18 ;  /* 0x00007610ff127816 */ /* 0x008fe40000000012 */
[----:B------:R-:W-:-:S05]  /*10140*/  @!P0 LOP3.LUT R5, R5, R4, RZ, 0x3c, !PT ;  /* 0x0000000405058212 */ /* 0x000fca00078e3cff */
[----:B------:R-:W2:Y:S04]  /*10150*/  @!P0 LDG.E.U16 R18, [R4.64] ;  /* 0x0000000604128981 */ /* 0x000ea8000c1e1500 */
[----:B------:R-:W-:Y:S04]  /*10160*/  STS.U16 [R24+0x300], R23 ;  /* 0x0003001718007388 */ /* 0x000fe80000000400 */
[----:B--2---:R0:W-:Y:S04]  /*10170*/  STL [R1+0x40], R18 ;  /* 0x0000401201007387 */ /* 0x0041e80000100800 */
[----:B0-----:R-:W2:Y:S04]  /*10180*/  LDL.LU R18, [R1+0x1eac] ;  /* 0x001eac0001127983 */ /* 0x001ea80000300800 */
[----:B------:R-:W3:Y:S04]  /*10190*/  LDL R4, [R1+0xc68] ;  /* 0x000c680001047983 */ /* 0x000ee80000100800 */
[----:B------:R-:W3:Y:S04]  /*101a0*/  LDL R5, [R1+0xc6c] ;  /* 0x000c6c0001057983 */ /* 0x000ee80000100800 */
[----:B------:R-:W2:Y:S01]  /*101b0*/  LDL.LU R23, [R1+0x1ea8] ;  /* 0x001ea80001177983 */ /* 0x000ea20000300800 */
[----:B---3--:R-:W-:-:S04]  /*101c0*/  @!P0 LOP3.LUT R5, R5, R4, RZ, 0x3c, !PT ;  /* 0x0000000405058212 */ /* 0x008fc800078e3cff */
[C---:B------:R-:W-:Y:S02]  /*101d0*/  @!P0 LOP3.LUT R4, R5.reuse, R4, RZ, 0x3c, !PT ;  /* 0x0000000405048212 */ /* 0x040fe400078e3cff */
[----:B--2---:R-:W-:Y:S02]  /*101e0*/  PRMT R23, RZ, 0x7610, R23 ;  /* 0x00007610ff177816 */ /* 0x004fe40000000017 */
[----:B------:R-:W-:-:S05]  /*101f0*/  @!P0 LOP3.LUT R5, R5, R4, RZ, 0x3c, !PT ;  /* 0x0000000405058212 */ /* 0x000fca00078e3cff */
[----:B------:R-:W2:Y:S04]  /*10200*/  @!P0 LDG.E.U16 R23, [R4.64] ;  /* 0x0000000604178981 */ /* 0x000ea8000c1e1500 */
[----:B----4-:R-:W-:Y:S04]  /*10210*/  STS.U16 [R24+0x1200], R22 ;  /* 0x0012001618007388 */ /* 0x010fe80000000400 */
[----:B--2---:R0:W-:Y:S04]  /*10220*/  STL [R1+0x3c], R23 ;  /* 0x00003c1701007387 */ /* 0x0041e80000100800 */
[----:B0-----:R-:W2:Y:S04]  /*10230*/  LDL.LU R23, [R1+0x1ea4] ;  /* 0x001ea40001177983 */ /* 0x001ea80000300800 */
[----:B------:R-:W3:Y:S04]  /*10240*/  LDL R4, [R1+0xc48] ;  /* 0x000c480001047983 */ /* 0x000ee80000100800 */
[----:B------:R-:W3:Y:S04]  /*10250*/  LDL R5, [R1+0xc4c] ;  /* 0x000c4c0001057983 */ /* 0x000ee80000100800 */
[----:B------:R-:W4:Y:S01]  /*10260*/  LDL.LU R22, [R1+0x1ea0] ;  /* 0x001ea00001167983 */ /* 0x000f220000300800 */
[----:B---3--:R-:W-:-:S04]  /*10270*/  @!P0 LOP3.LUT R5, R5, R4, RZ, 0x3c, !PT ;  /* 0x0000000405058212 */ /* 0x008fc800078e3cff */
[C---:B------:R-:W-:Y:S02]  /*10280*/  @!P0 LOP3.LUT R4, R5.reuse, R4, RZ, 0x3c, !PT ;  /* 0x0000000405048212 */ /* 0x040fe400078e3cff */
[----:B----4-:R-:W-:Y:S02]  /*10290*/  PRMT R22, RZ, 0x7610, R22 ;  /* 0x00007610ff167816 */ /* 0x010fe40000000016 */
[----:B------:R-:W-:-:S05]  /*102a0*/  @!P0 LOP3.LUT R5, R5, R4, RZ, 0x3c, !PT ;  /* 0x0000000405058212 */ /* 0x000fca00078e3cff */
[----:B------:R-:W3:Y:S04]  /*102b0*/  @!P0 LDG.E.U16 R22, [R4.64] ;  /* 0x0000000604168981 */ /* 0x000ee8000c1e1500 */
[----:B---3--:R0:W-:Y:S04]  /*102c0*/  STL [R1+0x38], R22 ;  /* 0x0000381601007387 */ /* 0x0081e80000100800 */
[----:B0-----:R-:W3:Y:S04]  /*102d0*/  LDL.LU R22, [R1+0x1e9c] ;  /* 0x001e9c0001167983 */ /* 0x001ee80000300800 */
[----:B------:R-:W4:Y:S04]  /*102e0*/  LDL R4, [R1+0xc28] ;  /* 0x000c280001047983 */ /* 0x000f280000100800 */
[----:B------:R-:W4:Y:S01]  /*102f0*/  LDL R5, [R1+0xc2c] ;  /* 0x000c2c0001057983 */ /* 0x000f220000100800 */
[----:B------:R-:W-:-:S02]  /*10300*/  PRMT R0, RZ, 0x7610, R0 ;  /* 0x00007610ff007816 */ /* 0x000fc40000000000 */
[----:B----4-:R-:W-:-:S04]  /*10310*/  @!P0 LOP3.LUT R5, R5, R4, RZ, 0x3c, !PT ;  /* 0x0000000405058212 */ /* 0x010fc800078e3cff */
[----:B------:R-:W-:-:S04]  /*10320*/  @!P0 LOP3.LUT R4, R5, R4, RZ, 0x3c, !PT ;  /* 0x0000000405048212 */ /* 0x000fc800078e3cff */
[----:B------:R-:W-:-:S05]  /*10330*/  @!P0 LOP3.LUT R5, R5, R4, RZ, 0x3c, !PT ;  /* 0x0000000405058212 */ /* 0x000fca00078e3cff */
[----:B------:R0:W4:Y:S04]  /*10340*/  @!P0 LDG.E.U16 R0, [R4.64] ;  /* 0x0000000604008981 */ /* 0x000128000c1e1500 */
[----:B------:R1:W-:Y:S04]  /*10350*/  STS.U16 [R24+0x1300], R27 ;  /* 0x0013001b18007388 */ /* 0x0003e80000000400 */
[----:B-1----:R-:W2:Y:S04]  /*10360*/  LDL.LU R27, [R1+0x1e98] ;  /* 0x001e9800011b7983 */ /* 0x002ea80000300800 */
[----:B0-----:R-:W2:Y:S04]  /*10370*/  LDL R4, [R1+0xc08] ;  /* 0x000c080001047983 */ /* 0x001ea80000100800 */
[----:B------:R-:W2:Y:S04]  /*10380*/  LDL R5, [R1+0xc0c] ;  /* 0x000c0c0001057983 */ /* 0x000ea80000100800 */
[----:B------:R0:W-:Y:S04]  /*10390*/  STS.U16 [R24+0x2200], R26 ;  /* 0x0022001a18007388 */ /* 0x0001e80000000400 */
[----:B----4-:R-:W-:Y:S04]  /*103a0*/  STL [R1+0x1e30], R0 ;  /* 0x001e300001007387 */ /* 0x010fe80000100800 */
[----:B0-----:R-:W4:Y:S01]  /*103b0*/  LDL.LU R26, [R1+0x1e94] ;  /* 0x001e9400011a7983 */ /* 0x001f220000300800 */
[----:B--2---:R-:W-:-:S04]  /*103c0*/  @!P0 LOP3.LUT R5, R5, R4, RZ, 0x3c, !PT ;  /* 0x0000000405058212 */ /* 0x004fc800078e3cff */
[----:B------:R-:W-:-:S04]  /*103d0*/  @!P0 LOP3.LUT R4, R5, R4, RZ, 0x3c, !PT ;  /* 0x0000000405048212 */ /* 0x000fc800078e3cff */
[----:B------:R-:W-:Y:S02]  /*103e0*/  @!P0 LOP3.LUT R5, R5, R4, RZ, 0x3c, !PT ;  /* 0x0000000405058212 */ /* 0x000fe400078e3cff */
[----:B----4-:R-:W-:-:S06]  /*103f0*/  PRMT R26, RZ, 0x7610, R26 ;  /* 0x00007610ff1a7816 */ /* 0x010fcc000000001a */
[----:B------:R-:W2:Y:S04]  /*10400*/  @!P0 LDG.E.U16 R26, [R4.64] ;  /* 0x00000006041a8981 */ /* 0x000ea8000c1e1500 */
[----:B--2---:R0:W-:Y:S04]  /*10410*/  STL [R1+0x30], R26 ;  /* 0x0000301a01007387 */ /* 0x0041e80000100800 */
[----:B0-----:R-:W2:Y:S04]  /*10420*/  LDL.LU R26, [R1+0x1e90] ;  /* 0x001e9000011a7983 */ /* 0x001ea80000300800 */
[----:B------:R-:W4:Y:S04]  /*10430*/  LDL R4, [R1+0xbe8] ;  /* 0x000be80001047983 */ /* 0x000f280000100800 */
[----:B------:R-:W4:Y:S01]  /*10440*/  LDL R5, [R1+0xbec] ;  /* 0x000bec0001057983 */ /* 0x000f220000100800 */
[----:B--2---:R-:W-:-:S02]  /*10450*/  PRMT R26, RZ, 0x7610, R26 ;  /* 0x00007610ff1a7816 */ /* 0x004fc4000000001a */
[----:B----4-:R-:W-:-:S04]  /*10460*/  @!P0 LOP3.LUT R5, R5, R4, RZ, 0x3c, !PT ;  /* 0x0000000405058212 */ /* 0x010fc800078e3cff */
[----:B------:R-:W-:-:S04]  /*10470*/  @!P0 LOP3.LUT R4, R5, R4, RZ, 0x3c, !PT ;  /* 0x0000000405048212 */ /* 0x000fc800078e3cff */
[----:B------:R-:W-:-:S05]  /*10480*/  @!P0 LOP3.LUT R5, R5, R4, RZ, 0x3c, !PT ;  /* 0x0000000405058212 */ /* 0x000fca00078e3cff */
[----:B------:R-:W2:Y:S04]  /*10490*/  @!P0 LDG.E.U16 R26, [R4.64] ;  /* 0x00000006041a8981 */ /* 0x000ea8000c1e1500 */
[----:B------:R0:W-:Y:S04]  /*104a0*/  STS.U16 [R24+0x2300], R28 ;  /* 0x0023001c18007388 */ /* 0x0001e80000000400 */
[----:B0-----:R-:W4:Y:S04]  /*104b0*/  LDL R28, [R1+0xd54] ;  /* 0x000d5400011c7983 */ /* 0x001f280000100800 */
[----:B--2---:R0:W-:Y:S04]  /*104c0*/  STL [R1+0x2c], R26 ;  /* 0x00002c1a01007387 */ /* 0x0041e80000100800 */
[----:B0-----:R-:W2:Y:S04]  /*104d0*/  LDL.LU R26, [R1+0x1e8c] ;  /* 0x001e8c00011a7983 */ /* 0x001ea80000300800 */
[----:B------:R-:W2:Y:S04]  /*104e0*/  LDL R4, [R1+0xbc8] ;  /* 0x000bc80001047983 */ /* 0x000ea80000100800 */
[----:B------:R-:W2:Y:S01]  /*104f0*/  LDL R5, [R1+0xbcc] ;  /* 0x000bcc0001057983 */ /* 0x000ea20000100800 */
[----:B------:R-:W-:-:S02]  /*10500*/  PRMT R27, RZ, 0x7610, R27 ;  /* 0x00007610ff1b7816 */ /* 0x000fc4000000001b */
[----:B--2---:R-:W-:-:S04]  /*10510*/  @!P0 LOP3.LUT R5, R5, R4, RZ, 0x3c, !PT ;  /* 0x0000000405058212 */ /* 0x004fc800078e3cff */
[----:B------:R-:W-:-:S04]  /*10520*/  @!P0 LOP3.LUT R4, R5, R4, RZ, 0x3c, !PT ;  /* 0x0000000405048212 */ /* 0x000fc800078e3cff */
[----:B------:R-:W-:-:S05]  /*10530*/  @!P0 LOP3.LUT R5, R5, R4, RZ, 0x3c, !PT ;  /* 0x0000000405058212 */ /* 0x000fca00078e3cff */
[----:B------:R-:W2:Y:S04]  /*10540*/  @!P0 LDG.E.U16 R27, [R4.64] ;  /* 0x00000006041b8981 */ /* 0x000ea8000c1e1500 */
[----:B--2---:R0:W-:Y:S04]  /*10550*/  STL [R1+0x28], R27 ;  /* 0x0000281b01007387 */ /* 0x0041e80000100800 */
[----:B0-----:R-:W2:Y:S04]  /*10560*/  LDL.LU R27, [R1+0x1e88] ;  /* 0x001e8800011b7983 */ /* 0x001ea80000300800 */
[----:B------:R-:W2:Y:S04]  /*10570*/  LDL R4, [R1+0xba8] ;  /* 0x000ba80001047983 */ /* 0x000ea80000100800 */
[----:B------:R-:W2:Y:S01]  /*10580*/  LDL R5, [R1+0xbac] ;  /* 0x000bac0001057983 */ /* 0x000ea20000100800 */
[----:B---3--:R-:W-:-:S02]  /*10590*/  PRMT R22, RZ, 0x7610, R22 ;  /* 0x00007610ff167816 */ /* 0x008fc40000000016 */
[----:B--2---:R-:W-:-:S04]  /*105a0*/  @!P0 LOP3.LUT R5, R5, R4, RZ, 0x3c, !PT ;  /* 0x0000000405058212 */ /* 0x004fc800078e3cff */
[----:B------:R-:W-:-:S04]  /*105b0*/  @!P0 LOP3.LUT R4, R5, R4, RZ, 0x3c, !PT ;  /* 0x0000000405048212 */ /* 0x000fc800078e3cff */
[----:B------:R-:W-:-:S05]  /*105c0*/  @!P0 LOP3.LUT R5, R5, R4, RZ, 0x3c, !PT ;  /* 0x0000000405058212 */ /* 0x000fca00078e3cff */
[----:B------:R-:W2:Y:S04]  /*105d0*/  @!P0 LDG.E.U16 R22, [R4.64] ;  /* 0x0000000604168981 */ /* 0x000ea8000c1e1500 */
[----:B--2---:R0:W-:Y:S04]  /*105e0*/  STL [R1+0x24], R22 ;  /* 0x0000241601007387 */ /* 0x0041e80000100800 */
[----:B0-----:R-:W2:Y:S04]  /*105f0*/  LDL.LU R22, [R1+0x1e84] ;  /* 0x001e840001167983 */ /* 0x001ea80000300800 */
[----:B------:R-:W3:Y:S04]  /*10600*/  LDL R4, [R1+0xb88] ;  /* 0x000b880001047983 */ /* 0x000ee80000100800 */
[----:B------:R-:W3:Y:S01]  /*10610*/  LDL R5, [R1+0xb8c] ;  /* 0x000b8c0001057983 */ /* 0x000ee20000100800 */
[----:B------:R-:W-:-:S02]  /*10620*/  PRMT R23, RZ, 0x7610, R23 ;  /* 0x00007610ff177816 */ /* 0x000fc40000000017 */
[----:B---3--:R-:W-:-:S04]  /*10630*/  @!P0 LOP3.LUT R5, R5, R4, RZ, 0x3c, !PT ;  /* 0x0000000405058212 */ /* 0x008fc800078e3cff */
[----:B------:R-:W-:-:S04]  /*10640*/  @!P0 LOP3.LUT R4, R5, R4, RZ, 0x3c, !PT ;  /* 0x0000000405048212 */ /* 0x000fc800078e3cff */
[----:B------:R-:W-:-:S05]  /*10650*/  @!P0 LOP3.LUT R5, R5, R4, RZ, 0x3c, !PT ;  /* 0x0000000405058212 */ /* 0x000fca00078e3cff */
[----:B------:R-:W3:Y:S01]  /*10660*/  @!P0 LDG.E.U16 R23, [R4.64] ;  /* 0x0000000604178981 */ /* 0x000ee2000c1e1500 */
[----:B------:R-:W-:-:S03]  /*10670*/  PRMT R0, RZ, 0x7610, R0 ;  /* 0x00007610ff007816 */ /* 0x000fc60000000000 */
[----:B---3--:R0:W-:Y:S04]  /*10680*/  STL [R1+0x20], R23 ;  /* 0x0000201701007387 */ /* 0x0081e80000100800 */
[----:B0-----:R-:W3:Y:S04]  /*10690*/  LDL.LU R23, [R1+0x1e80] ;  /* 0x001e800001177983 */ /* 0x001ee80000300800 */
[----:B------:R-:W2:Y:S01]  /*106a0*/  LDL R5, [R1+0xb6c] ;  /* 0x000b6c0001057983 */ /* 0x000ea20000100800 */
[----:B----4-:R-:W-:-:S05]  /*106b0*/  @!P0 IMAD.MOV.U32 R4, RZ, RZ, R28 ;  /* 0x000000ffff048224 */ /* 0x010fca00078e001c */
[----:B--2---:R0:W2:Y:S04]  /*106c0*/  @!P0 LDG.E.U16 R0, [R4.64] ;  /* 0x0000000604008981 */ /* 0x0040a8000c1e1500 */
[----:B0-----:R-:W4:Y:S04]  /*106d0*/  LDL R4, [R1+0xd40] ;  /* 0x000d400001047983 */ /* 0x001f280000100800 */
[----:B------:R-:W4:Y:S01]  /*106e0*/  LDL R5, [R1+0xd44] ;  /* 0x000d440001057983 */ /* 0x000f220000100800 */
[----:B------:R-:W-:-:S03]  /*106f0*/  PRMT R2, RZ, 0x7610, R2 ;  /* 0x00007610ff027816 */ /* 0x000fc60000000002 */
[----:B--2---:R0:W-:Y:S04]  /*10700*/  STL [R1+0x1c], R0 ;  /* 0x00001c0001007387 */ /* 0x0041e80000100800 */
[----:B0-----:R-:W2:Y:S01]  /*10710*/  LDL R0, [R1+0xce4] ;  /* 0x000ce40001007983 */ /* 0x001ea20000100800 */
[----:B----4-:R-:W-:-:S03]  /*10720*/  @!P0 LOP3.LUT R5, R5, R4, RZ, 0x3c, !PT ;  /* 0x0000000405058212 */ /* 0x010fc600078e3cff */
[----:B------:R-:W4:Y:S01]  /*10730*/  LDL.LU R28, [R1+0x41c] ;  /* 0x00041c00011c7983 */ /* 0x000f220000300800 */
[----:B------:R-:W-:-:S04]  /*10740*/  @!P0 LOP3.LUT R4, R5, R4, RZ, 0x3c, !PT ;  /* 0x0000000405048212 */ /* 0x000fc800078e3cff */
[----:B------:R-:W-:-:S05]  /*10750*/  @!P0 LOP3.LUT R5, R5, R4, RZ, 0x3c, !PT ;  /* 0x0000000405058212 */ /* 0x000fca00078e3cff */
[----:B------:R0:W2:Y:S04]  /*10760*/  @!P0 LDG.E.U16 R2, [R4.64] ;  /* 0x0000000604028981 */ /* 0x0000a8000c1e1500 */
[----:B0-----:R-:W2:Y:S04]  /*10770*/  LDL R4, [R1+0xd20] ;  /* 0x000d200001047983 */ /* 0x001ea80000100800 */
[----:B------:R-:W2:Y:S01]  /*10780*/  LDL R5, [R1+0xd24] ;  /* 0x000d240001057983 */ /* 0x000ea20000100800 */
[----:B------:R-:W-:Y:S02]  /*10790*/  PRMT R14, RZ, 0x7610, R14 ;  /* 0x00007610ff0e7816 */ /* 0x000fe4000000000e */
[----:B--2---:R-:W-:-:S04]  /*107a0*/  @!P0 LOP3.LUT R5, R5, R4, RZ, 0x3c, !PT ;  /* 0x0000000405058212 */ /* 0x004fc800078e3cff */
[----:B------:R-:W-:-:S04]  /*107b0*/  @!P0 LOP3.LUT R4, R5, R4, RZ, 0x3c, !PT ;  /* 0x0000000405048212 */ /* 0x000fc800078e3cff */
[----:B------:R-:W-:-:S05]  /*107c0*/  @!P0 LOP3.LUT R5, R5, R4, RZ, 0x3c, !PT ;  /* 0x0000000405058212 */ /* 0x000fca00078e3cff */
[----:B------:R-:W2:Y:S04]  /*107d0*/  @!P0 LDG.E.U16 R14, [R4.64] ;  /* 0x00000006040e8981 */ /* 0x000ea8000c1e1500 */
[----:B------:R0:W-:Y:S04]  /*107e0*/  STL [R1+0x18], R2 ;  /* 0x0000180201007387 */ /* 0x0001e80000100800 */
[----:B0-----:R-:W3:Y:S04]  /*107f0*/  LDL.LU R2, [R1+0x5d0] ;  /* 0x0005d00001027983 */ /* 0x001ee80000300800 */
        /* <DEDUP_REMOVED lines=8> */
[----:B------:R-:W2:Y:S01]  /*10880*/  @!P0 LDG.E.U16 R15, [R4.64] ;  /* 0x00000006040f8981 */ /* 0x000ea2000c1e1500 */
[----:B------:R-:W-:-:S03]  /*10890*/  PRMT R3, RZ, 0x7610, R3 ;  /* 0x00007610ff037816 */ /* 0x000fc60000000003 */
[----:B--2---:R0:W-:Y:S04]  /*108a0*/  STL [R1+0x10], R15 ;  /* 0x0000100f01007387 */ /* 0x0041e80000100800 */
[----:B0-----:R-:W2:Y:S04]  /*108b0*/  LDL.LU R15, [R1+0x1e78] ;  /* 0x001e7800010f7983 */ /* 0x001ea80000300800 */
[----:B------:R-:W2:Y:S01]  /*108c0*/  LDL R5, [R1+0xce0] ;  /* 0x000ce00001057983 */ /* 0x000ea20000100800 */
[----:B------:R-:W-:-:S03]  /*108d0*/  @!P0 IMAD.MOV.U32 R4, RZ, RZ, R0 ;  /* 0x000000ffff048224 */ /* 0x000fc600078e0000 */
[----:B------:R-:W3:Y:S04]  /*108e0*/  LDL.LU R0, [R1+0x3b0] ;  /* 0x0003b00001007983 */ /* 0x000ee80000300800 */
[----:B--2---:R0:W2:Y:S04]  /*108f0*/  @!P0 LDG.E.U16 R3, [R4.64] ;  /* 0x0000000604038981 */ /* 0x0040a8000c1e1500 */
[----:B0-----:R-:W2:Y:S04]  /*10900*/  LDL R4, [R1+0xcc0] ;  /* 0x000cc00001047983 */ /* 0x001ea80000100800 */
[----:B------:R-:W2:Y:S01]  /*10910*/  LDL R5, [R1+0xcc4] ;  /* 0x000cc40001057983 */ /* 0x000ea20000100800 */
[----:B------:R-:W-:-:S02]  /*10920*/  PRMT R29, RZ, 0x7610, R29 ;  /* 0x00007610ff1d7816 */ /* 0x000fc4000000001d */
[----:B--2---:R-:W-:-:S04]  /*10930*/  @!P0 LOP3.LUT R5, R5, R4, RZ, 0x3c, !PT ;  /* 0x0000000405058212 */ /* 0x004fc800078e3cff */
[----:B------:R-:W-:-:S04]  /*10940*/  @!P0 LOP3.LUT R4, R5, R4, RZ, 0x3c, !PT ;  /* 0x0000000405048212 */ /* 0x000fc800078e3cff */
[----:B------:R-:W-:-:S05]  /*10950*/  @!P0 LOP3.LUT R5, R5, R4, RZ, 0x3c, !PT ;  /* 0x0000000405058212 */ /* 0x000fca00078e3cff */
[----:B------:R0:W2:Y:S04]  /*10960*/  @!P0 LDG.E.U16 R29, [R4.64] ;  /* 0x00000006041d8981 */ /* 0x0000a8000c1e1500 */
[----:B------:R-:W-:Y:S04]  /*10970*/  STS.U16 [R24+0x3200], R26 ;  /* 0x0032001a18007388 */ /* 0x000fe80000000400 */
[----:B------:R-:W-:Y:S04]  /*10980*/  STS.U16 [R24+0x3300], R27 ;  /* 0x0033001b18007388 */ /* 0x000fe80000000400 */
[----:B------:R-:W-:Y:S04]  /*10990*/  STS.U16 [R24+0x4200], R22 ;  /* 0x0042001618007388 */ /* 0x000fe80000000400 */
[----:B------:R-:W-:Y:S04]  /*109a0*/  STL [R1+0xc], R3 ;  /* 0x00000c0301007387 */ /* 0x000fe80000100800 */
[----:B---3--:R-:W-:Y:S04]  /*109b0*/  STS.U16 [R24+0x4300], R23 ;  /* 0x0043001718007388 */ /* 0x008fe80000000400 */
[----:B0-----:R-:W3:Y:S04]  /*109c0*/  LDL R4, [R1+0xca0] ;  /* 0x000ca00001047983 */ /* 0x001ee80000100800 */
[----:B------:R-:W3:Y:S04]  /*109d0*/  LDL R5, [R1+0xca4] ;  /* 0x000ca40001057983 */ /* 0x000ee80000100800 */
[----:B------:R-:W-:Y:S04]  /*109e0*/  STS.U16 [R24+0x5200], R18 ;  /* 0x0052001218007388 */ /* 0x000fe80000000400 */
[----:B------:R-:W-:Y:S04]  /*109f0*/  STS.U16 [R24+0x5300], R19 ;  /* 0x0053001318007388 */ /* 0x000fe80000000400 */
[----:B------:R-:W-:Y:S04]  /*10a00*/  STS.U16 [R24+0x6200], R14 ;  /* 0x0062000e18007388 */ /* 0x000fe80000000400 */
[----:B------:R-:W-:Y:S04]  /*10a10*/  STS.U16 [R24+0x6300], R15 ;  /* 0x0063000f18007388 */ /* 0x000fe80000000400 */
[----:B------:R-:W-:Y:S04]  /*10a20*/  STS.U16 [R24+0x7200], R10 ;  /* 0x0072000a18007388 */ /* 0x000fe80000000400 */
[----:B------:R-:W-:Y:S04]  /*10a30*/  STS.U16 [R24+0x7300], R11 ;  /* 0x0073000b18007388 */ /* 0x000fe80000000400 */
[----:B--2---:R0:W-:Y:S04]  /*10a40*/  STL [R1+0x8], R29 ;  /* 0x0000081d01007387 */ /* 0x0041e80000100800 */
[----:B0-----:R-:W2:Y:S04]  /*10a50*/  LDL.LU R29, [R1+0x35c] ;  /* 0x00035c00011d7983 */ /* 0x001ea80000300800 */
[----:B------:R-:W2:Y:S01]  /*10a60*/  LDL.LU R24, [R1+0x1e74] ;  /* 0x001e740001187983 */ /* 0x000ea20000300800 */
[----:B---3--:R-:W-:-:S04]  /*10a70*/  @!P0 LOP3.LUT R5, R5, R4, RZ, 0x3c, !PT ;  /* 0x0000000405058212 */ /* 0x008fc800078e3cff */
[----:B------:R-:W-:-:S04]  /*10a80*/  @!P0 LOP3.LUT R4, R5, R4, RZ, 0x3c, !PT ;  /* 0x0000000405048212 */ /* 0x000fc800078e3cff */
[----:B------:R-:W-:Y:S01]  /*10a90*/  @!P0 LOP3.LUT R5, R5, R4, RZ, 0x3c, !PT ;  /* 0x0000000405058212 */ /* 0x000fe200078e3cff */
[----:B------:R-:W0:Y:S01]  /*10aa0*/  S2R R3, SR_TID.X ;  /* 0x0000000000037919 */ /* 0x000e220000002100 */
[----:B--2---:R-:W-:-:S06]  /*10ab0*/  PRMT R24, RZ, 0x7610, R24 ;  /* 0x00007610ff187816 */ /* 0x004fcc0000000018 */
[----:B------:R-:W2:Y:S01]  /*10ac0*/  @!P0 LDG.E.U16 R24, [R4.64] ;  /* 0x0000000604188981 */ /* 0x000ea2000c1e1500 */
[----:B0-----:R-:W-:-:S05]  /*10ad0*/  LOP3.LUT R3, R3, 0x7f, RZ, 0xc0, !PT ;  /* 0x0000007f03037812 */ /* 0x001fca00078ec0ff */
[----:B------:R-:W-:-:S05]  /*10ae0*/  IMAD.SHL.U32 R3, R3, 0x2, RZ ;  /* 0x0000000203037824 */ /* 0x000fca00078e00ff */
[----:B------:R-:W-:-:S05]  /*10af0*/  LOP3.LUT R3, R3, 0x20, RZ, 0x3c, !PT ;  /* 0x0000002003037812 */ /* 0x000fca00078e3cff */
        /* <DEDUP_REMOVED lines=10> */
[----:B------:R0:W3:Y:S04]  /*10ba0*/  @!P0 LDG.E.U16 R28, [R4.64] ;  /* 0x00000006041c8981 */ /* 0x0000e8000c1e1500 */
[----:B0-----:R-:W4:Y:S04]  /*10bb0*/  LDL R4, [R1+0xc60] ;  /* 0x000c600001047983 */ /* 0x001f280000100800 */
[----:B------:R-:W4:Y:S01]  /*10bc0*/  LDL R5, [R1+0xc64] ;  /* 0x000c640001057983 */ /* 0x000f220000100800 */
[----:B------:R-:W-:-:S03]  /*10bd0*/  PRMT R27, RZ, 0x7610, R27 ;  /* 0x00007610ff1b7816 */ /* 0x000fc6000000001b */
[----:B------:R-:W-:Y:S01]  /*10be0*/  STS.U16 [R3+0x500], R2 ;  /* 0x0005000203007388 */ /* 0x000fe20000000400 */
[----:B----4-:R-:W-:-:S04]  /*10bf0*/  @!P0 LOP3.LUT R5, R5, R4, RZ, 0x3c, !PT ;  /* 0x0000000405058212 */ /* 0x010fc800078e3cff */
[----:B------:R-:W-:-:S04]  /*10c00*/  @!P0 LOP3.LUT R4, R5, R4, RZ, 0x3c, !PT ;  /* 0x0000000405048212 */ /* 0x000fc800078e3cff */
[----:B------:R-:W-:-:S05]  /*10c10*/  @!P0 LOP3.LUT R5, R5, R4, RZ, 0x3c, !PT ;  /* 0x0000000405058212 */ /* 0x000fca00078e3cff */
[----:B------:R0:W4:Y:S04]  /*10c20*/  @!P0 LDG.E.U16 R27, [R4.64] ;  /* 0x00000006041b8981 */ /* 0x000128000c1e1500 */
[----:B---3--:R1:W-:Y:S04]  /*10c30*/  STL [R1+0x1e08], R28 ;  /* 0x001e081c01007387 */ /* 0x0083e80000100800 */
[----:B-1----:R-:W3:Y:S04]  /*10c40*/  LDL R28, [R1+0xc44] ;  /* 0x000c4400011c7983 */ /* 0x002ee80000100800 */
[----:B------:R-:W2:Y:S04]  /*10c50*/  LDL.LU R3, [R1+0x1e68] ;  /* 0x001e680001037983 */ /* 0x000ea80000300800 */
[----:B------:R-:W2:Y:S04]  /*10c60*/  LDL.LU R2, [R1+0x1e64] ;  /* 0x001e640001027983 */ /* 0x000ea80000300800 */
[----:B0-----:R-:W2:Y:S04]  /*10c70*/  LDL.LU R4, [R1+0x3ac] ;  /* 0x0003ac0001047983 */ /* 0x001ea80000300800 */
[----:B------:R-:W2:Y:S01]  /*10c80*/  LDL R5, [R1+0xc40] ;  /* 0x000c400001057983 */ /* 0x000ea20000100800 */
[----:B------:R-:W-:-:S03]  /*10c90*/  PRMT R26, RZ, 0x7610, R26 ;  /* 0x00007610ff1a7816 */ /* 0x000fc6000000001a */
[----:B----4-:R0:W-:Y:S04]  /*10ca0*/  STL [R1+0x1e0c], R27 ;  /* 0x001e0c1b01007387 */ /* 0x0101e80000100800 */
[----:B0-----:R-:W0:Y:S02]  /*10cb0*/  S2R R27, SR_TID.X ;  /* 0x00000000001b7919 */ /* 0x001e240000002100 */
[----:B0-----:R-:W-:-:S05]  /*10cc0*/  LOP3.LUT R27, R27, 0x7f, RZ, 0xc0, !PT ;  /* 0x0000007f1b1b7812 */ /* 0x001fca00078ec0ff */
[----:B------:R-:W-:-:S05]  /*10cd0*/  IMAD.SHL.U32 R27, R27, 0x2, RZ ;  /* 0x000000021b1b7824 */ /* 0x000fca00078e00ff */
[----:B------:R-:W-:-:S05]  /*10ce0*/  LOP3.LUT R27, R27, 0x20, RZ, 0x3c, !PT ;  /* 0x000000201b1b7812 */ /* 0x000fca00078e3cff */
[----:B--2---:R3:W-:Y:S02]  /*10cf0*/  STS.U16 [R27+0x1400], R4 ;  /* 0x001400041b007388 */ /* 0x0047e40000000400 */
[----:B---3--:R-:W-:-:S05]  /*10d00*/  @!P0 IMAD.MOV.U32 R4, RZ, RZ, R28 ;  /* 0x000000ffff048224 */ /* 0x008fca00078e001c */
[----:B------:R0:W2:Y:S04]  /*10d10*/  @!P0 LDG.E.U16 R26, [R4.64] ;  /* 0x00000006041a8981 */ /* 0x0000a8000c1e1500 */
[----:B0-----:R-:W3:Y:S04]  /*10d20*/  LDL R4, [R1+0xc20] ;  /* 0x000c200001047983 */ /* 0x001ee80000100800 */
[----:B------:R-:W3:Y:S01]  /*10d30*/  LDL R5, [R1+0xc24] ;  /* 0x000c240001057983 */ /* 0x000ee20000100800 */
[----:B------:R-:W-:-:S03]  /*10d40*/  PRMT R25, RZ, 0x7610, R25 ;  /* 0x00007610ff197816 */ /* 0x000fc60000000019 */
[----:B------:R0:W-:Y:S04]  /*10d50*/  STS.U16 [R27+0x1500], R0 ;  /* 0x001500001b007388 */ /* 0x0001e80000000400 */
[----:B--2---:R1:W-:Y:S04]  /*10d60*/  STL [R1+0x1e10], R26 ;  /* 0x001e101a01007387 */ /* 0x0043e80000100800 */
[----:B0-----:R-:W2:Y:S04]  /*10d70*/  LDL R0, [R1+0xbe4] ;  /* 0x000be40001007983 */ /* 0x001ea80000100800 */
[----:B-1----:R-:W4:Y:S01]  /*10d80*/  LDL R26, [R1+0xc04] ;  /* 0x000c0400011a7983 */ /* 0x002f220000100800 */
[----:B---3--:R-:W-:-:S03]  /*10d90*/  @!P0 LOP3.LUT R5, R5, R4, RZ, 0x3c, !PT ;  /* 0x0000000405058212 */ /* 0x008fc600078e3cff */
[----:B------:R-:W3:Y:S01]  /*10da0*/  LDL.LU R28, [R1+0x260] ;  /* 0x00026000011c7983 */ /* 0x000ee20000300800 */
[----:B------:R-:W-:-:S04]  /*10db0*/  @!P0 LOP3.LUT R4, R5, R4, RZ, 0x3c, !PT ;  /* 0x0000000405048212 */ /* 0x000fc800078e3cff */
[----:B------:R-:W-:-:S05]  /*10dc0*/  @!P0 LOP3.LUT R5, R5, R4, RZ, 0x3c, !PT ;  /* 0x0000000405058212 */ /* 0x000fca00078e3cff */
[----:B------:R0:W2:Y:S04]  /*10dd0*/  @!P0 LDG.E.U16 R25, [R4.64] ;  /* 0x0000000604198981 */ /* 0x0000a8000c1e1500 */
[----:B0-----:R-:W3:Y:S01]  /*10de0*/  LDL R5, [R1+0xc00] ;  /* 0x000c000001057983 */ /* 0x001ee20000100800 */
[----:B------:R-:W-:-:S03]  /*10df0*/  PRMT R24, RZ, 0x7610, R24 ;  /* 0x00007610ff187816 */ /* 0x000fc60000000018 */
[----:B------:R0:W-:Y:S01]  /*10e00*/  STS.U16 [R27+0x2400], R29 ;  /* 0x0024001d1b007388 */ /* 0x0001e20000000400 */
[----:B----4-:R-:W-:-:S03]  /*10e10*/  @!P0 IMAD.MOV.U32 R4, RZ, RZ, R26 ;  /* 0x000000ffff048224 */ /* 0x010fc600078e001a */
[----:B--2---:R1:W-:Y:S04]  /*10e20*/  STL [R1+0x1e14], R25 ;  /* 0x001e141901007387 */ /* 0x0043e80000100800 */
[----:B0-----:R-:W2:Y:S04]  /*10e30*/  LDL.LU R29, [R1+0xb80] ;  /* 0x000b8000011d7983 */ /* 0x001ea80000300800 */
[----:B------:R-:W4:Y:S04]  /*10e40*/  LDL R26, [R1+0xba0] ;  /* 0x000ba000011a7983 */ /* 0x000f280000100800 */
[----:B-1----:R-:W2:Y:S04]  /*10e50*/  LDL R25, [R1+0xba4] ;  /* 0x000ba40001197983 */ /* 0x002ea80000100800 */
[----:B---3--:R0:W3:Y:S04]  /*10e60*/  @!P0 LDG.E.U16 R24, [R4.64] ;  /* 0x0000000604188981 */ /* 0x0080e8000c1e1500 */
[----:B0-----:R-:W2:Y:S04]  /*10e70*/  LDL.LU R4, [R1+0x360] ;  /* 0x0003600001047983 */ /* 0x001ea80000300800 */
[----:B------:R-:W4:Y:S01]  /*10e80*/  LDL R5, [R1+0xbe0] ;  /* 0x000be00001057983 */ /* 0x000f220000100800 */
[----:B------:R-:W-:-:S03]  /*10e90*/  PRMT R23, RZ, 0x7610, R23 ;  /* 0x00007610ff177816 */ /* 0x000fc60000000017 */
[----:B---3--:R0:W-:Y:S04]  /*10ea0*/  STL [R1+0x1e18], R24 ;  /* 0x001e181801007387 */ /* 0x0081e80000100800 */
[----:B--2---:R1:W-:Y:S04]  /*10eb0*/  STS.U16 [R27+0x2500], R4 ;  /* 0x002500041b007388 */ /* 0x0043e80000000400 */
[----:B0-----:R-:W2:Y:S01]  /*10ec0*/  LDL R24, [R1+0xbc4] ;  /* 0x000bc40001187983 */ /* 0x001ea20000100800 */
[----:B-1----:R-:W-:-:S03]  /*10ed0*/  @!P0 IMAD.MOV.U32 R4, RZ, RZ, R0 ;  /* 0x000000ffff048224 */ /* 0x002fc600078e0000 */
[----:B------:R-:W3:Y:S04]  /*10ee0*/  LDL R0, [R1+0xb84] ;  /* 0x000b840001007983 */ /* 0x000ee80000100800 */
[----:B----4-:R0:W4:Y:S04]  /*10ef0*/  @!P0 LDG.E.U16 R23, [R4.64] ;  /* 0x0000000604178981 */ /* 0x010128000c1e1500 */
[----:B0-----:R-:W2:Y:S04]  /*10f00*/  LDL.LU R4, [R1+0x280] ;  /* 0x0002800001047983 */ /* 0x001ea80000300800 */
[----:B------:R-:W3:Y:S01]  /*10f10*/  LDL R5, [R1+0xbc0] ;  /* 0x000bc00001057983 */ /* 0x000ee20000100800 */
[----:B------:R-:W-:-:S03]  /*10f20*/  PRMT R22, RZ, 0x7610, R22 ;  /* 0x00007610ff167816 */ /* 0x000fc60000000016 */
[----:B----4-:R0:W-:Y:S04]  /*10f30*/  STL [R1+0x1e1c], R23 ;  /* 0x001e1c1701007387 */ /* 0x0101e80000100800 */
[----:B--2---:R1:W-:Y:S04]  /*10f40*/  STS.U16 [R27+0x3400], R4 ;  /* 0x003400041b007388 */ /* 0x0043e80000000400 */
[----:B0-----:R-:W2:Y:S01]  /*10f50*/  LDL.LU R23, [R1+0x23c] ;  /* 0x00023c0001177983 */ /* 0x001ea20000300800 */
[----:B-1----:R-:W-:-:S03]  /*10f60*/  @!P0 IMAD.MOV.U32 R4, RZ, RZ, R24 ;  /* 0x000000ffff048224 */ /* 0x002fc600078e0018 */
[----:B------:R-:W4:Y:S04]  /*10f70*/  LDL.LU R24, [R1+0x240] ;  /* 0x0002400001187983 */ /* 0x000f280000300800 */
[----:B---3--:R0:W3:Y:S04]  /*10f80*/  @!P0 LDG.E.U16 R22, [R4.64] ;  /* 0x0000000604168981 */ /* 0x0080e8000c1e1500 */
[----:B0-----:R-:W2:Y:S01]  /*10f90*/  LDL.LU R5, [R1+0x284] ;  /* 0x0002840001057983 */ /* 0x001ea20000300800 */
[----:B------:R-:W-:Y:S01]  /*10fa0*/  PRMT R21, RZ, 0x7610, R21 ;  /* 0x00007610ff157816 */ /* 0x000fe20000000015 */
[----:B------:R-:W-:-:S02]  /*10fb0*/  @!P0 IMAD.MOV.U32 R4, RZ, RZ, R25 ;  /* 0x000000ffff048224 */ /* 0x000fc400078e0019 */
[----:B--2---:R0:W-:Y:S02]  /*10fc0*/  STS.U16 [R27+0x3500], R5 ;  /* 0x003500051b007388 */ /* 0x0041e40000000400 */
[----:B0-----:R-:W-:-:S05]  /*10fd0*/  @!P0 IMAD.MOV.U32 R5, RZ, RZ, R26 ;  /* 0x000000ffff058224 */ /* 0x001fca00078e001a */
[----:B------:R0:W2:Y:S01]  /*10fe0*/  @!P0 LDG.E.U16 R21, [R4.64] ;  /* 0x0000000604158981 */ /* 0x0000a2000c1e1500 */
[----:B------:R-:W-:-:S03]  /*10ff0*/  PRMT R20, RZ, 0x7610, R20 ;  /* 0x00007610ff147816 */ /* 0x000fc60000000014 */
[----:B---3--:R1:W-:Y:S04]  /*11000*/  STL [R1+0x1e20], R22 ;  /* 0x001e201601007387 */ /* 0x0083e80000100800 */
[----:B------:R-:W-:Y:S01]  /*11010*/  STS.U16 [R27+0x4400], R28 ;  /* 0x0044001c1b007388 */ /* 0x000fe20000000400 */
[----:B0-----:R-:W-:Y:S02]  /*11020*/  @!P0 IMAD.MOV.U32 R4, RZ, RZ, R0 ;  /* 0x000000ffff048224 */ /* 0x001fe400078e0000 */
[----:B------:R-:W-:Y:S01]  /*11030*/  @!P0 IMAD.MOV.U32 R5, RZ, RZ, R29 ;  /* 0x000000ffff058224 */ /* 0x000fe200078e001d */
[----:B-1----:R-:W3:Y:S04]  /*11040*/  LDL R22, [R1+0xd50] ;  /* 0x000d500001167983 */ /* 0x002ee80000100800 */
[----:B------:R-:W3:Y:S04]  /*11050*/  LDL.LU R25, [R1+0xf4] ;  /* 0x0000f40001197983 */ /* 0x000ee80000300800 */
[----:B------:R0:W3:Y:S04]  /*11060*/  @!P0 LDG.E.U16 R20, [R4.64] ;  /* 0x0000000604148981 */ /* 0x0000e8000c1e1500 */
[----:B--2---:R1:W-:Y:S04]  /*11070*/  STL [R1+0x1e24], R21 ;  /* 0x001e241501007387 */ /* 0x0043e80000100800 */
[----:B------:R-:W2:Y:S04]  /*11080*/  LDL.LU R26, [R1+0xf8] ;  /* 0x0000f800011a7983 */ /* 0x000ea80000300800 */
[----:B------:R-:W2:Y:S04]  /*11090*/  LDL R0, [R1+0xd1c] ;  /* 0x000d1c0001007983 */ /* 0x000ea80000100800 */
[----:B-1----:R-:W2:Y:S04]  /*110a0*/  LDL R21, [R1+0xd18] ;  /* 0x000d180001157983 */ /* 0x002ea80000100800 */
[----:B------:R-:W2:Y:S04]  /*110b0*/  LDL.LU R28, [R1+0xb8] ;  /* 0x0000b800011c7983 */ /* 0x000ea80000300800 */
[----:B------:R1:W-:Y:S04]  /*110c0*/  STL [R1+0xd90], R29 ;  /* 0x000d901d01007387 */ /* 0x0003e80000100800 */
[----:B-1----:R-:W2:Y:S04]  /*110d0*/  LDL R29, [R1+0xd3c] ;  /* 0x000d3c00011d7983 */ /* 0x002ea80000100800 */
[----:B0-----:R-:W2:Y:S04]  /*110e0*/  LDL.LU R4, [R1+0x264] ;  /* 0x0002640001047983 */ /* 0x001ea80000300800 */
[----:B------:R-:W4:Y:S01]  /*110f0*/  LDL R5, [R1+0xb68] ;  /* 0x000b680001057983 */ /* 0x000f220000100800 */
[----:B------:R-:W-:-:S03]  /*11100*/  PRMT R19, RZ, 0x7610, R19 ;  /* 0x00007610ff137816 */ /* 0x000fc60000000013 */
[----:B---3--:R0:W-:Y:S04]  /*11110*/  STL [R1+0x1e28], R20 ;  /* 0x001e281401007387 */ /* 0x0081e80000100800 */
[----:B0-----:R-:W3:Y:S04]  /*11120*/  LDL R20, [R1+0xd38] ;  /* 0x000d380001147983 */ /* 0x001ee80000100800 */
[----:B--2---:R0:W-:Y:S02]  /*11130*/  STS.U16 [R27+0x4500], R4 ;  /* 0x004500041b007388 */ /* 0x0041e40000000400 */
[----:B0-----:R-:W-:-:S05]  /*11140*/  @!P0 IMAD.MOV.U32 R4, RZ, RZ, R22 ;  /* 0x000000ffff048224 */ /* 0x001fca00078e0016 */
[----:B----4-:R3:W2:Y:S04]  /*11150*/  @!P0 LDG.E.U16 R19, [R4.64] ;  /* 0x0000000604138981 */ /* 0x0106a8000c1e1500 */
[----:B------:R0:W-:Y:S01]  /*11160*/  STS.U16 [R27+0x5400], R23 ;  /* 0x005400171b007388 */ /* 0x0001e20000000400 */
[----:B---3--:R-:W-:Y:S01]  /*11170*/  @!P0 IMAD.MOV.U32 R5, RZ, RZ, R20 ;  /* 0x000000ffff058224 */ /* 0x008fe200078e0014 */
[----:B------:R-:W-:Y:S02]  /*11180*/  PRMT R18, RZ, 0x7610, R18 ;  /* 0x00007610ff127816 */ /* 0x000fe40000000012 */
[----:B--2---:R1:W-:Y:S04]  /*11190*/  STL [R1+0x1e34], R19 ;  /* 0x001e341301007387 */ /* 0x0043e80000100800 */
[----:B0-----:R-:W2:Y:S04]  /*111a0*/  LDL R23, [R1+0xcf8] ;  /* 0x000cf80001177983 */ /* 0x001ea80000100800 */
[----:B------:R-:W3:Y:S04]  /*111b0*/  LDL R22, [R1+0xcfc] ;  /* 0x000cfc0001167983 */ /* 0x000ee80000100800 */
[----:B------:R-:W4:Y:S04]  /*111c0*/  LDL R20, [R1+0xcd8] ;  /* 0x000cd80001147983 */ /* 0x000f280000100800 */
[----:B-1----:R-:W4:Y:S01]  /*111d0*/  LDL R19, [R1+0xcdc] ;  /* 0x000cdc0001137983 */ /* 0x002f220000100800 */
[----:B------:R-:W-:Y:S01]  /*111e0*/  @!P0 IMAD.MOV.U32 R4, RZ, RZ, R29 ;  /* 0x000000ffff048224 */ /* 0x000fe200078e001d */
[----:B------:R-:W-:-:S04]  /*111f0*/  PRMT R17, RZ, 0x7610, R17 ;  /* 0x00007610ff117816 */ /* 0x000fc80000000011 */
[----:B------:R0:W4:Y:S01]  /*11200*/  @!P0 LDG.E.U16 R18, [R4.64] ;  /* 0x0000000604128981 */ /* 0x000122000c1e1500 */
[----:B------:R-:W-:Y:S01]  /*11210*/  PRMT R16, RZ, 0x7610, R16 ;  /* 0x00007610ff107816 */ /* 0x000fe20000000010 */
[----:B0-----:R-:W-:Y:S02]  /*11220*/  @!P0 IMAD.MOV.U32 R4, RZ, RZ, R0 ;  /* 0x000000ffff048224 */ /* 0x001fe400078e0000 */
[----:B------:R-:W-:-:S05]  /*11230*/  @!P0 IMAD.MOV.U32 R5, RZ, RZ, R21 ;  /* 0x000000ffff058224 */ /* 0x000fca00078e0015 */
[----:B------:R2:W4:Y:S01]  /*11240*/  @!P0 LDG.E.U16 R17, [R4.64] ;  /* 0x0000000604118981 */ /* 0x000522000c1e1500 */
[----:B------:R-:W-:Y:S01]  /*11250*/  PRMT R15, RZ, 0x7610, R15 ;  /* 0x00007610ff0f7816 */ /* 0x000fe2000000000f */
[----:B--2---:R-:W-:Y:S02]  /*11260*/  @!P0 IMAD.MOV.U32 R5, RZ, RZ, R23 ;  /* 0x000000ffff058224 */ /* 0x004fe400078e0017 */
[----:B---3--:R-:W-:-:S05]  /*11270*/  @!P0 IMAD.MOV.U32 R4, RZ, RZ, R22 ;  /* 0x000000ffff048224 */ /* 0x008fca00078e0016 */
[----:B------:R4:W2:Y:S02]  /*11280*/  @!P0 LDG.E.U16 R16, [R4.64] ;  /* 0x0000000604108981 */ /* 0x0008a4000c1e1500 */
[----:B----4-:R-:W-:Y:S02]  /*11290*/  @!P0 IMAD.MOV.U32 R4, RZ, RZ, R19 ;  /* 0x000000ffff048224 */ /* 0x010fe400078e0013 */
[----:B------:R-:W-:-:S05]  /*112a0*/  @!P0 IMAD.MOV.U32 R5, RZ, RZ, R20 ;  /* 0x000000ffff058224 */ /* 0x000fca00078e0014 */
[----:B------:R-:W3:Y:S04]  /*112b0*/  @!P0 LDG.E.U16 R15, [R4.64] ;  /* 0x00000006040f8981 */ /* 0x000ee8000c1e1500 */
[----:B------:R0:W-:Y:S04]  /*112c0*/  STL [R1+0x1e38], R18 ;  /* 0x001e381201007387 */ /* 0x0001e80000100800 */
[----:B------:R-:W4:Y:S04]  /*112d0*/  LDL R0, [R1+0xcbc] ;  /* 0x000cbc0001007983 */ /* 0x000f280000100800 */
[----:B0-----:R-:W4:Y:S04]  /*112e0*/  LDL R18, [R1+0xcb8] ;  /* 0x000cb80001127983 */ /* 0x001f280000100800 */
[----:B------:R-:W-:Y:S04]  /*112f0*/  STL [R1+0x1e3c], R17 ;  /* 0x001e3c1101007387 */ /* 0x000fe80000100800 */
[----:B------:R-:W4:Y:S04]  /*11300*/  LDL.LU R21, [R1+0x5fc] ;  /* 0x0005fc0001157983 */ /* 0x000f280000300800 */
[----:B------:R-:W-:Y:S04]  /*11310*/  STS.U16 [R27+0x5500], R24 ;  /* 0x005500181b007388 */ /* 0x000fe80000000400 */
[----:B--2---:R0:W-:Y:S04]  /*11320*/  STL [R1+0x1e40], R16 ;  /* 0x001e401001007387 */ /* 0x0041e80000100800 */
[----:B0-----:R-:W2:Y:S04]  /*11330*/  LDL R16, [R1+0xc9c] ;  /* 0x000c9c0001107983 */ /* 0x001ea80000100800 */
[----:B------:R-:W2:Y:S04]  /*11340*/  LDL.LU R24, [R1+0x600] ;  /* 0x0006000001187983 */ /* 0x000ea80000300800 */
[----:B---3--:R0:W-:Y:S04]  /*11350*/  STL [R1+0x1e44], R15 ;  /* 0x001e440f01007387 */ /* 0x0081e80000100800 */
[----:B------:R-:W3:Y:S01]  /*11360*/  LDL R17, [R1+0xc98] ;  /* 0x000c980001117983 */ /* 0x000ee20000100800 */
[----:B------:R-:W-:Y:S01]  /*11370*/  PRMT R14, RZ, 0x7610, R14 ;  /* 0x00007610ff0e7816 */ /* 0x000fe2000000000e */
[----:B----4-:R-:W-:Y:S01]  /*11380*/  @!P0 IMAD.MOV.U32 R4, RZ, RZ, R0 ;  /* 0x000000ffff048224 */ /* 0x010fe200078e0000 */
[----:B------:R-:W-:Y:S01]  /*11390*/  PRMT R13, RZ, 0x7610, R13 ;  /* 0x00007610ff0d7816 */ /* 0x000fe2000000000d */
[----:B------:R-:W4:Y:S01]  /*113a0*/  LDL R0, [R1+0xc7c] ;  /* 0x000c7c0001007983 */ /* 0x000f220000100800 */
[----:B------:R-:W-:-:S03]  /*113b0*/  @!P0 IMAD.MOV.U32 R5, RZ, RZ, R18 ;  /* 0x000000ffff058224 */ /* 0x000fc600078e0012 */
[----:B0-----:R-:W4:Y:S04]  /*113c0*/  LDL R15, [R1+0xc78] ;  /* 0x000c7800010f7983 */ /* 0x001f280000100800 */
[----:B------:R2:W4:Y:S04]  /*113d0*/  @!P0 LDG.E.U16 R14, [R4.64] ;  /* 0x00000006040e8981 */ /* 0x000528000c1e1500 */
[----:B------:R-:W-:Y:S01]  /*113e0*/  STS.U16 [R27+0x6400], R25 ;  /* 0x006400191b007388 */ /* 0x000fe20000000400 */
[----:B--2---:R-:W-:Y:S02]  /*113f0*/  @!P0 IMAD.MOV.U32 R4, RZ, RZ, R16 ;  /* 0x000000ffff048224 */ /* 0x004fe400078e0010 */
[----:B---3--:R-:W-:-:S05]  /*11400*/  @!P0 IMAD.MOV.U32 R5, RZ, RZ, R17 ;  /* 0x000000ffff058224 */ /* 0x008fca00078e0011 */
[----:B------:R4:W2:Y:S04]  /*11410*/  @!P0 LDG.E.U16 R13, [R4.64] ;  /* 0x00000006040d8981 */ /* 0x0008a8000c1e1500 */
[----:B------:R-:W-:Y:S04]  /*11420*/  STS.U16 [R27+0x6500], R26 ;  /* 0x0065001a1b007388 */ /* 0x000fe80000000400 */
[----:B------:R0:W-:Y:S04]  /*11430*/  STS.U16 [R27+0x7400], R28 ;  /* 0x0074001c1b007388 */ /* 0x0001e80000000400 */
[----:B0-----:R-:W0:Y:S04]  /*11440*/  S2R R28, SR_TID.X ;  /* 0x00000000001c7919 */ /* 0x001e280000002100 */
[----:B------:R1:W-:Y:S01]  /*11450*/  STS.U16 [R27+0x7500], R2 ;  /* 0x007500021b007388 */ /* 0x0003e20000000400 */
[----:B------:R-:W-:Y:S01]  /*11460*/  PRMT R12, RZ, 0x7610, R12 ;  /* 0x00007610ff0c7816 */ /* 0x000fe2000000000c */
[----:B----4-:R-:W-:-:S02]  /*11470*/  @!P0 IMAD.MOV.U32 R4, RZ, RZ, R0 ;  /* 0x000000ffff048224 */ /* 0x010fc400078e0000 */
[----:B------:R-:W-:-:S05]  /*11480*/  @!P0 IMAD.MOV.U32 R5, RZ, RZ, R15 ;  /* 0x000000ffff058224 */ /* 0x000fca00078e000f */
[----:B------:R-:W3:Y:S01]  /*11490*/  @!P0 LDG.E.U16 R12, [R4.64] ;  /* 0x00000006040c8981 */ /* 0x000ee2000c1e1500 */
[----:B0-----:R-:W-:-:S03]  /*114a0*/  LOP3.LUT R23, R28, 0x7f, RZ, 0xc0, !PT ;  /* 0x0000007f1c177812 */ /* 0x001fc600078ec0ff */
[----:B------:R-:W4:Y:S04]  /*114b0*/  LDL.LU R28, [R1+0x5d8] ;  /* 0x0005d800011c7983 */ /* 0x000f280000300800 */
[----:B------:R0:W-:Y:S04]  /*114c0*/  STL [R1+0x1e48], R14 ;  /* 0x001e480e01007387 */ /* 0x0001e80000100800 */
[----:B-1----:R-:W4:Y:S04]  /*114d0*/  LDL R2, [R1+0xc5c] ;  /* 0x000c5c0001027983 */ /* 0x002f280000100800 */
[----:B0-----:R-:W4:Y:S04]  /*114e0*/  LDL R14, [R1+0xc58] ;  /* 0x000c5800010e7983 */ /* 0x001f280000100800 */
[----:B------:R-:W4:Y:S04]  /*114f0*/  LDL.LU R25, [R1+0x5dc] ;  /* 0x0005dc0001197983 */ /* 0x000f280000300800 */
[----:B------:R-:W4:Y:S04]  /*11500*/  LDL.LU R26, [R1+0x404] ;  /* 0x00040400011a7983 */ /* 0x000f280000300800 */
[----:B------:R-:W4:Y:S04]  /*11510*/  LDL.LU R27, [R1+0x408] ;  /* 0x00040800011b7983 */ /* 0x000f280000300800 */
[----:B--2---:R0:W-:Y:S04]  /*11520*/  STL [R1+0x1e4c], R13 ;  /* 0x001e4c0d01007387 */ /* 0x0041e80000100800 */
[----:B------:R-:W2:Y:S04]  /*11530*/  LDL R18, [R1+0xc38] ;  /* 0x000c380001127983 */ /* 0x000ea80000100800 */
[----:B------:R-:W2:Y:S01]  /*11540*/  LDL R17, [R1+0xc3c] ;  /* 0x000c3c0001117983 */ /* 0x000ea20000100800 */
[----:B------:R-:W-:-:S02]  /*11550*/  PRMT R11, RZ, 0x7610, R11 ;  /* 0x00007610ff0b7816 */ /* 0x000fc4000000000b */
[----:B------:R-:W-:Y:S01]  /*11560*/  PRMT R10, RZ, 0x7610, R10 ;  /* 0x00007610ff0a7816 */ /* 0x000fe2000000000a */
[----:B------:R-:W2:Y:S04]  /*11570*/  LDL R16, [R1+0xc18] ;  /* 0x000c180001107983 */ /* 0x000ea80000100800 */
[----:B------:R-:W2:Y:S04]  /*11580*/  LDL R15, [R1+0xc1c] ;  /* 0x000c1c00010f7983 */ /* 0x000ea80000100800 */
[----:B------:R-:W2:Y:S04]  /*11590*/  LDL.LU R0, [R1+0x3a0] ;  /* 0x0003a00001007983 */ /* 0x000ea80000300800 */
[----:B---3--:R1:W-:Y:S04]  /*115a0*/  STL [R1+0x1e50], R12 ;  /* 0x001e500c01007387 */ /* 0x0083e80000100800 */
[----:B0-----:R-:W3:Y:S01]  /*115b0*/  LDL R13, [R1+0xbfc] ;  /* 0x000bfc00010d7983 */ /* 0x001ee20000100800 */
[----:B------:R-:W-:-:S02]  /*115c0*/  IMAD.SHL.U32 R22, R23, 0x2, RZ ;  /* 0x0000000217167824 */ /* 0x000fc400078e00ff */
[----:B----4-:R-:W-:Y:S01]  /*115d0*/  @!P0 IMAD.MOV.U32 R4, RZ, RZ, R2 ;  /* 0x000000ffff048224 */ /* 0x010fe200078e0002 */
[----:B------:R-:W-:Y:S01]  /*115e0*/  PRMT R9, RZ, 0x7610, R9 ;  /* 0x00007610ff097816 */ /* 0x000fe20000000009 */
[----:B------:R-:W4:Y:S01]  /*115f0*/  LDL R2, [R1+0xbdc] ;  /* 0x000bdc0001027983 */ /* 0x000f220000100800 */
[----:B------:R-:W-:-:S03]  /*11600*/  @!P0 IMAD.MOV.U32 R5, RZ, RZ, R14 ;  /* 0x000000ffff058224 */ /* 0x000fc600078e000e */
[----:B-1----:R-:W4:Y:S04]  /*11610*/  LDL R12, [R1+0xbd8] ;  /* 0x000bd800010c7983 */ /* 0x002f280000100800 */
[----:B------:R2:W4:Y:S04]  /*11620*/  @!P0 LDG.E.U16 R11, [R4.64] ;  /* 0x00000006040b8981 */ /* 0x000528000c1e1500 */
[----:B------:R-:W4:Y:S01]  /*11630*/  LDL R14, [R1+0xbf8] ;  /* 0x000bf800010e7983 */ /* 0x000f220000100800 */
[----:B--2---:R-:W-:Y:S02]  /*11640*/  @!P0 IMAD.MOV.U32 R5, RZ, RZ, R18 ;  /* 0x000000ffff058224 */ /* 0x004fe400078e0012 */
[----:B------:R-:W-:-:S05]  /*11650*/  @!P0 IMAD.MOV.U32 R4, RZ, RZ, R17 ;  /* 0x000000ffff048224 */ /* 0x000fca00078e0011 */
[----:B------:R0:W2:Y:S01]  /*11660*/  @!P0 LDG.E.U16 R10, [R4.64] ;  /* 0x00000006040a8981 */ /* 0x0000a2000c1e1500 */
[----:B------:R-:W-:-:S05]  /*11670*/  LOP3.LUT R22, R22, 0x30, RZ, 0x3c, !PT ;  /* 0x0000003016167812 */ /* 0x000fca00078e3cff */
[----:B------:R-:W-:Y:S01]  /*11680*/  STS.U16 [R22+0x600], R21 ;  /* 0x0006001516007388 */ /* 0x000fe20000000400 */
[----:B0-----:R-:W-:Y:S02]  /*11690*/  @!P0 IMAD.MOV.U32 R4, RZ, RZ, R15 ;  /* 0x000000ffff048224 */ /* 0x001fe400078e000f */
[----:B------:R-:W-:Y:S01]  /*116a0*/  @!P0 IMAD.MOV.U32 R5, RZ, RZ, R16 ;  /* 0x000000ffff058224 */ /* 0x000fe200078e0010 */
[----:B------:R-:W-:Y:S01]  /*116b0*/  STS.U16 [R22+0x700], R24 ;  /* 0x0007001816007388 */ /* 0x000fe20000000400 */
[----:B------:R-:W-:-:S03]  /*116c0*/  PRMT R8, RZ, 0x7610, R8 ;  /* 0x00007610ff087816 */ /* 0x000fc60000000008 */
[----:B------:R0:W-:Y:S04]  /*116d0*/  STS.U16 [R22+0x1600], R28 ;  /* 0x0016001c16007388 */ /* 0x0001e80000000400 */
[----:B------:R3:W2:Y:S02]  /*116e0*/  @!P0 LDG.E.U16 R9, [R4.64] ;  /* 0x0000000604098981 */ /* 0x0006a4000c1e1500 */
[----:B---3--:R-:W-:Y:S02]  /*116f0*/  @!P0 IMAD.MOV.U32 R4, RZ, RZ, R13 ;  /* 0x000000ffff048224 */ /* 0x008fe400078e000d */
[----:B----4-:R-:W-:Y:S04]  /*11700*/  STL [R1+0x1e54], R11 ;  /* 0x001e540b01007387 */ /* 0x010fe80000100800 */
[----:B0-----:R-:W3:Y:S01]  /*11710*/  LDL.LU R28, [R1+0x3a4] ;  /* 0x0003a400011c7983 */ /* 0x001ee20000300800 */
[----:B------:R-:W-:-:S03]  /*11720*/  @!P0 IMAD.MOV.U32 R5, RZ, RZ, R14 ;  /* 0x000000ffff058224 */ /* 0x000fc600078e000e */
[----:B------:R-:W4:Y:S04]  /*11730*/  LDL.LU R29, [R1+0xbb8] ;  /* 0x000bb800011d7983 */ /* 0x000f280000300800 */
[----:B------:R0:W3:Y:S02]  /*11740*/  @!P0 LDG.E.U16 R8, [R4.64] ;  /* 0x0000000604088981 */ /* 0x0000e4000c1e1500 */
[----:B0-----:R-:W-:Y:S02]  /*11750*/  @!P0 IMAD.MOV.U32 R4, RZ, RZ, R2 ;  /* 0x000000ffff048224 */ /* 0x001fe400078e0002 */
[----:B--2---:R0:W-:Y:S04]  /*11760*/  STL [R1+0x1e60], R10 ;  /* 0x001e600a01007387 */ /* 0x0041e80000100800 */
[----:B------:R-:W2:Y:S04]  /*11770*/  LDL R13, [R1+0xbbc] ;  /* 0x000bbc00010d7983 */ /* 0x000ea80000100800 */
[----:B------:R-:W2:Y:S04]  /*11780*/  LDL R18, [R1+0xb98] ;  /* 0x000b980001127983 */ /* 0x000ea80000100800 */
[----:B------:R-:W2:Y:S01]  /*11790*/  LDL R2, [R1+0xb9c] ;  /* 0x000b9c0001027983 */ /* 0x000ea20000100800 */
[----:B------:R-:W-:Y:S01]  /*117a0*/  PRMT R7, RZ, 0x7610, R7 ;  /* 0x00007610ff077816 */ /* 0x000fe20000000007 */
[----:B------:R-:W-:-:S02]  /*117b0*/  @!P0 IMAD.MOV.U32 R5, RZ, RZ, R12 ;  /* 0x000000ffff058224 */ /* 0x000fc400078e000c */
[----:B0-----:R-:W2:Y:S04]  /*117c0*/  LDL.LU R10, [R1+0x278] ;  /* 0x00027800010a7983 */ /* 0x001ea80000300800 */
[----:B------:R-:W2:Y:S04]  /*117d0*/  LDL.LU R11, [R1+0x274] ;  /* 0x00027400010b7983 */ /* 0x000ea80000300800 */
[----:B------:R0:W-:Y:S04]  /*117e0*/  STS.U16 [R22+0x1700], R25 ;  /* 0x0017001916007388 */ /* 0x0001e80000000400 */
[----:B------:R-:W2:Y:S04]  /*117f0*/  LDL.LU R12, [R1+0x248] ;  /* 0x00024800010c7983 */ /* 0x000ea80000300800 */
[----:B------:R1:W-:Y:S04]  /*11800*/  STS.U16 [R22+0x2600], R26 ;  /* 0x0026001a16007388 */ /* 0x0003e80000000400 */
[----:B------:R-:W2:Y:S01]  /*11810*/  LDL.LU R24, [R1+0x244] ;  /* 0x0002440001187983 */ /* 0x000ea20000300800 */
[----:B------:R-:W-:-:S03]  /*11820*/  PRMT R6, RZ, 0x7610, R6 ;  /* 0x00007610ff067816 */ /* 0x000fc60000000006 */
[----:B------:R-:W-:Y:S04]  /*11830*/  STS.U16 [R22+0x2700], R27 ;  /* 0x0027001b16007388 */ /* 0x000fe80000000400 */
[----:B0-----:R-:W2:Y:S04]  /*11840*/  LDL.LU R25, [R1+0xf0] ;  /* 0x0000f00001197983 */ /* 0x001ea80000300800 */
[----:B------:R0:W-:Y:S04]  /*11850*/  STS.U16 [R22+0x3600], R0 ;  /* 0x0036000016007388 */ /* 0x0001e80000000400 */
[----:B-1----:R-:W2:Y:S04]  /*11860*/  LDL.LU R26, [R1+0xec] ;  /* 0x0000ec00011a7983 */ /* 0x002ea80000300800 */
[----:B------:R1:W2:Y:S04]  /*11870*/  @!P0 LDG.E.U16 R7, [R4.64] ;  /* 0x0000000604078981 */ /* 0x0002a8000c1e1500 */
[----:B0-----:R-:W2:Y:S04]  /*11880*/  LDL.LU R0, [R1+0x620] ;  /* 0x0006200001007983 */ /* 0x001ea80000300800 */
[----:B----4-:R0:W-:Y:S01]  /*11890*/  STL [R1+0xd94], R29 ;  /* 0x000d941d01007387 */ /* 0x0101e20000100800 */
[----:B-1----:R-:W-:Y:S01]  /*118a0*/  @!P0 IMAD.MOV.U32 R5, RZ, RZ, R29 ;  /* 0x000000ffff058224 */ /* 0x002fe200078e001d */
[----:B------:R-:W-:-:S02]  /*118b0*/  PRMT R3, RZ, 0x7610, R3 ;  /* 0x00007610ff037816 */ /* 0x000fc40000000003 */
[----:B0-----:R-:W4:Y:S04]  /*118c0*/  LDL.LU R29, [R1+0x354] ;  /* 0x00035400011d7983 */ /* 0x001f280000300800 */
[----:B---3--:R0:W-:Y:S01]  /*118d0*/  STS.U16 [R22+0x3700], R28 ;  /* 0x0037001c16007388 */ /* 0x0081e20000000400 */
[----:B--2---:R-:W-:-:S03]  /*118e0*/  @!P0 IMAD.MOV.U32 R4, RZ, RZ, R13 ;  /* 0x000000ffff048224 */ /* 0x004fc600078e000d */
[----:B------:R-:W2:Y:S01]  /*118f0*/  LDL.LU R13, [R1+0x61c] ;  /* 0x00061c00010d7983 */ /* 0x000ea20000300800 */
[----:B------:R-:W3:Y:S02]  /*11900*/  LDL.LU R14, [R1+0x5f8] ;  /* 0x0005f800010e7983 */ /* 0x000ee40000300800 */
[----:B------:R-:W2:Y:S02]  /*11910*/  LDL.LU R15, [R1+0x5f4] ;  /* 0x0005f400010f7983 */ /* 0x000ea40000300800 */
[----:B------:R-:W2:Y:S01]  /*11920*/  LDL.LU R16, [R1+0x418] ;  /* 0x0004180001107983 */ /* 0x000ea20000300800 */
[----:B------:R1:W2:Y:S04]  /*11930*/  @!P0 LDG.E.U16 R6, [R4.64] ;  /* 0x0000000604068981 */ /* 0x0002a8000c1e1500 */
[----:B------:R-:W2:Y:S01]  /*11940*/  LDL.LU R17, [R1+0x414] ;  /* 0x0004140001117983 */ /* 0x000ea20000300800 */
[----:B------:R-:W2:Y:S02]  /*11950*/  LDL.LU R21, [R1+0x3a8] ;  /* 0x0003a80001157983 */ /* 0x000ea40000300800 */
[----:B-1----:R-:W-:-:S02]  /*11960*/  @!P0 IMAD.MOV.U32 R5, RZ, RZ, R18 ;  /* 0x000000ffff058224 */ /* 0x002fc400078e0012 */
[----:B------:R-:W-:Y:S01]  /*11970*/  @!P0 IMAD.MOV.U32 R4, RZ, RZ, R2 ;  /* 0x000000ffff048224 */ /* 0x000fe200078e0002 */
[----:B------:R-:W2:Y:S01]  /*11980*/  LDL.LU R18, [R1+0x39c] ;  /* 0x00039c0001127983 */ /* 0x000ea20000300800 */
[----:B------:R-:W2:Y:S02]  /*11990*/  LDL.LU R19, [R1+0x350] ;  /* 0x0003500001137983 */ /* 0x000ea40000300800 */
[----:B------:R-:W2:Y:S02]  /*119a0*/  LDL.LU R20, [R1+0x34c] ;  /* 0x00034c0001147983 */ /* 0x000ea40000300800 */
[----:B------:R-:W2:Y:S01]  /*119b0*/  LDL.LU R2, [R1+0x270] ;  /* 0x0002700001027983 */ /* 0x000ea20000300800 */
[----:B------:R-:W2:Y:S01]  /*119c0*/  LDL.LU R27, [R1+0x26c] ;  /* 0x00026c00011b7983 */ /* 0x000ea20000300800 */
[----:B0-----:R-:W2:Y:S03]  /*119d0*/  LDL.LU R28, [R1+0x238] ;  /* 0x00023800011c7983 */ /* 0x001ea60000300800 */
[----:B------:R0:W2:Y:S04]  /*119e0*/  @!P0 LDG.E.U16 R3, [R4.64] ;  /* 0x0000000604038981 */ /* 0x0000a8000c1e1500 */
[----:B0-----:R-:W2:Y:S04]  /*119f0*/  LDL.LU R5, [R1+0x358] ;  /* 0x0003580001057983 */ /* 0x001ea80000300800 */
[----:B--2---:R-:W-:Y:S01]  /*11a00*/  STS.U16 [R22+0x4600], R5 ;  /* 0x0046000516007388 */ /* 0x004fe20000000400 */
[----:B----4-:R-:W-:Y:S02]  /*11a10*/  STS.U16 [R22+0x4700], R29 ;  /* 0x0047001d16007388 */ /* 0x010fe40000000400 */
[----:B------:R-:W-:Y:S02]  /*11a20*/  STS.U16 [R22+0x5600], R10 ;  /* 0x0056000a16007388 */ /* 0x000fe40000000400 */
[----:B------:R-:W-:Y:S01]  /*11a30*/  STS.U16 [R22+0x5700], R11 ;  /* 0x0057000b16007388 */ /* 0x000fe20000000400 */
[----:B------:R0:W-:Y:S01]  /*11a40*/  STS.U16 [R22+0x6600], R12 ;  /* 0x0066000c16007388 */ /* 0x0001e20000000400 */
[----:B------:R-:W-:Y:S02]  /*11a50*/  STS.U16 [R22+0x6700], R24 ;  /* 0x0067001816007388 */ /* 0x000fe40000000400 */
[----:B------:R-:W-:Y:S02]  /*11a60*/  STS.U16 [R22+0x7600], R25 ;  /* 0x0076001916007388 */ /* 0x000fe40000000400 */
[----:B------:R1:W-:Y:S02]  /*11a70*/  STS.U16 [R22+0x7700], R26 ;  /* 0x0077001a16007388 */ /* 0x0003e40000000400 */
[----:B0-----:R-:W-:Y:S01]  /*11a80*/  IMAD.SHL.U32 R12, R23, 0x2, RZ ;  /* 0x00000002170c7824 */ /* 0x001fe200078e00ff */
[----:B-1----:R-:W2:Y:S01]  /*11a90*/  LDL.LU R22, [R1+0x234] ;  /* 0x0002340001167983 */ /* 0x002ea20000300800 */
[----:B------:R-:W4:Y:S03]  /*11aa0*/  LDL.LU R23, [R1+0xe8] ;  /* 0x0000e80001177983 */ /* 0x000f260000300800 */
[----:B------:R-:W-:Y:S01]  /*11ab0*/  LOP3.LUT R12, R12, 0x40, RZ, 0x3c, !PT ;  /* 0x000000400c0c7812 */ /* 0x000fe200078e3cff */
[----:B------:R-:W4:Y:S01]  /*11ac0*/  LDL.LU R24, [R1+0xe4] ;  /* 0x0000e40001187983 */ /* 0x000f220000300800 */
[----:B------:R-:W4:Y:S04]  /*11ad0*/  LDL.LU R25, [R1+0x618] ;  /* 0x0006180001197983 */ /* 0x000f280000300800 */
[----:B------:R0:W-:Y:S01]  /*11ae0*/  STS.U16 [R12+0x800], R0 ;  /* 0x000800000c007388 */ /* 0x0001e20000000400 */
[----:B------:R-:W-:Y:S02]  /*11af0*/  STS.U16 [R12+0x900], R13 ;  /* 0x0009000d0c007388 */ /* 0x000fe40000000400 */
[----:B---3--:R-:W-:Y:S02]  /*11b00*/  STS.U16 [R12+0x1800], R14 ;  /* 0x0018000e0c007388 */ /* 0x008fe40000000400 */
[----:B------:R-:W-:Y:S01]  /*11b10*/  STS.U16 [R12+0x1900], R15 ;  /* 0x0019000f0c007388 */ /* 0x000fe20000000400 */
[----:B------:R-:W-:Y:S01]  /*11b20*/  STS.U16 [R12+0x2800], R16 ;  /* 0x002800100c007388 */ /* 0x000fe20000000400 */
[----:B------:R-:W-:Y:S02]  /*11b30*/  STS.U16 [R12+0x2900], R17 ;  /* 0x002900110c007388 */ /* 0x000fe40000000400 */
[----:B------:R-:W-:Y:S02]  /*11b40*/  STS.U16 [R12+0x3800], R21 ;  /* 0x003800150c007388 */ /* 0x000fe40000000400 */
[----:B------:R-:W-:Y:S01]  /*11b50*/  STS.U16 [R12+0x3900], R18 ;  /* 0x003900120c007388 */ /* 0x000fe20000000400 */
[----:B------:R-:W3:Y:S04]  /*11b60*/  LDL.LU R26, [R1+0x614] ;  /* 0x00061400011a7983 */ /* 0x000ee80000300800 */
[----:B------:R-:W-:Y:S01]  /*11b70*/  STS.U16 [R12+0x4800], R19 ;  /* 0x004800130c007388 */ /* 0x000fe20000000400 */
[----:B0-----:R-:W3:Y:S02]  /*11b80*/  LDL.LU R0, [R1+0x5f0] ;  /* 0x0005f00001007983 */ /* 0x001ee40000300800 */
[----:B------:R-:W-:Y:S02]  /*11b90*/  STS.U16 [R12+0x4900], R20 ;  /* 0x004900140c007388 */ /* 0x000fe40000000400 */
[----:B------:R0:W-:Y:S02]  /*11ba0*/  STS.U16 [R12+0x5800], R2 ;  /* 0x005800020c007388 */ /* 0x0001e40000000400 */
[----:B0-----:R-:W3:Y:S04]  /*11bb0*/  LDL.LU R2, [R1+0x5ec] ;  /* 0x0005ec0001027983 */ /* 0x001ee80000300800 */
[----:B------:R-:W0:Y:S01]  /*11bc0*/  S2R R21, SR_TID.X ;  /* 0x0000000000157919 */ /* 0x000e220000002100 */
[----:B------:R-:W3:Y:S02]  /*11bd0*/  LDL.LU R10, [R1+0x410] ;  /* 0x00041000010a7983 */ /* 0x000ee40000300800 */
[----:B------:R-:W3:Y:S02]  /*11be0*/  LDL.LU R4, [R1+0x40c] ;  /* 0x00040c0001047983 */ /* 0x000ee40000300800 */
[----:B------:R-:W3:Y:S01]  /*11bf0*/  LDL.LU R29, [R1+0x398] ;  /* 0x00039800011d7983 */ /* 0x000ee20000300800 */
[----:B------:R-:W3:Y:S01]  /*11c00*/  LDL.LU R11, [R1+0x394] ;  /* 0x00039400010b7983 */ /* 0x000ee20000300800 */
[----:B------:R-:W3:Y:S02]  /*11c10*/  LDL.LU R18, [R1+0x348] ;  /* 0x0003480001127983 */ /* 0x000ee40000300800 */
[----:B------:R-:W3:Y:S01]  /*11c20*/  LDL.LU R19, [R1+0x344] ;  /* 0x0003440001137983 */ /* 0x000ee20000300800 */
[----:B------:R1:W-:Y:S01]  /*11c30*/  STS.U16 [R12+0x5900], R27 ;  /* 0x0059001b0c007388 */ /* 0x0003e20000000400 */
[----:B------:R0:W-:Y:S02]  /*11c40*/  STS.U16 [R12+0x6800], R28 ;  /* 0x0068001c0c007388 */ /* 0x0001e40000000400 */
[----:B0-----:R-:W-:-:S02]  /*11c50*/  LOP3.LUT R20, R21, 0x7f, RZ, 0xc0, !PT ;  /* 0x0000007f15147812 */ /* 0x001fc400078ec0ff */
[----:B------:R-:W3:Y:S01]  /*11c60*/  LDL.LU R21, [R1+0x268] ;  /* 0x0002680001157983 */ /* 0x000ee20000300800 */
[----:B-1----:R-:W3:Y:S02]  /*11c70*/  LDL.LU R27, [R1+0x25c] ;  /* 0x00025c00011b7983 */ /* 0x002ee40000300800 */
[----:B------:R-:W3:Y:S02]  /*11c80*/  LDL.LU R28, [R1+0x230] ;  /* 0x00023000011c7983 */ /* 0x000ee40000300800 */
[----:B------:R-:W-:-:S05]  /*11c90*/  IMAD.SHL.U32 R5, R20, 0x2, RZ ;  /* 0x0000000214057824 */ /* 0x000fca00078e00ff */
[----:B------:R-:W-:Y:S01]  /*11ca0*/  LOP3.LUT R5, R5, 0x50, RZ, 0x3c, !PT ;  /* 0x0000005005057812 */ /* 0x000fe200078e3cff */
[----:B--2---:R-:W-:Y:S01]  /*11cb0*/  STS.U16 [R12+0x6900], R22 ;  /* 0x006900160c007388 */ /* 0x004fe20000000400 */
[----:B----4-:R-:W-:Y:S03]  /*11cc0*/  STS.U16 [R12+0x7800], R23 ;  /* 0x007800170c007388 */ /* 0x010fe60000000400 */
[----:B------:R0:W-:Y:S04]  /*11cd0*/  STS.U16 [R12+0x7900], R24 ;  /* 0x007900180c007388 */ /* 0x0001e80000000400 */
[----:B------:R1:W-:Y:S04]  /*11ce0*/  STS.U16 [R5+0xa00], R25 ;  /* 0x000a001905007388 */ /* 0x0003e80000000400 */
[----:B0-----:R-:W2:Y:S01]  /*11cf0*/  LDL.LU R12, [R1+0x10c] ;  /* 0x00010c00010c7983 */ /* 0x001ea20000300800 */
[----:B------:R-:W4:Y:S02]  /*11d00*/  LDL.LU R13, [R1+0xe0] ;  /* 0x0000e000010d7983 */ /* 0x000f240000300800 */
[----:B------:R-:W4:Y:S02]  /*11d10*/  LDL.LU R14, [R1+0xdc] ;  /* 0x0000dc00010e7983 */ /* 0x000f240000300800 */
[----:B------:R-:W4:Y:S01]  /*11d20*/  LDL.LU R15, [R1+0x610] ;  /* 0x00061000010f7983 */ /* 0x000f220000300800 */
[----:B------:R-:W4:Y:S01]  /*11d30*/  LDL.LU R16, [R1+0x60c] ;  /* 0x00060c0001107983 */ /* 0x000f220000300800 */
[----:B------:R-:W4:Y:S02]  /*11d40*/  LDL.LU R17, [R1+0x5e8] ;  /* 0x0005e80001117983 */ /* 0x000f240000300800 */
[----:B------:R-:W4:Y:S02]  /*11d50*/  LDL.LU R22, [R1+0x5e4] ;  /* 0x0005e40001167983 */ /* 0x000f240000300800 */
[----:B------:R-:W4:Y:S01]  /*11d60*/  LDL.LU R23, [R1+0x400] ;  /* 0x0004000001177983 */ /* 0x000f220000300800 */
[----:B---3--:R-:W-:Y:S04]  /*11d70*/  STS.U16 [R5+0xb00], R26 ;  /* 0x000b001a05007388 */ /* 0x008fe80000000400 */
[----:B------:R-:W3:Y:S01]  /*11d80*/  LDL.LU R24, [R1+0x3bc] ;  /* 0x0003bc0001187983 */ /* 0x000ee20000300800 */
[----:B------:R0:W-:Y:S02]  /*11d90*/  STS.U16 [R5+0x1a00], R0 ;  /* 0x001a000005007388 */ /* 0x0001e40000000400 */
[----:B-1----:R-:W3:Y:S01]  /*11da0*/  LDL.LU R25, [R1+0x390] ;  /* 0x0003900001197983 */ /* 0x002ee20000300800 */
[----:B------:R1:W-:Y:S04]  /*11db0*/  STS.U16 [R5+0x1b00], R2 ;  /* 0x001b000205007388 */ /* 0x0003e80000000400 */
[----:B0-----:R-:W3:Y:S01]  /*11dc0*/  LDL.LU R0, [R1+0x36c] ;  /* 0x00036c0001007983 */ /* 0x001ee20000300800 */
[----:B------:R-:W3:Y:S03]  /*11dd0*/  LDL.LU R26, [R1+0x340] ;  /* 0x00034000011a7983 */ /* 0x000ee60000300800 */
[----:B-1----:R-:W3:Y:S01]  /*11de0*/  LDL.LU R2, [R1+0x28c] ;  /* 0x00028c0001027983 */ /* 0x002ee20000300800 */
[----:B------:R0:W-:Y:S02]  /*11df0*/  STS.U16 [R5+0x2a00], R10 ;  /* 0x002a000a05007388 */ /* 0x0001e40000000400 */
[----:B------:R-:W-:Y:S02]  /*11e00*/  STS.U16 [R5+0x2b00], R4 ;  /* 0x002b000405007388 */ /* 0x000fe40000000400 */
[----:B------:R-:W-:Y:S01]  /*11e10*/  STS.U16 [R5+0x3a00], R29 ;  /* 0x003a001d05007388 */ /* 0x000fe20000000400 */
[----:B------:R-:W-:Y:S01]  /*11e20*/  STS.U16 [R5+0x3b00], R11 ;  /* 0x003b000b05007388 */ /* 0x000fe20000000400 */
[----:B------:R1:W-:Y:S02]  /*11e30*/  STS.U16 [R5+0x4a00], R18 ;  /* 0x004a001205007388 */ /* 0x0003e40000000400 */
[----:B------:R-:W-:Y:S01]  /*11e40*/  STS.U16 [R5+0x4b00], R19 ;  /* 0x004b001305007388 */ /* 0x000fe20000000400 */
[----:B0-----:R-:W3:Y:S04]  /*11e50*/  LDL.LU R10, [R1+0x1e60] ;  /* 0x001e6000010a7983 */ /* 0x001ee80000300800 */
[----:B-1----:R-:W3:Y:S04]  /*11e60*/  LDL.LU R18, [R1+0x258] ;  /* 0x0002580001127983 */ /* 0x002ee80000300800 */
[----:B------:R-:W-:Y:S01]  /*11e70*/  STS.U16 [R5+0x5a00], R21 ;  /* 0x005a001505007388 */ /* 0x000fe20000000400 */
[----:B------:R0:W-:Y:S02]  /*11e80*/  STS.U16 [R5+0x5b00], R27 ;  /* 0x005b001b05007388 */ /* 0x0001e40000000400 */
[----:B------:R1:W-:Y:S02]  /*11e90*/  STS.U16 [R5+0x6a00], R28 ;  /* 0x006a001c05007388 */ /* 0x0003e40000000400 */
[----:B------:R-:W-:Y:S01]  /*11ea0*/  IMAD.SHL.U32 R4, R20, 0x2, RZ ;  /* 0x0000000214047824 */ /* 0x000fe200078e00ff */
[----:B0-----:R-:W3:Y:S01]  /*11eb0*/  LDL.LU R27, [R1+0x254] ;  /* 0x00025400011b7983 */ /* 0x001ee20000300800 */
[----:B-1----:R-:W3:Y:S02]  /*11ec0*/  LDL.LU R28, [R1+0x108] ;  /* 0x00010800011c7983 */ /* 0x002ee40000300800 */
[----:B------:R-:W3:Y:S02]  /*11ed0*/  LDL.LU R21, [R1+0xd4] ;  /* 0x0000d40001157983 */ /* 0x000ee40000300800 */
[----:B------:R-:W3:Y:S01]  /*11ee0*/  LDL.LU R19, [R1+0x104] ;  /* 0x0001040001137983 */ /* 0x000ee20000300800 */
[----:B------:R-:W3:Y:S01]  /*11ef0*/  LDL.LU R20, [R1+0xd8] ;  /* 0x0000d80001147983 */ /* 0x000ee20000300800 */
[----:B------:R-:W-:-:S03]  /*11f00*/  LOP3.LUT R4, R4, 0x60, RZ, 0x3c, !PT ;  /* 0x0000006004047812 */ /* 0x000fc600078e3cff */
[----:B--2---:R-:W-:Y:S01]  /*11f10*/  STS.U16 [R5+0x6b00], R12 ;  /* 0x006b000c05007388 */ /* 0x004fe20000000400 */
[----:B----4-:R-:W-:Y:S03]  /*11f20*/  STS.U16 [R5+0x7a00], R13 ;  /* 0x007a000d05007388 */ /* 0x010fe60000000400 */
[----:B------:R-:W-:Y:S01]  /*11f30*/  STS.U16 [R5+0x7b00], R14 ;  /* 0x007b000e05007388 */ /* 0x000fe20000000400 */
[----:B------:R-:W-:Y:S03]  /*11f40*/  STS.U16 [R4+0xc00], R15 ;  /* 0x000c000f04007388 */ /* 0x000fe60000000400 */
[----:B------:R-:W-:Y:S01]  /*11f50*/  STS.U16 [R4+0xd00], R16 ;  /* 0x000d001004007388 */ /* 0x000fe20000000400 */
[----:B------:R-:W-:Y:S02]  /*11f60*/  STS.U16 [R4+0x1c00], R17 ;  /* 0x001c001104007388 */ /* 0x000fe40000000400 */
[----:B------:R-:W-:Y:S02]  /*11f70*/  STS.U16 [R4+0x1d00], R22 ;  /* 0x001d001604007388 */ /* 0x000fe40000000400 */
[----:B------:R-:W-:Y:S01]  /*11f80*/  STS.U16 [R4+0x2c00], R23 ;  /* 0x002c001704007388 */ /* 0x000fe20000000400 */
[----:B---3--:R-:W-:Y:S01]  /*11f90*/  STS.U16 [R4+0x2d00], R24 ;  /* 0x002d001804007388 */ /* 0x008fe20000000400 */
[----:B------:R-:W-:Y:S03]  /*11fa0*/  STS.U16 [R4+0x3c00], R25 ;  /* 0x003c001904007388 */ /* 0x000fe60000000400 */
[----:B------:R0:W-:Y:S01]  /*11fb0*/  STS.U16 [R4+0x3d00], R0 ;  /* 0x003d000004007388 */ /* 0x0001e20000000400 */
[----:B------:R-:W-:Y:S03]  /*11fc0*/  STS.U16 [R4+0x4c00], R26 ;  /* 0x004c001a04007388 */ /* 0x000fe60000000400 */
[----:B------:R1:W-:Y:S04]  /*11fd0*/  STS.U16 [R4+0x4d00], R2 ;  /* 0x004d000204007388 */ /* 0x0003e80000000400 */
[----:B0-----:R-:W2:Y:S04]  /*11fe0*/  LDL.LU R0, [R1+0x608] ;  /* 0x0006080001007983 */ /* 0x001ea80000300800 */
[----:B-1----:R-:W3:Y:S01]  /*11ff0*/  LDL.LU R2, [R1+0x604] ;  /* 0x0006040001027983 */ /* 0x002ee20000300800 */
[----:B------:R-:W4:Y:S02]  /*12000*/  LDL.LU R5, [R1+0x5e0] ;  /* 0x0005e00001057983 */ /* 0x000f240000300800 */
[----:B------:R-:W4:Y:S02]  /*12010*/  LDL.LU R29, [R1+0x5d4] ;  /* 0x0005d400011d7983 */ /* 0x000f240000300800 */
[----:B------:R-:W4:Y:S01]  /*12020*/  LDL.LU R11, [R1+0x3b8] ;  /* 0x0003b800010b7983 */ /* 0x000f220000300800 */
[----:B------:R-:W4:Y:S04]  /*12030*/  LDL.LU R22, [R1+0x3b4] ;  /* 0x0003b40001167983 */ /* 0x000f280000300800 */
[----:B------:R-:W-:Y:S01]  /*12040*/  STS.U16 [R4+0x5c00], R18 ;  /* 0x005c001204007388 */ /* 0x000fe20000000400 */
[----:B------:R-:W4:Y:S02]  /*12050*/  LDL.LU R23, [R1+0x368] ;  /* 0x0003680001177983 */ /* 0x000f240000300800 */
[----:B------:R-:W4:Y:S02]  /*12060*/  LDL.LU R24, [R1+0x364] ;  /* 0x0003640001187983 */ /* 0x000f240000300800 */
[----:B------:R-:W4:Y:S01]  /*12070*/  LDL.LU R25, [R1+0x288] ;  /* 0x0002880001197983 */ /* 0x000f220000300800 */
[----:B------:R-:W4:Y:S04]  /*12080*/  LDL.LU R26, [R1+0x27c] ;  /* 0x00027c00011a7983 */ /* 0x000f280000300800 */
[----:B------:R0:W-:Y:S01]  /*12090*/  STS.U16 [R4+0x5d00], R27 ;  /* 0x005d001b04007388 */ /* 0x0001e20000000400 */
[----:B------:R1:W-:Y:S02]  /*120a0*/  STS.U16 [R4+0x6c00], R28 ;  /* 0x006c001c04007388 */ /* 0x0003e40000000400 */
[----:B------:R-:W-:Y:S01]  /*120b0*/  STS.U16 [R4+0x6d00], R19 ;  /* 0x006d001304007388 */ /* 0x000fe20000000400 */
[----:B------:R-:W-:Y:S01]  /*120c0*/  STS.U16 [R4+0x7c00], R20 ;  /* 0x007c001404007388 */ /* 0x000fe20000000400 */
[----:B------:R1:W-:Y:S03]  /*120d0*/  STS.U16 [R4+0x7d00], R21 ;  /* 0x007d001504007388 */ /* 0x0003e60000000400 */
[----:B0-----:R-:W4:Y:S01]  /*120e0*/  LDL.LU R27, [R1+0x24c] ;  /* 0x00024c00011b7983 */ /* 0x001f220000300800 */
[----:B-1----:R-:W4:Y:S02]  /*120f0*/  LDL.LU R28, [R1+0x100] ;  /* 0x00010000011c7983 */ /* 0x002f240000300800 */
[----:B------:R-:W4:Y:S02]  /*12100*/  LDL.LU R12, [R1+0xfc] ;  /* 0x0000fc00010c7983 */ /* 0x000f240000300800 */
[----:B------:R-:W4:Y:S01]  /*12110*/  LDL.LU R13, [R1+0xd0] ;  /* 0x0000d000010d7983 */ /* 0x000f220000300800 */
[----:B------:R-:W4:Y:S04]  /*12120*/  LDL.LU R14, [R1+0xcc] ;  /* 0x0000cc00010e7983 */ /* 0x000f280000300800 */
[----:B------:R-:W0:Y:S01]  /*12130*/  S2R R21, SR_TID.X ;  /* 0x0000000000157919 */ /* 0x000e220000002100 */
[----:B------:R-:W4:Y:S02]  /*12140*/  LDL.LU R15, [R1+0xc4] ;  /* 0x0000c400010f7983 */ /* 0x000f240000300800 */
[----:B------:R-:W4:Y:S02]  /*12150*/  LDL.LU R16, [R1+0xbc] ;  /* 0x0000bc0001107983 */ /* 0x000f240000300800 */
[----:B------:R-:W4:Y:S01]  /*12160*/  LDL.LU R17, [R1+0xb4] ;  /* 0x0000b40001117983 */ /* 0x000f220000300800 */
[----:B------:R-:W4:Y:S01]  /*12170*/  LDL.LU R18, [R1+0xb0] ;  /* 0x0000b00001127983 */ /* 0x000f220000300800 */
[----:B------:R-:W4:Y:S02]  /*12180*/  LDL.LU R19, [R1+0xac] ;  /* 0x0000ac0001137983 */ /* 0x000f240000300800 */
[----:B------:R-:W4:Y:S01]  /*12190*/  LDL.LU R20, [R1+0xa8] ;  /* 0x0000a80001147983 */ /* 0x000f220000300800 */
[----:B0-----:R-:W-:-:S05]  /*121a0*/  LOP3.LUT R21, R21, 0x7f, RZ, 0xc0, !PT ;  /* 0x0000007f15157812 */ /* 0x001fca00078ec0ff */
[----:B------:R-:W-:Y:S02]  /*121b0*/  IMAD.SHL.U32 R4, R21, 0x2, RZ ;  /* 0x0000000215047824 */ /* 0x000fe400078e00ff */
[----:B------:R-:W4:Y:S03]  /*121c0*/  LDL.LU R21, [R1+0xa4] ;  /* 0x0000a40001157983 */ /* 0x000f260000300800 */
[----:B------:R-:W-:-:S05]  /*121d0*/  LOP3.LUT R4, R4, 0x70, RZ, 0x3c, !PT ;  /* 0x0000007004047812 */ /* 0x000fca00078e3cff */
[----:B--2---:R0:W-:Y:S04]  /*121e0*/  STS.U16 [R4+0xe00], R0 ;  /* 0x000e000004007388 */ /* 0x0041e80000000400 */
[----:B---3--:R1:W-:Y:S04]  /*121f0*/  STS.U16 [R4+0xf00], R2 ;  /* 0x000f000204007388 */ /* 0x0083e80000000400 */
[----:B0-----:R-:W2:Y:S04]  /*12200*/  LDL.LU R0, [R1+0xa0] ;  /* 0x0000a00001007983 */ /* 0x001ea80000300800 */
[----:B-1----:R-:W3:Y:S01]  /*12210*/  LDL.LU R2, [R1+0x1e5c] ;  /* 0x001e5c0001027983 */ /* 0x002ee20000300800 */
[----:B----4-:R-:W-:Y:S03]  /*12220*/  STS.U16 [R4+0x1e00], R5 ;  /* 0x001e000504007388 */ /* 0x010fe60000000400 */
[----:B------:R-:W-:Y:S01]  /*12230*/  STS.U16 [R4+0x1f00], R29 ;  /* 0x001f001d04007388 */ /* 0x000fe20000000400 */
[----:B------:R-:W-:Y:S03]  /*12240*/  STS.U16 [R4+0x2e00], R11 ;  /* 0x002e000b04007388 */ /* 0x000fe60000000400 */
[----:B------:R-:W-:Y:S01]  /*12250*/  STS.U16 [R4+0x2f00], R22 ;  /* 0x002f001604007388 */ /* 0x000fe20000000400 */
[----:B------:R-:W-:Y:S02]  /*12260*/  STS.U16 [R4+0x3e00], R23 ;  /* 0x003e001704007388 */ /* 0x000fe40000000400 */
[----:B------:R-:W-:Y:S02]  /*12270*/  STS.U16 [R4+0x3f00], R24 ;  /* 0x003f001804007388 */ /* 0x000fe40000000400 */
[----:B------:R-:W-:Y:S01]  /*12280*/  STS.U16 [R4+0x4e00], R25 ;  /* 0x004e001904007388 */ /* 0x000fe20000000400 */
[----:B------:R-:W-:Y:S04]  /*12290*/  STS.U16 [R4+0x4f00], R26 ;  /* 0x004f001a04007388 */ /* 0x000fe80000000400 */
[----:B---3--:R0:W-:Y:S04]  /*122a0*/  STS.U16 [R4+0x5e00], R2 ;  /* 0x005e000204007388 */ /* 0x0081e80000000400 */
[----:B0-----:R-:W3:Y:S01]  /*122b0*/  LDL.LU R2, [R1+0x1e58] ;  /* 0x001e580001027983 */ /* 0x001ee20000300800 */
[----:B------:R-:W2:Y:S02]  /*122c0*/  LDL.LU R22, [R1+0x9c] ;  /* 0x00009c0001167983 */ /* 0x000ea40000300800 */
[----:B------:R-:W2:Y:S02]  /*122d0*/  LDL.LU R23, [R1+0x98] ;  /* 0x0000980001177983 */ /* 0x000ea40000300800 */
[----:B------:R-:W2:Y:S01]  /*122e0*/  LDL.LU R24, [R1+0x94] ;  /* 0x0000940001187983 */ /* 0x000ea20000300800 */
[----:B------:R-:W2:Y:S04]  /*122f0*/  LDL.LU R25, [R1+0x90] ;  /* 0x0000900001197983 */ /* 0x000ea80000300800 */
[----:B------:R0:W-:Y:S01]  /*12300*/  STS.U16 [R4+0x5f00], R27 ;  /* 0x005f001b04007388 */ /* 0x0001e20000000400 */
[----:B------:R-:W2:Y:S02]  /*12310*/  LDL.LU R26, [R1+0x8c] ;  /* 0x00008c00011a7983 */ /* 0x000ea40000300800 */
[----:B------:R1:W-:Y:S02]  /*12320*/  STS.U16 [R4+0x6e00], R28 ;  /* 0x006e001c04007388 */ /* 0x0003e40000000400 */
[----:B------:R1:W-:Y:S01]  /*12330*/  STS.U16 [R4+0x6f00], R12 ;  /* 0x006f000c04007388 */ /* 0x0003e20000000400 */
[----:B------:R1:W-:Y:S04]  /*12340*/  STS.U16 [R4+0x7e00], R13 ;  /* 0x007e000d04007388 */ /* 0x0003e80000000400 */
[----:B0-----:R-:W2:Y:S01]  /*12350*/  LDL.LU R27, [R1+0x88] ;  /* 0x00008800011b7983 */ /* 0x001ea20000300800 */
[----:B-1----:R-:W2:Y:S03]  /*12360*/  LDL.LU R28, [R1+0x84] ;  /* 0x00008400011c7983 */ /* 0x002ea60000300800 */
[----:B------:R-:W2:Y:S01]  /*12370*/  LDL.LU R11, [R1+0x80] ;  /* 0x00008000010b7983 */ /* 0x000ea20000300800 */
[----:B------:R-:W2:Y:S03]  /*12380*/  LDL.LU R12, [R1+0x7c] ;  /* 0x00007c00010c7983 */ /* 0x000ea60000300800 */
[----:B------:R0:W-:Y:S04]  /*12390*/  STS.U16 [R4+0x7f00], R14 ;  /* 0x007f000e04007388 */ /* 0x0001e80000000400 */
[----:B------:R-:W2:Y:S04]  /*123a0*/  LDL.LU R13, [R1+0x78] ;  /* 0x00007800010d7983 */ /* 0x000ea80000300800 */
[----:B0-----:R-:W2:Y:S04]  /*123b0*/  LDL.LU R14, [R1+0x74] ;  /* 0x00007400010e7983 */ /* 0x001ea80000300800 */
[----:B---3--:R0:W-:Y:S04]  /*123c0*/  STS.U16 [R2+0x8000], R15 ;  /* 0x0080000f02007388 */ /* 0x0081e80000000400 */
[----:B------:R1:W-:Y:S04]  /*123d0*/  STS.U16 [R2+0x8400], R16 ;  /* 0x0084001002007388 */ /* 0x0003e80000000400 */
[----:B------:R3:W-:Y:S04]  /*123e0*/  STS.U16 [R2+0x8800], R17 ;  /* 0x0088001102007388 */ /* 0x0007e80000000400 */
[----:B------:R3:W-:Y:S04]  /*123f0*/  STS.U16 [R2+0x8c00], R18 ;  /* 0x008c001202007388 */ /* 0x0007e80000000400 */
[----:B------:R3:W-:Y:S04]  /*12400*/  STS.U16 [R2+0x9000], R19 ;  /* 0x0090001302007388 */ /* 0x0007e80000000400 */
[----:B--2---:R2:W-:Y:S04]  /*12410*/  STS.U16 [R2+0x9c00], R0 ;  /* 0x009c000002007388 */ /* 0x0045e80000000400 */
[----:B0-----:R-:W4:Y:S01]  /*12420*/  LDL.LU R15, [R1+0x70] ;  /* 0x00007000010f7983 */ /* 0x001f220000300800 */
[----:B-1----:R-:W4:Y:S02]  /*12430*/  LDL.LU R16, [R1+0x4c] ;  /* 0x00004c0001107983 */ /* 0x002f240000300800 */
[----:B---3--:R-:W3:Y:S02]  /*12440*/  LDL.LU R17, [R1+0x48] ;  /* 0x0000480001117983 */ /* 0x008ee40000300800 */
[----:B------:R-:W3:Y:S01]  /*12450*/  LDL.LU R18, [R1+0x44] ;  /* 0x0000440001127983 */ /* 0x000ee20000300800 */
[----:B------:R-:W3:Y:S04]  /*12460*/  LDL.LU R19, [R1+0x40] ;  /* 0x0000400001137983 */ /* 0x000ee80000300800 */
[----:B--2---:R-:W2:Y:S01]  /*12470*/  LDL.LU R0, [R1+0x3c] ;  /* 0x00003c0001007983 */ /* 0x004ea20000300800 */
[----:B------:R-:W2:Y:S02]  /*12480*/  LDL.LU R29, [R1+0x38] ;  /* 0x00003800011d7983 */ /* 0x000ea40000300800 */
[----:B------:R-:W2:Y:S01]  /*12490*/  LDL.LU R4, [R1+0x30] ;  /* 0x0000300001047983 */ /* 0x000ea20000300800 */
[----:B------:R0:W-:Y:S04]  /*124a0*/  STS.U16 [R2+0x9400], R20 ;  /* 0x0094001402007388 */ /* 0x0001e80000000400 */
[----:B------:R-:W2:Y:S04]  /*124b0*/  LDL.LU R5, [R1+0x2c] ;  /* 0x00002c0001057983 */ /* 0x000ea80000300800 */
[----:B------:R1:W-:Y:S04]  /*124c0*/  STS.U16 [R2+0x9800], R21 ;  /* 0x0098001502007388 */ /* 0x0003e80000000400 */
[----:B------:R1:W-:Y:S04]  /*124d0*/  STS.U16 [R2+0xa400], R23 ;  /* 0x00a4001702007388 */ /* 0x0003e80000000400 */
[----:B------:R1:W-:Y:S04]  /*124e0*/  STS.U16 [R2+0xa800], R24 ;  /* 0x00a8001802007388 */ /* 0x0003e80000000400 */
[----:B------:R1:W-:Y:S04]  /*124f0*/  STS.U16 [R2+0xac00], R25 ;  /* 0x00ac001902007388 */ /* 0x0003e80000000400 */
[----:B------:R1:W-:Y:S04]  /*12500*/  STS.U16 [R2+0xa000], R22 ;  /* 0x00a0001602007388 */ /* 0x0003e80000000400 */
[----:B0-----:R-:W2:Y:S01]  /*12510*/  LDL.LU R20, [R1+0x28] ;  /* 0x0000280001147983 */ /* 0x001ea20000300800 */
[----:B-1----:R-:W2:Y:S02]  /*12520*/  LDL.LU R21, [R1+0x24] ;  /* 0x0000240001157983 */ /* 0x002ea40000300800 */
[----:B------:R-:W2:Y:S01]  /*12530*/  LDL.LU R23, [R1+0x20] ;  /* 0x0000200001177983 */ /* 0x000ea20000300800 */
[----:B------:R0:W-:Y:S04]  /*12540*/  STS.U16 [R2+0xb000], R26 ;  /* 0x00b0001a02007388 */ /* 0x0001e80000000400 */
[----:B------:R-:W2:Y:S01]  /*12550*/  LDL.LU R24, [R1+0x1c] ;  /* 0x00001c0001187983 */ /* 0x000ea20000300800 */
[----:B------:R-:W2:Y:S03]  /*12560*/  LDL.LU R25, [R1+0x18] ;  /* 0x0000180001197983 */ /* 0x000ea60000300800 */
[----:B------:R1:W-:Y:S01]  /*12570*/  STS.U16 [R2+0xb400], R27 ;  /* 0x00b4001b02007388 */ /* 0x0003e20000000400 */
[----:B------:R-:W-:-:S03]  /*12580*/  LOP3.LUT R22, R2, 0x20, RZ, 0x3c, !PT ;  /* 0x0000002002167812 */ /* 0x000fc600078e3cff */
[----:B------:R1:W-:Y:S04]  /*12590*/  STS.U16 [R2+0xb800], R28 ;  /* 0x00b8001c02007388 */ /* 0x0003e80000000400 */
[----:B------:R1:W-:Y:S04]  /*125a0*/  STS.U16 [R2+0xbc00], R11 ;  /* 0x00bc000b02007388 */ /* 0x0003e80000000400 */
[----:B0-----:R-:W2:Y:S01]  /*125b0*/  LDL.LU R26, [R1+0x14] ;  /* 0x00001400011a7983 */ /* 0x001ea20000300800 */
[----:B-1----:R-:W2:Y:S02]  /*125c0*/  LDL.LU R27, [R1+0x10] ;  /* 0x00001000011b7983 */ /* 0x002ea40000300800 */
[----:B------:R-:W-:Y:S01]  /*125d0*/  STS.U16 [R22+0x8100], R12 ;  /* 0x0081000c16007388 */ /* 0x000fe20000000400 */
[----:B------:R-:W2:Y:S01]  /*125e0*/  LDL.LU R28, [R1+0xc] ;  /* 0x00000c00011c7983 */ /* 0x000ea20000300800 */
[----:B------:R-:W2:Y:S02]  /*125f0*/  LDL.LU R11, [R1+0x1e54] ;  /* 0x001e5400010b7983 */ /* 0x000ea40000300800 */
[----:B------:R0:W-:Y:S02]  /*12600*/  STL [R1+0xd98], R2 ;  /* 0x000d980201007387 */ /* 0x0001e40000100800 */
[----:B------:R1:W-:Y:S01]  /*12610*/  STS.U16 [R22+0x8500], R13 ;  /* 0x0085000d16007388 */ /* 0x0003e20000000400 */
[----:B------:R1:W-:Y:S04]  /*12620*/  STS.U16 [R22+0x8900], R14 ;  /* 0x0089000e16007388 */ /* 0x0003e80000000400 */
[----:B0-----:R-:W2:Y:S01]  /*12630*/  LDL.LU R2, [R1+0x4] ;  /* 0x0000040001027983 */ /* 0x001ea20000300800 */
[----:B------:R-:W2:Y:S02]  /*12640*/  LDL.LU R12, [R1+0x1e50] ;  /* 0x001e5000010c7983 */ /* 0x000ea40000300800 */
[----:B-1----:R-:W2:Y:S02]  /*12650*/  LDL.LU R13, [R1+0x1e4c] ;  /* 0x001e4c00010d7983 */ /* 0x002ea40000300800 */
[----:B------:R-:W2:Y:S01]  /*12660*/  LDL.LU R14, [R1+0x1e48] ;  /* 0x001e4800010e7983 */ /* 0x000ea20000300800 */
[----:B----4-:R0:W-:Y:S01]  /*12670*/  STS.U16 [R22+0x8d00], R15 ;  /* 0x008d000f16007388 */ /* 0x0101e20000000400 */
[----:B------:R1:W-:Y:S02]  /*12680*/  STS.U16 [R22+0x9100], R16 ;  /* 0x0091001016007388 */ /* 0x0003e40000000400 */
[----:B---3--:R3:W-:Y:S01]  /*12690*/  STS.U16 [R22+0x9500], R17 ;  /* 0x0095001116007388 */ /* 0x0087e20000000400 */
[----:B------:R4:W-:Y:S04]  /*126a0*/  STS.U16 [R22+0x9900], R18 ;  /* 0x0099001216007388 */ /* 0x0009e80000000400 */
[----:B------:R2:W-:Y:S02]  /*126b0*/  STS.U16 [R22+0x9d00], R19 ;  /* 0x009d001316007388 */ /* 0x0005e40000000400 */
[----:B--2---:R4:W-:Y:S02]  /*126c0*/  STS.U16 [R22+0xa100], R0 ;  /* 0x00a1000016007388 */ /* 0x0049e40000000400 */
[----:B0-----:R-:W2:Y:S01]  /*126d0*/  LDL.LU R15, [R1+0x1e44] ;  /* 0x001e4400010f7983 */ /* 0x001ea20000300800 */
[----:B-1----:R-:W2:Y:S02]  /*126e0*/  LDL.LU R16, [R1+0x1e40] ;  /* 0x001e400001107983 */ /* 0x002ea40000300800 */
[----:B---3--:R-:W3:Y:S02]  /*126f0*/  LDL.LU R17, [R1+0x1e3c] ;  /* 0x001e3c0001117983 */ /* 0x008ee40000300800 */
[----:B----4-:R-:W4:Y:S01]  /*12700*/  LDL.LU R18, [R1+0x1e38] ;  /* 0x001e380001127983 */ /* 0x010f220000300800 */
[----:B------:R-:W2:Y:S01]  /*12710*/  LDL.LU R19, [R1+0x1e34] ;  /* 0x001e340001137983 */ /* 0x000ea20000300800 */
[----:B------:R-:W2:Y:S03]  /*12720*/  LDL.LU R0, [R1+0x1e30] ;  /* 0x001e300001007983 */ /* 0x000ea60000300800 */
[----:B------:R0:W-:Y:S04]  /*12730*/  STS.U16 [R22+0xa500], R29 ;  /* 0x00a5001d16007388 */ /* 0x0001e80000000400 */
[----:B0-----:R-:W0:Y:S04]  /*12740*/  S2R R29, SR_TID.X ;  /* 0x00000000001d7919 */ /* 0x001e280000002100 */
[----:B--2---:R1:W-:Y:S04]  /*12750*/  STS.U16 [R22+0xa900], R0 ;  /* 0x00a9000016007388 */ /* 0x0043e80000000400 */
[----:B-1----:R-:W2:Y:S01]  /*12760*/  LDL.LU R0, [R1+0x1e2c] ;  /* 0x001e2c0001007983 */ /* 0x002ea20000300800 */
[----:B------:R-:W-:Y:S02]  /*12770*/  STS.U16 [R22+0xad00], R4 ;  /* 0x00ad000416007388 */ /* 0x000fe40000000400 */
[----:B------:R0:W-:Y:S02]  /*12780*/  STS.U16 [R22+0xb100], R5 ;  /* 0x00b1000516007388 */ /* 0x0001e40000000400 */
[----:B0-----:R-:W-:-:S04]  /*12790*/  SHF.R.S32.HI R5, RZ, 0x6, R29 ;  /* 0x00000006ff057819 */ /* 0x001fc8000001141d */
[----:B------:R-:W-:Y:S01]  /*127a0*/  SGXT R5, R5, 0x1 ;  /* 0x000000010505781a */ /* 0x000fe20000000200 */
[----:B------:R0:W-:Y:S01]  /*127b0*/  STS.U16 [R22+0xb500], R20 ;  /* 0x00b5001416007388 */ /* 0x0001e20000000400 */
[----:B------:R1:W-:Y:S02]  /*127c0*/  STS.U16 [R22+0xb900], R21 ;  /* 0x00b9001516007388 */ /* 0x0003e40000000400 */
[----:B------:R0:W-:Y:S02]  /*127d0*/  STS.U16 [R22+0xbd00], R23 ;  /* 0x00bd001716007388 */ /* 0x0001e40000000400 */
[----:B--2---:R-:W-:-:S05]  /*127e0*/  IMAD.SHL.U32 R4, R0, 0x2, RZ ;  /* 0x0000000200047824 */ /* 0x004fca00078e00ff */
[----:B------:R-:W-:Y:S02]  /*127f0*/  LOP3.LUT R4, R4, 0x90, R5, 0x78, !PT ;  /* 0x0000009004047812 */ /* 0x000fe400078e7805 */
[----:B------:R-:W2:Y:S01]  /*12800*/  LDL.LU R5, [R1+0x8] ;  /* 0x0000080001057983 */ /* 0x000ea20000300800 */
[----:B0-----:R-:W3:Y:S01]  /*12810*/  LDL.LU R20, [R1+0x1e28] ;  /* 0x001e280001147983 */ /* 0x001ee20000300800 */
[----:B------:R-:W-:Y:S01]  /*12820*/  LOP3.LUT R4, R4, 0x40, RZ, 0x3c, !PT ;  /* 0x0000004004047812 */ /* 0x000fe200078e3cff */
[----:B-1----:R-:W3:Y:S01]  /*12830*/  LDL.LU R21, [R1+0x1e24] ;  /* 0x001e240001157983 */ /* 0x002ee20000300800 */
[----:B------:R-:W3:Y:S01]  /*12840*/  LDL.LU R22, [R1+0x1e20] ;  /* 0x001e200001167983 */ /* 0x000ee20000300800 */
[----:B------:R-:W3:Y:S03]  /*12850*/  LDL.LU R23, [R1+0x1e1c] ;  /* 0x001e1c0001177983 */ /* 0x000ee60000300800 */
[----:B------:R0:W-:Y:S01]  /*12860*/  STS.U16 [R4+0x8200], R24 ;  /* 0x0082001804007388 */ /* 0x0001e20000000400 */
[----:B------:R1:W-:Y:S02]  /*12870*/  STS.U16 [R4+0x8600], R25 ;  /* 0x0086001904007388 */ /* 0x0003e40000000400 */
[----:B------:R4:W-:Y:S02]  /*12880*/  STS.U16 [R4+0x8a00], R26 ;  /* 0x008a001a04007388 */ /* 0x0009e40000000400 */
[----:B------:R4:W-:Y:S01]  /*12890*/  STS.U16 [R4+0x8e00], R27 ;  /* 0x008e001b04007388 */ /* 0x0009e20000000400 */
[----:B------:R4:W-:Y:S04]  /*128a0*/  STS.U16 [R4+0x9200], R28 ;  /* 0x0092001c04007388 */ /* 0x0009e80000000400 */
[----:B0-----:R-:W3:Y:S01]  /*128b0*/  LDL.LU R24, [R1+0x1e18] ;  /* 0x001e180001187983 */ /* 0x001ee20000300800 */
[----:B-1----:R-:W3:Y:S02]  /*128c0*/  LDL.LU R25, [R1+0x1e14] ;  /* 0x001e140001197983 */ /* 0x002ee40000300800 */
[----:B----4-:R-:W4:Y:S01]  /*128d0*/  LDL.LU R26, [R1+0x1e10] ;  /* 0x001e1000011a7983 */ /* 0x010f220000300800 */
[----:B------:R-:W3:Y:S04]  /*128e0*/  LDL.LU R27, [R1+0x1e0c] ;  /* 0x001e0c00011b7983 */ /* 0x000ee80000300800 */
[----:B------:R-:W3:Y:S04]  /*128f0*/  LDL.LU R28, [R1+0x1e08] ;  /* 0x001e0800011c7983 */ /* 0x000ee80000300800 */
[----:B--2---:R-:W-:Y:S01]  /*12900*/  STS.U16 [R4+0x9600], R5 ;  /* 0x0096000504007388 */ /* 0x004fe20000000400 */
[----:B------:R-:W-:Y:S03]  /*12910*/  STS.U16 [R4+0x9a00], R2 ;  /* 0x009a000204007388 */ /* 0x000fe60000000400 */
[----:B---3--:R0:W-:Y:S04]  /*12920*/  STS.U16 [R4+0x9e00], R28 ;  /* 0x009e001c04007388 */ /* 0x0081e80000000400 */
[----:B0-----:R-:W2:Y:S01]  /*12930*/  LDL.LU R28, [R1+0x1e04] ;  /* 0x001e0400011c7983 */ /* 0x001ea20000300800 */
[----:B------:R-:W-:Y:S01]  /*12940*/  SHF.R.S32.HI R2, RZ, 0x6, R29 ;  /* 0x00000006ff027819 */ /* 0x000fe2000001141d */
[----:B------:R-:W-:-:S03]  /*12950*/  IMAD.SHL.U32 R0, R0, 0x2, RZ ;  /* 0x0000000200007824 */ /* 0x000fc600078e00ff */
[----:B------:R-:W-:Y:S01]  /*12960*/  SGXT R2, R2, 0x1 ;  /* 0x000000010202781a */ /* 0x000fe20000000200 */
[----:B------:R-:W-:Y:S01]  /*12970*/  STS.U16 [R4+0xa200], R27 ;  /* 0x00a2001b04007388 */ /* 0x000fe20000000400 */
[----:B----4-:R-:W-:Y:S02]  /*12980*/  STS.U16 [R4+0xa600], R26 ;  /* 0x00a6001a04007388 */ /* 0x010fe40000000400 */
[----:B------:R-:W-:Y:S01]  /*12990*/  LOP3.LUT R0, R0, 0x90, R2, 0x78, !PT ;  /* 0x0000009000007812 */ /* 0x000fe200078e7802 */
[----:B------:R-:W-:Y:S01]  /*129a0*/  STS.U16 [R4+0xaa00], R25 ;  /* 0x00aa001904007388 */ /* 0x000fe20000000400 */
[----:B------:R-:W-:Y:S02]  /*129b0*/  STS.U16 [R4+0xae00], R24 ;  /* 0x00ae001804007388 */ /* 0x000fe40000000400 */
[----:B------:R-:W-:Y:S01]  /*129c0*/  STS.U16 [R4+0xb200], R23 ;  /* 0x00b2001704007388 */ /* 0x000fe20000000400 */
[----:B------:R-:W-:Y:S01]  /*129d0*/  LOP3.LUT R0, R0, 0x60, RZ, 0x3c, !PT ;  /* 0x0000006000007812 */ /* 0x000fe200078e3cff */
[----:B------:R-:W-:Y:S01]  /*129e0*/  STS.U16 [R4+0xb600], R22 ;  /* 0x00b6001604007388 */ /* 0x000fe20000000400 */
[----:B------:R-:W-:Y:S02]  /*129f0*/  STS.U16 [R4+0xba00], R21 ;  /* 0x00ba001504007388 */ /* 0x000fe40000000400 */
[----:B------:R-:W-:Y:S01]  /*12a00*/  STS.U16 [R4+0xbe00], R20 ;  /* 0x00be001404007388 */ /* 0x000fe20000000400 */
[----:B--2---:R0:W-:Y:S01]  /*12a10*/  STS.U16 [R0+0xbf00], R28 ;  /* 0x00bf001c00007388 */ /* 0x0041e20000000400 */
[----:B------:R-:W-:Y:S02]  /*12a20*/  STS.U16 [R0+0x8300], R19 ;  /* 0x0083001300007388 */ /* 0x000fe40000000400 */
[----:B------:R-:W-:Y:S02]  /*12a30*/  STS.U16 [R0+0x8700], R18 ;  /* 0x0087001200007388 */ /* 0x000fe40000000400 */
[----:B------:R-:W-:Y:S01]  /*12a40*/  STS.U16 [R0+0x8b00], R17 ;  /* 0x008b001100007388 */ /* 0x000fe20000000400 */
[----:B------:R-:W-:Y:S01]  /*12a50*/  STS.U16 [R0+0x8f00], R16 ;  /* 0x008f001000007388 */ /* 0x000fe20000000400 */
[----:B------:R-:W-:Y:S02]  /*12a60*/  STS.U16 [R0+0x9300], R15 ;  /* 0x0093000f00007388 */ /* 0x000fe40000000400 */
[----:B------:R-:W-:Y:S02]  /*12a70*/  STS.U16 [R0+0x9700], R14 ;  /* 0x0097000e00007388 */ /* 0x000fe40000000400 */
[----:B------:R-:W-:Y:S01]  /*12a80*/  STS.U16 [R0+0x9b00], R13 ;  /* 0x009b000d00007388 */ /* 0x000fe20000000400 */
[----:B------:R1:W-:Y:S04]  /*12a90*/  STS.U16 [R0+0x9f00], R12 ;  /* 0x009f000c00007388 */ /* 0x0003e80000000400 */
[----:B0-----:R-:W2:Y:S01]  /*12aa0*/  LDL.LU R28, [R1+0x1e00] ;  /* 0x001e0000011c7983 */ /* 0x001ea20000300800 */
[----:B------:R-:W3:Y:S03]  /*12ab0*/  LDL R21, [R1+0x754] ;  /* 0x0007540001157983 */ /* 0x000ee60000100800 */
[----:B-1----:R-:W4:Y:S01]  /*12ac0*/  LDL.LU.64 R12, [R1+0x320] ;  /* 0x00032000010c7983 */ /* 0x002f220000300a00 */
[----:B------:R-:W4:Y:S02]  /*12ad0*/  LDL.LU.64 R14, [R1+0x328] ;  /* 0x00032800010e7983 */ /* 0x000f240000300a00 */
[----:B------:R-:W-:Y:S02]  /*12ae0*/  STS.U16 [R0+0xa300], R11 ;  /* 0x00a3000b00007388 */ /* 0x000fe40000000400 */
[----:B------:R-:W-:Y:S01]  /*12af0*/  STS.U16 [R0+0xa700], R10 ;  /* 0x00a7000a00007388 */ /* 0x000fe20000000400 */
[----:B------:R-:W-:Y:S01]  /*12b00*/  STS.U16 [R0+0xab00], R9 ;  /* 0x00ab000900007388 */ /* 0x000fe20000000400 */
[----:B------:R-:W-:Y:S02]  /*12b10*/  STS.U16 [R0+0xaf00], R8 ;  /* 0x00af000800007388 */ /* 0x000fe40000000400 */
[----:B------:R-:W-:Y:S02]  /*12b20*/  STS.U16 [R0+0xb300], R7 ;  /* 0x00b3000700007388 */ /* 0x000fe40000000400 */
[----:B------:R-:W-:Y:S01]  /*12b30*/  STS.U16 [R0+0xb700], R6 ;  /* 0x00b7000600007388 */ /* 0x000fe20000000400 */
[----:B------:R-:W-:Y:S01]  /*12b40*/  STS.U16 [R0+0xbb00], R3 ;  /* 0x00bb000300007388 */ /* 0x000fe20000000400 */
[----:B------:R-:W-:Y:S06]  /*12b50*/  BAR.SYNC.DEFER_BLOCKING 0x0 ;  /* 0x0000000000007b1d */ /* 0x000fec0000010000 */
[----:B--2---:R-:W-:Y:S04]  /*12b60*/  LDSM.16.MT88.4 R4, [R28] ;  /* 0x000000001c04783b */ /* 0x004fe80000004200 */
[----:B---3--:R-:W0:Y:S04]  /*12b70*/  LDSM.16.M88.4 R24, [R21+0x8000] ;  /* 0x008000001518783b */ /* 0x008e280000000200 */
[----:B------:R-:W-:Y:S04]  /*12b80*/  LDSM.16.M88.4 R8, [R21+0x9800] ;  /* 0x009800001508783b */ /* 0x000fe80000000200 */
[----:B------:R-:W-:Y:S04]  /*12b90*/  LDSM.16.M88.4 R16, [R21+0x8800] ;  /* 0x008800001510783b */ /* 0x000fe80000000200 */
[----:B----4-:R-:W-:Y:S01]  /*12ba0*/  STL.64 [R1+0x1de8], R14 ;  /* 0x001de80e01007387 */ /* 0x010fe20000100a00 */
[----:B------:R1:W-:Y:S03]  /*12bb0*/  STL.64 [R1+0x1de0], R12 ;  /* 0x001de00c01007387 */ /* 0x0003e60000100a00 */
[----:B-1----:R-:W2:Y:S01]  /*12bc0*/  LDL.LU.64 R12, [R1+0x330] ;  /* 0x00033000010c7983 */ /* 0x002ea20000300a00 */
[----:B------:R-:W3:Y:S03]  /*12bd0*/  LDL.LU.64 R14, [R1+0x338] ;  /* 0x00033800010e7983 */ /* 0x000ee60000300a00 */
[----:B---3--:R-:W-:Y:S01]  /*12be0*/  STL.64 [R1+0x1df8], R14 ;  /* 0x001df80e01007387 */ /* 0x008fe20000100a00 */
[----:B--2---:R-:W-:Y:S02]  /*12bf0*/  STL.64 [R1+0x1df0], R12 ;  /* 0x001df00c01007387 */ /* 0x004fe40000100a00 */
[----:B------:R-:W1:Y:S04]  /*12c00*/  LDSM.16.M88.4 R12, [R21+0x9000] ;  /* 0x00900000150c783b */ /* 0x000e680000000200 */
[----:B0-----:R-:W-:Y:S01]  /*12c10*/  STL.64 [R1+0x20], R24 ;  /* 0x0000201801007387 */ /* 0x001fe20000100a00 */
[----:B-1----:R-:W-:Y:S01]  /*12c20*/  STL.64 [R1], R12 ;  /* 0x0000000c01007387 */ /* 0x002fe20000100a00 */
[----:B------:R-:W-:Y:S02]  /*12c30*/  STL.64 [R1+0x8], R14 ;  /* 0x0000080e01007387 */ /* 0x000fe40000100a00 */
[----:B------:R-:W0:Y:S04]  /*12c40*/  LDSM.16.M88.4 R12, [R21+0xa000] ;  /* 0x00a00000150c783b */ /* 0x000e280000000200 */
[----:B------:R-:W-:Y:S01]  /*12c50*/  STL.64 [R1+0x28], R26 ;  /* 0x0000281a01007387 */ /* 0x000fe20000100a00 */
[----:B------:R-:W-:Y:S01]  /*12c60*/  STL [R1+0x1a4c], R10 ;  /* 0x001a4c0a01007387 */ /* 0x000fe20000100800 */
[----:B------:R-:W-:Y:S02]  /*12c70*/  STL.64 [R1+0x10], R16 ;  /* 0x0000101001007387 */ /* 0x000fe40000100a00 */
[----:B------:R-:W-:Y:S02]  /*12c80*/  STL.64 [R1+0x18], R18 ;  /* 0x0000181201007387 */ /* 0x000fe40000100a00 */
[----:B------:R-:W-:Y:S01]  /*12c90*/  STL [R1+0x1a48], R11 ;  /* 0x001a480b01007387 */ /* 0x000fe20000100800 */
[----:B0-----:R-:W-:Y:S01]  /*12ca0*/  STL.64 [R1+0x40], R12 ;  /* 0x0000400c01007387 */ /* 0x001fe20000100a00 */
[----:B------:R-:W-:-:S02]  /*12cb0*/  IMAD.MOV.U32 R23, RZ, RZ, R12 ;  /* 0x000000ffff177224 */ /* 0x000fc400078e000c */
[----:B------:R-:W-:Y:S02]  /*12cc0*/  STL.64 [R1+0x48], R14 ;  /* 0x0000480e01007387 */ /* 0x000fe40000100a00 */
[----:B------:R-:W-:Y:S02]  /*12cd0*/  IMAD.MOV.U32 R22, RZ, RZ, R13 ;  /* 0x000000ffff167224 */ /* 0x000fe400078e000d */
[----:B------:R-:W0:Y:S04]  /*12ce0*/  LDSM.16.M88.4 R12, [R21+0xa800] ;  /* 0x00a80000150c783b */ /* 0x000e280000000200 */
[----:B0-----:R-:W-:Y:S01]  /*12cf0*/  STL.64 [R1+0x30], R12 ;  /* 0x0000300c01007387 */ /* 0x001fe20000100a00 */
[----:B------:R0:W-:Y:S03]  /*12d00*/  STL.64 [R1+0x38], R14 ;  /* 0x0000380e01007387 */ /* 0x0001e60000100a00 */
[----:B0-----:R-:W2:Y:S01]  /*12d10*/  LDL.LU.64 R14, [R1+0x1df8] ;  /* 0x001df800010e7983 */ /* 0x001ea20000300a00 */
[----:B------:R-:W2:Y:S02]  /*12d20*/  LDL.LU.64 R12, [R1+0x1df0] ;  /* 0x001df000010c7983 */ /* 0x000ea40000300a00 */
[----:B--2---:R-:W-:Y:S11]  /*12d30*/  HMMA.16816.F32.BF16 R12, R4, R24, R12 ;  /* 0x00000018040c723c */ /* 0x004ff6000004180c */
[----:B------:R-:W-:Y:S11]  /*12d40*/  @!UPT UIADD3 URZ, URZ, URZ, URZ ;  /* 0x0000003f3f3ff290 */ /* 0x000ff6000fffe03f */
[----:B------:R-:W-:Y:S01]  /*12d50*/  @!UPT UIADD3 URZ, URZ, URZ, URZ ;  /* 0x0000003f3f3ff290 */ /* 0x000fe2000fffe03f */
[----:B------:R-:W-:Y:S01]  /*12d60*/  STL.64 [R1+0x270], R12 ;  /* 0x0002700c01007387 */ /* 0x000fe20000100a00 */
[----:B------:R0:W-:Y:S03]  /*12d70*/  STL.64 [R1+0x278], R14 ;  /* 0x0002780e01007387 */ /* 0x0001e60000100a00 */
[----:B0-----:R-:W2:Y:S01]  /*12d80*/  LDL.LU.64 R14, [R1+0x1de8] ;  /* 0x001de800010e7983 */ /* 0x001ea20000300a00 */
[----:B------:R-:W2:Y:S02]  /*12d90*/  LDL.LU.64 R12, [R1+0x1de0] ;  /* 0x001de000010c7983 */ /* 0x000ea40000300a00 */
[----:B------:R-:W-:Y:S02]  /*12da0*/  IMAD.MOV.U32 R10, RZ, RZ, R24 ;  /* 0x000000ffff0a7224 */ /* 0x000fe400078e0018 */
[----:B------:R-:W-:Y:S02]  /*12db0*/  IMAD.MOV.U32 R3, RZ, RZ, R25 ;  /* 0x000000ffff037224 */ /* 0x000fe400078e0019 */
[----:B------:R-:W0:Y:S01]  /*12dc0*/  LDSM.16.M88.4 R24, [R21+0xb000] ;  /* 0x00b000001518783b */ /* 0x000e220000000200 */
[----:B------:R-:W-:-:S02]  /*12dd0*/  IMAD.MOV.U32 R11, RZ, RZ, R17 ;  /* 0x000000ffff0b7224 */ /* 0x000fc400078e0011 */
[----:B------:R-:W-:Y:S01]  /*12de0*/  IMAD.MOV.U32 R20, RZ, RZ, R16 ;  /* 0x000000ffff147224 */ /* 0x000fe200078e0010 */
[----:B--2---:R-:W-:Y:S11]  /*12df0*/  HMMA.16816.F32.BF16 R12, R4, R16, R12 ;  /* 0x00000010040c723c */ /* 0x004ff6000004180c */
[----:B------:R-:W-:Y:S11]  /*12e00*/  @!UPT UIADD3 URZ, URZ, URZ, URZ ;  /* 0x0000003f3f3ff290 */ /* 0x000ff6000fffe03f */
[----:B------:R-:W-:Y:S01]  /*12e10*/  @!UPT UIADD3 URZ, URZ, URZ, URZ ;  /* 0x0000003f3f3ff290 */ /* 0x000fe2000fffe03f */
[----:B------:R-:W-:Y:S01]  /*12e20*/  STL.64 [R1+0x360], R12 ;  /* 0x0003600c01007387 */ /* 0x000fe20000100a00 */
[----:B------:R-:W-:Y:S02]  /*12e30*/  STL.64 [R1+0x1dd8], R6 ;  /* 0x001dd80601007387 */ /* 0x000fe40000100a00 */
[----:B------:R-:W-:Y:S02]  /*12e40*/  STL.64 [R1+0x1dd0], R4 ;  /* 0x001dd00401007387 */ /* 0x000fe40000100a00 */
[----:B------:R-:W1:Y:S04]  /*12e50*/  LDSM.16.M88.4 R4, [R21+0xb800] ;  /* 0x00b800001504783b */ /* 0x000e680000000200 */
[----:B------:R-:W2:Y:S01]  /*12e60*/  LDL.LU.64 R16, [R1+0x5b0] ;  /* 0x0005b00001107983 */ /* 0x000ea20000300a00 */
[----:B------:R-:W2:Y:S02]  /*12e70*/  LDL.LU.64 R18, [R1+0x5b8] ;  /* 0x0005b80001127983 */ /* 0x000ea40000300a00 */
[----:B------:R-:W-:Y:S02]  /*12e80*/  STL.64 [R1+0x1dc8], R10 ;  /* 0x001dc80a01007387 */ /* 0x000fe40000100a00 */
[----:B------:R3:W-:Y:S02]  /*12e90*/  STL.64 [R1+0x1dc0], R8 ;  /* 0x001dc00801007387 */ /* 0x0007e40000100a00 */
[----:B------:R-:W-:-:S02]  /*12ea0*/  IMAD.MOV.U32 R2, RZ, RZ, R14 ;  /* 0x000000ffff027224 */ /* 0x000fc400078e000e */
[----:B------:R-:W-:Y:S01]  /*12eb0*/  IMAD.MOV.U32 R0, RZ, RZ, R15 ;  /* 0x000000ffff007224 */ /* 0x000fe200078e000f */
[----:B---3--:R-:W3:Y:S01]  /*12ec0*/  LDL.64 R8, [R1] ;  /* 0x0000000001087983 */ /* 0x008ee20000100a00 */
[----:B------:R-:W4:Y:S02]  /*12ed0*/  LDL.LU.64 R12, [R1+0x5a0] ;  /* 0x0005a000010c7983 */ /* 0x000f240000300a00 */
[----:B------:R-:W4:Y:S02]  /*12ee0*/  LDL.LU.64 R14, [R1+0x5a8] ;  /* 0x0005a800010e7983 */ /* 0x000f240000300a00 */
[----:B0-----:R-:W-:Y:S01]  /*12ef0*/  STL.64 [R1+0x70], R24 ;  /* 0x0000701801007387 */ /* 0x001fe20000100a00 */
[----:B------:R-:W-:Y:S01]  /*12f00*/  STL.64 [R1+0x78], R26 ;  /* 0x0000781a01007387 */ /* 0x000fe20000100a00 */
[----:B------:R-:W-:Y:S02]  /*12f10*/  STL.64 [R1+0x1db0], R24 ;  /* 0x001db01801007387 */ /* 0x000fe40000100a00 */
[----:B------:R-:W-:Y:S02]  /*12f20*/  STL [R1+0x1b14], R0 ;  /* 0x001b140001007387 */ /* 0x000fe40000100800 */
[----:B------:R0:W-:Y:S01]  /*12f30*/  STL [R1+0x1b10], R2 ;  /* 0x001b100201007387 */ /* 0x0001e20000100800 */
[----:B-1----:R-:W-:Y:S01]  /*12f40*/  STL.64 [R1+0x80], R4 ;  /* 0x0000800401007387 */ /* 0x002fe20000100a00 */
[----:B------:R1:W-:Y:S02]  /*12f50*/  STL.64 [R1+0x88], R6 ;  /* 0x0000880601007387 */ /* 0x0003e40000100a00 */
[----:B------:R-:W-:-:S02]  /*12f60*/  IMAD.MOV.U32 R21, RZ, RZ, R4 ;  /* 0x000000ffff157224 */ /* 0x000fc400078e0004 */
[----:B0-----:R-:W-:Y:S01]  /*12f70*/  IMAD.MOV.U32 R2, RZ, RZ, R5 ;  /* 0x000000ffff027224 */ /* 0x001fe200078e0005 */
[----:B-1----:R-:W2:Y:S01]  /*12f80*/  LDL.LU.64 R6, [R1+0x1dd8] ;  /* 0x001dd80001067983 */ /* 0x002ea20000300a00 */
[----:B------:R-:W2:Y:S02]  /*12f90*/  LDL.LU.64 R4, [R1+0x1dd0] ;  /* 0x001dd00001047983 */ /* 0x000ea40000300a00 */
[----:B------:R0:W-:Y:S02]  /*12fa0*/  STL.64 [R1+0x1db8], R20 ;  /* 0x001db81401007387 */ /* 0x0001e40000100a00 */
[----:B------:R-:W-:Y:S02]  /*12fb0*/  IMAD.MOV.U32 R24, RZ, RZ, R23 ;  /* 0x000000ffff187224 */ /* 0x000fe400078e0017 */
[----:B------:R-:W-:Y:S01]  /*12fc0*/  IMAD.MOV.U32 R25, RZ, RZ, R22 ;  /* 0x000000ffff197224 */ /* 0x000fe200078e0016 */
[----:B0-----:R-:W4:Y:S01]  /*12fd0*/  LDL.LU.64 R20, [R1+0x2f0] ;  /* 0x0002f00001147983 */ /* 0x001f220000300a00 */
[----:B------:R-:W4:Y:S02]  /*12fe0*/  LDL.LU.64 R22, [R1+0x2f8] ;  /* 0x0002f80001167983 */ /* 0x000f240000300a00 */
[----:B---3--:R-:W-:Y:S01]  /*12ff0*/  IMAD.MOV.U32 R0, RZ, RZ, R9 ;  /* 0x000000ffff007224 */ /* 0x008fe200078e0009 */
[C---:B--2---:R-:W-:Y:S11]  /*13000*/  HMMA.16816.F32.BF16 R16, R4.reuse, R8, R16 ;  /* 0x000000080410723c */ /* 0x044ff60000041810 */
[----:B------:R-:W-:Y:S11]  /*13010*/  @!UPT UIADD3 URZ, URZ, URZ, URZ ;  /* 0x0000003f3f3ff290 */ /* 0x000ff6000fffe03f */
[----:B------:R-:W-:Y:S01]  /*13020*/  @!UPT UIADD3 URZ, URZ, URZ, URZ ;  /* 0x0000003f3f3ff290 */ /* 0x000fe2000fffe03f */
[----:B------:R0:W-:Y:S01]  /*13030*/  STL.64 [R1+0x350], R16 ;  /* 0x0003501001007387 */ /* 0x0001e20000100a00 */
[----:B------:R-:W-:Y:S02]  /*13040*/  STL.64 [R1+0x358], R18 ;  /* 0x0003581201007387 */ /* 0x000fe40000100a00 */
[----:B------:R-:W2:Y:S02]  /*13050*/  LDL.LU.64 R10, [R1+0x1dc8] ;  /* 0x001dc800010a7983 */ /* 0x000ea40000300a00 */
[----:B0-----:R-:W-:Y:S02]  /*13060*/  IMAD.MOV.U32 R16, RZ, RZ, R8 ;  /* 0x000000ffff107224 */ /* 0x001fe400078e0008 */
[----:B------:R-:W3:Y:S01]  /*13070*/  LDL.LU.64 R8, [R1+0x1dc0] ;  /* 0x001dc00001087983 */ /* 0x000ee20000300a00 */
[C---:B----4-:R-:W-:Y:S08]  /*13080*/  HMMA.16816.F32.BF16 R24, R4.reuse, R24, R20 ;  /* 0x000000180418723c */ /* 0x050ff00000041814 */
[----:B---3--:R-:W-:Y:S01]  /*13090*/  HMMA.16816.F32.BF16 R12, R4, R8, R12 ;  /* 0x00000008040c723c */ /* 0x008fe2000004180c */
[----:B------:R0:W-:Y:S06]  /*130a0*/  STL.64 [R1+0x1d58], R8 ;  /* 0x001d580801007387 */ /* 0x0001ec0000100a00 */
[----:B0-----:R-:W-:-:S02]  /*130b0*/  IMAD.MOV.U32 R8, RZ, RZ, R16 ;  /* 0x000000ffff087224 */ /* 0x001fc400078e0010 */
[----:B------:R-:W-:Y:S11]  /*130c0*/  LDSM.16.MT88.4 R16, [R28+0x100] ;  /* 0x000100001c10783b */ /* 0x000ff60000004200 */
[----:B------:R-:W-:Y:S03]  /*130d0*/  @!UPT UIADD3 URZ, URZ, URZ, URZ ;  /* 0x0000003f3f3ff290 */ /* 0x000fe6000fffe03f */
[----:B------:R-:W-:Y:S01]  /*130e0*/  STL.64 [R1+0x340], R12 ;  /* 0x0003400c01007387 */ /* 0x000fe20000100a00 */
[----:B------:R-:W-:Y:S02]  /*130f0*/  STL.64 [R1+0x348], R14 ;  /* 0x0003480e01007387 */ /* 0x000fe40000100a00 */
[----:B------:R-:W0:Y:S04]  /*13100*/  LDSM.16.MT88.4 R12, [R28+0x80] ;  /* 0x000080001c0c783b */ /* 0x000e280000004200 */
[----:B------:R-:W-:Y:S01]  /*13110*/  IMAD.MOV.U32 R9, RZ, RZ, R0 ;  /* 0x000000ffff097224 */ /* 0x000fe200078e0000 */
[----:B0-----:R-:W-:Y:S01]  /*13120*/  STL.64 [R1+0x1da0], R14 ;  /* 0x001da00e01007387 */ /* 0x001fe20000100a00 */
[----:B------:R0:W-:Y:S03]  /*13130*/  STL.64 [R1+0x1d98], R12 ;  /* 0x001d980c01007387 */ /* 0x0001e60000100a00 */
[----:B0-----:R-:W3:Y:S01]  /*13140*/  LDL.LU.64 R12, [R1+0x310] ;  /* 0x00031000010c7983 */ /* 0x001ee20000300a00 */
[----:B------:R-:W3:Y:S02]  /*13150*/  LDL.LU.64 R14, [R1+0x318] ;  /* 0x00031800010e7983 */ /* 0x000ee40000300a00 */
[----:B------:R-:W4:Y:S02]  /*13160*/  LDL.LU.64 R20, [R1+0x1db8] ;  /* 0x001db80001147983 */ /* 0x000f240000300a00 */
[----:B------:R0:W-:Y:S01]  /*13170*/  STL.64 [R1+0x330], R24 ;  /* 0x0003301801007387 */ /* 0x0001e20000100a00 */
[----:B------:R-:W-:Y:S04]  /*13180*/  STL.64 [R1+0x338], R26 ;  /* 0x0003381a01007387 */ /* 0x000fe80000100a00 */
[----:B0-----:R-:W3:Y:S01]  /*13190*/  LDL.LU.64 R24, [R1+0x1db0] ;  /* 0x001db00001187983 */ /* 0x001ee20000300a00 */
[----:B------:R-:W-:Y:S02]  /*131a0*/  STL.64 [R1+0x1d68], R8 ;  /* 0x001d680801007387 */ /* 0x000fe40000100a00 */
[----:B------:R-:W-:Y:S02]  /*131b0*/  STL.64 [R1+0x1d40], R18 ;  /* 0x001d401201007387 */ /* 0x000fe40000100a00 */
[----:B------:R0:W-:Y:S02]  /*131c0*/  STL.64 [R1+0x1d38], R16 ;  /* 0x001d381001007387 */ /* 0x0001e40000100a00 */
[----:B0-----:R-:W3:Y:S01]  /*131d0*/  LDL.64 R16, [R1+0x30] ;  /* 0x0000300001107983 */ /* 0x001ee20000100a00 */
[----:B--2---:R-:W-:-:S02]  /*131e0*/  IMAD.MOV.U32 R9, RZ, RZ, R11 ;  /* 0x000000ffff097224 */ /* 0x004fc400078e000b */
[----:B----4-:R-:W-:Y:S01]  /*131f0*/  IMAD.MOV.U32 R8, RZ, RZ, R20 ;  /* 0x000000ffff087224 */ /* 0x010fe200078e0014 */
[----:B---3--:R-:W-:Y:S11]  /*13200*/  HMMA.16816.F32.BF16 R12, R4, R16, R12 ;  /* 0x00000010040c723c */ /* 0x008ff6000004180c */
[----:B------:R-:W-:Y:S11]  /*13210*/  @!UPT UIADD3 URZ, URZ, URZ, URZ ;  /* 0x0000003f3f3ff290 */ /* 0x000ff6000fffe03f */
[----:B------:R-:W-:Y:S01]  /*13220*/  @!UPT UIADD3 URZ, URZ, URZ, URZ ;  /* 0x0000003f3f3ff290 */ /* 0x000fe2000fffe03f */
[----:B------:R0:W-:Y:S02]  /*13230*/  STL.64 [R1+0x320], R12 ;  /* 0x0003200c01007387 */ /* 0x0001e40000100a00 */
[----:B0-----:R-:W-:Y:S02]  /*13240*/  IMAD.MOV.U32 R12, RZ, RZ, R21 ;  /* 0x000000ffff0c7224 */ /* 0x001fe400078e0015 */
[----:B------:R-:W0:Y:S04]  /*13250*/  LDSM.16.MT88.4 R20, [R28+0x180] ;  /* 0x000180001c14783b */ /* 0x000e280000004200 */
[----:B------:R-:W-:Y:S01]  /*13260*/  STL.64 [R1+0x328], R14 ;  /* 0x0003280e01007387 */ /* 0x000fe20000100a00 */
[----:B------:R1:W-:Y:S02]  /*13270*/  STL.64 [R1+0x1d80], R8 ;  /* 0x001d800801007387 */ /* 0x0003e40000100a00 */
[----:B-1----:R-:W-:-:S02]  /*13280*/  IMAD.MOV.U32 R8, RZ, RZ, R10 ;  /* 0x000000ffff087224 */ /* 0x002fc400078e000a */
[----:B------:R-:W-:-:S05]  /*13290*/  IMAD.MOV.U32 R9, RZ, RZ, R3 ;  /* 0x000000ffff097224 */ /* 0x000fca00078e0003 */
[----:B------:R1:W-:Y:S04]  /*132a0*/  STL.64 [R1+0x1da8], R8 ;  /* 0x001da80801007387 */ /* 0x0003e80000100a00 */
[----:B-1----:R-:W2:Y:S01]  /*132b0*/  LDL.LU.64 R8, [R1+0x4d0] ;  /* 0x0004d00001087983 */ /* 0x002ea20000300a00 */
[----:B------:R-:W2:Y:S02]  /*132c0*/  LDL.LU.64 R10, [R1+0x4d8] ;  /* 0x0004d800010a7983 */ /* 0x000ea40000300a00 */
[----:B------:R-:W-:Y:S01]  /*132d0*/  STL.64 [R1+0x1d50], R16 ;  /* 0x001d501001007387 */ /* 0x000fe20000100a00 */
[----:B0-----:R-:W-:Y:S01]  /*132e0*/  STL.64 [R1+0x1cc8], R22 ;  /* 0x001cc81601007387 */ /* 0x001fe20000100a00 */
[----:B------:R0:W-:Y:S03]  /*132f0*/  STL.64 [R1+0x1cc0], R20 ;  /* 0x001cc01401007387 */ /* 0x0001e60000100a00 */
[----:B0-----:R-:W3:Y:S01]  /*13300*/  LDL.64 R20, [R1+0x40] ;  /* 0x0000400001147983 */ /* 0x001ee20000100a00 */
[----:B--2---:R-:W-:Y:S03]  /*13310*/  HMMA.16816.F32.BF16 R8, R4, R24, R8 ;  /* 0x000000180408723c */ /* 0x004fe60000041808 */
[----:B---3--:R-:W-:Y:S01]  /*13320*/  STL.64 [R1+0x1d60], R20 ;  /* 0x001d601401007387 */ /* 0x008fe20000100a00 */
[----:B------:R-:W-:Y:S11]  /*13330*/  STL [R1+0x1c10], R28 ;  /* 0x001c101c01007387 */ /* 0x000ff60000100800 */
[----:B------:R-:W-:Y:S08]  /*13340*/  @!UPT UIADD3 URZ, URZ, URZ, URZ ;  /* 0x0000003f3f3ff290 */ /* 0x000ff0000fffe03f */
[----:B------:R0:W-:Y:S02]  /*13350*/  STL.64 [R1+0x310], R8 ;  /* 0x0003100801007387 */ /* 0x0001e40000100a00 */
[----:B------:R1:W-:Y:S01]  /*13360*/  STL.64 [R1+0x318], R10 ;  /* 0x0003180a01007387 */ /* 0x0003e20000100a00 */
[----:B0-----:R-:W2:Y:S01]  /*13370*/  LDL.LU.64 R8, [R1+0x220] ;  /* 0x0002200001087983 */ /* 0x001ea20000300a00 */
[----:B-1----:R-:W2:Y:S02]  /*13380*/  LDL.LU.64 R10, [R1+0x228] ;  /* 0x00022800010a7983 */ /* 0x002ea40000300a00 */
[----:B------:R-:W3:Y:S02]  /*13390*/  LDL.LU.64 R20, [R1+0x580] ;  /* 0x0005800001147983 */ /* 0x000ee40000300a00 */
[----:B------:R-:W4:Y:S01]  /*133a0*/  LDL.LU.64 R22, [R1+0x588] ;  /* 0x0005880001167983 */ /* 0x000f220000300a00 */
[----:B------:R-:W-:Y:S01]  /*133b0*/  LOP3.LUT R0, R28, 0x40, RZ, 0x3c, !PT ;  /* 0x000000401c007812 */ /* 0x000fe200078e3cff */
[----:B------:R-:W-:-:S02]  /*133c0*/  IMAD.MOV.U32 R13, RZ, RZ, R2 ;  /* 0x000000ffff0d7224 */ /* 0x000fc400078e0002 */
[----:B------:R-:W-:Y:S02]  /*133d0*/  IMAD.MOV.U32 R3, RZ, RZ, R24 ;  /* 0x000000ffff037224 */ /* 0x000fe400078e0018 */
[----:B------:R-:W-:Y:S02]  /*133e0*/  IMAD.MOV.U32 R2, RZ, RZ, R25 ;  /* 0x000000ffff027224 */ /* 0x000fe400078e0019 */
[----:B------:R-:W0:Y:S04]  /*133f0*/  LDSM.16.MT88.4 R24, [R0] ;  /* 0x000000000018783b */ /* 0x000e280000004200 */
[----:B----4-:R-:W-:Y:S01]  /*13400*/  STL.64 [R1+0x1d78], R22 ;  /* 0x001d781601007387 */ /* 0x010fe20000100a00 */
[----:B---3--:R1:W-:Y:S03]  /*13410*/  STL.64 [R1+0x1d70], R20 ;  /* 0x001d701401007387 */ /* 0x0083e60000100a00 */
[----:B-1----:R-:W3:Y:S01]  /*13420*/  LDL.LU.64 R20, [R1+0x590] ;  /* 0x0005900001147983 */ /* 0x002ee20000300a00 */
[----:B------:R-:W4:Y:S01]  /*13430*/  LDL.LU.64 R22, [R1+0x598] ;  /* 0x0005980001167983 */ /* 0x000f220000300a00 */
[----:B--2---:R-:W-:Y:S02]  /*13440*/  HMMA.16816.F32.BF16 R4, R4, R12, R8 ;  /* 0x0000000c0404723c */ /* 0x004fe40000041808 */
[----:B----4-:R-:W-:Y:S01]  /*13450*/  STL.64 [R1+0x1d90], R22 ;  /* 0x001d901601007387 */ /* 0x010fe20000100a00 */
[----:B---3--:R1:W-:Y:S03]  /*13460*/  STL.64 [R1+0x1d88], R20 ;  /* 0x001d881401007387 */ /* 0x0083e60000100a00 */
[----:B-1----:R-:W2:Y:S01]  /*13470*/  LDL.LU.64 R20, [R1+0x5c0] ;  /* 0x0005c00001147983 */ /* 0x002ea20000300a00 */
[----:B------:R-:W2:Y:S02]  /*13480*/  LDL.LU.64 R22, [R1+0x5c8] ;  /* 0x0005c80001167983 */ /* 0x000ea40000300a00 */
[----:B------:R-:W3:Y:S02]  /*13490*/  LDL.LU.64 R16, [R1+0x570] ;  /* 0x0005700001107983 */ /* 0x000ee40000300a00 */
[----:B------:R-:W3:Y:S01]  /*134a0*/  LDL.LU.64 R18, [R1+0x578] ;  /* 0x0005780001127983 */ /* 0x000ee20000300a00 */
[----:B0-----:R-:W-:Y:S01]  /*134b0*/  STL.64 [R1+0x1c58], R26 ;  /* 0x001c581a01007387 */ /* 0x001fe20000100a00 */
[----:B------:R-:W-:Y:S02]  /*134c0*/  STL.64 [R1+0x1c50], R24 ;  /* 0x001c501801007387 */ /* 0x000fe40000100a00 */
[----:B------:R-:W2:Y:S02]  /*134d0*/  LDL.LU.64 R8, [R1+0x1da8] ;  /* 0x001da80001087983 */ /* 0x000ea40000300a00 */
[----:B------:R-:W2:Y:S01]  /*134e0*/  LDL.LU.64 R14, [R1+0x1da0] ;  /* 0x001da000010e7983 */ /* 0x000ea20000300a00 */
[----:B------:R-:W2:Y:S05]  /*134f0*/  LDL.LU.64 R12, [R1+0x1d98] ;  /* 0x001d9800010c7983 */ /* 0x000eaa0000300a00 */
[----:B------:R-:W-:Y:S02]  /*13500*/  STL.64 [R1+0x260], R4 ;  /* 0x0002600401007387 */ /* 0x000fe40000100a00 */
[----:B------:R-:W-:Y:S02]  /*13510*/  STL.64 [R1+0x268], R6 ;  /* 0x0002680601007387 */ /* 0x000fe40000100a00 */
[----:B------:R-:W0:Y:S04]  /*13520*/  LDSM.16.MT88.4 R4, [R0+0x80] ;  /* 0x000080000004783b */ /* 0x000e280000004200 */
[----:B0-----:R-:W-:Y:S01]  /*13530*/  STL.64 [R1+0x1bf8], R6 ;  /* 0x001bf80601007387 */ /* 0x001fe20000100a00 */
[----:B------:R0:W-:Y:S03]  /*13540*/  STL.64 [R1+0x1bf0], R4 ;  /* 0x001bf00401007387 */ /* 0x0001e60000100a00 */
[----:B0-----:R-:W4:Y:S01]  /*13550*/  LDL.64 R4, [R1+0x80] ;  /* 0x0000800001047983 */ /* 0x001f220000100a00 */
[----:B--2---:R-:W-:Y:S03]  /*13560*/  HMMA.16816.F32.BF16 R8, R12, R8, R20 ;  /* 0x000000080c08723c */ /* 0x004fe60000041814 */
[----:B----4-:R0:W-:Y:S04]  /*13570*/  STL.64 [R1+0x1d48], R4 ;  /* 0x001d480401007387 */ /* 0x0101e80000100a00 */
[----:B0-----:R-:W2:Y:S01]  /*13580*/  LDL.LU.64 R4, [R1+0x210] ;  /* 0x0002100001047983 */ /* 0x001ea20000300a00 */
[----:B------:R-:W2:Y:S02]  /*13590*/  LDL.LU.64 R6, [R1+0x218] ;  /* 0x0002180001067983 */ /* 0x000ea40000300a00 */
[----:B------:R-:W4:Y:S02]  /*135a0*/  LDL.LU.64 R22, [R1+0x1d90] ;  /* 0x001d900001167983 */ /* 0x000f240000300a00 */
[----:B------:R-:W4:Y:S11]  /*135b0*/  LDL.LU.64 R20, [R1+0x1d88] ;  /* 0x001d880001147983 */ /* 0x000f360000300a00 */
[----:B------:R0:W-:Y:S04]  /*135c0*/  STL.64 [R1+0x250], R8 ;  /* 0x0002500801007387 */ /* 0x0001e80000100a00 */
[----:B0-----:R-:W4:Y:S01]  /*135d0*/  LDL.LU.64 R8, [R1+0x1d80] ;  /* 0x001d800001087983 */ /* 0x001f220000300a00 */
[----:B------:R-:W-:-:S02]  /*135e0*/  IMAD.MOV.U32 R24, RZ, RZ, R3 ;  /* 0x000000ffff187224 */ /* 0x000fc400078e0003 */
[----:B------:R-:W-:Y:S02]  /*135f0*/  IMAD.MOV.U32 R29, RZ, RZ, R10 ;  /* 0x000000ffff1d7224 */ /* 0x000fe400078e000a */
[----:B------:R-:W-:-:S05]  /*13600*/  IMAD.MOV.U32 R3, RZ, RZ, R11 ;  /* 0x000000ffff037224 */ /* 0x000fca00078e000b */
[----:B------:R-:W-:Y:S01]  /*13610*/  STL [R1+0x1a54], R3 ;  /* 0x001a540301007387 */ /* 0x000fe20000100800 */
[----:B------:R-:W-:Y:S01]  /*13620*/  STL [R1+0x1a50], R29 ;  /* 0x001a501d01007387 */ /* 0x000fe20000100800 */
[C---:B----4-:R-:W-:Y:S02]  /*13630*/  HMMA.16816.F32.BF16 R8, R12.reuse, R8, R20 ;  /* 0x000000080c08723c */ /* 0x050fe40000041814 */
[----:B------:R-:W4:Y:S01]  /*13640*/  LDL.LU.64 R22, [R1+0x1d78] ;  /* 0x001d780001167983 */ /* 0x000f220000300a00 */
[----:B------:R-:W4:Y:S11]  /*13650*/  LDL.LU.64 R20, [R1+0x1d70] ;  /* 0x001d700001147983 */ /* 0x000f360000300a00 */
[----:B------:R-:W-:Y:S09]  /*13660*/  @!UPT UIADD3 URZ, URZ, URZ, URZ ;  /* 0x0000003f3f3ff290 */ /* 0x000ff2000fffe03f */
[----:B------:R0:W-:Y:S01]  /*13670*/  STL.64 [R1+0x240], R8 ;  /* 0x0002400801007387 */ /* 0x0001e20000100a00 */
[----:B------:R4:W-:Y:S03]  /*13680*/  STL.64 [R1+0x248], R10 ;  /* 0x0002480a01007387 */ /* 0x0009e60000100a00 */
[----:B0-----:R-:W4:Y:S02]  /*13690*/  LDL.LU.64 R8, [R1+0x1d68] ;  /* 0x001d680001087983 */ /* 0x001f240000300a00 */
[C---:B----4-:R-:W-:Y:S02]  /*136a0*/  HMMA.16816.F32.BF16 R8, R12.reuse, R8, R20 ;  /* 0x000000080c08723c */ /* 0x050fe40000041814 */
[----:B------:R-:W2:Y:S11]  /*136b0*/  LDL.LU.64 R20, [R1+0x1d60] ;  /* 0x001d600001147983 */ /* 0x000eb60000300a00 */
[----:B------:R-:W-:Y:S10]  /*136c0*/  @!UPT UIADD3 URZ, URZ, URZ, URZ ;  /* 0x0000003f3f3ff290 */ /* 0x000ff4000fffe03f */
[----:B------:R0:W-:Y:S01]  /*136d0*/  STL.64 [R1+0x230], R8 ;  /* 0x0002300801007387 */ /* 0x0001e20000100a00 */
[----:B------:R-:W-:Y:S03]  /*136e0*/  STL.64 [R1+0x238], R10 ;  /* 0x0002380a01007387 */ /* 0x000fe60000100a00 */
[----:B0-----:R-:W3:Y:S01]  /*136f0*/  LDL.LU.64 R8, [R1+0x1d58] ;  /* 0x001d580001087983 */ /* 0x001ee20000300a00 */
[C---:B--2---:R-:W-:Y:S08]  /*13700*/  HMMA.16816.F32.BF16 R4, R12.reuse, R20, R4 ;  /* 0x000000140c04723c */ /* 0x044ff00000041804 */
[----:B---3--:R-:W-:Y:S11]  /*13710*/  HMMA.16816.F32.BF16 R16, R12, R8, R16 ;  /* 0x000000080c10723c */ /* 0x008ff60000041810 */
[----:B------:R-:W-:Y:S11]  /*13720*/  @!UPT UIADD3 URZ, URZ, URZ, URZ ;  /* 0x0000003f3f3ff290 */ /* 0x000ff6000fffe03f */
[----:B------:R-:W-:Y:S01]  /*13730*/  @!UPT UIADD3 URZ, URZ, URZ, URZ ;  /* 0x0000003f3f3ff290 */ /* 0x000fe2000fffe03f */
[----:B------:R0:W-:Y:S01]  /*13740*/  STL.64 [R1+0x220], R16 ;  /* 0x0002201001007387 */ /* 0x0001e20000100a00 */
[----:B------:R-:W-:Y:S03]  /*13750*/  STL.64 [R1+0x228], R18 ;  /* 0x0002281201007387 */ /* 0x000fe60000100a00 */
[----:B0-----:R-:W2:Y:S01]  /*13760*/  LDL.LU.64 R16, [R1+0x1d50] ;  /* 0x001d500001107983 */ /* 0x001ea20000300a00 */
[----:B------:R0:W-:Y:S02]  /*13770*/  STL.64 [R1+0x210], R4 ;  /* 0x0002100401007387 */ /* 0x0001e40000100a00 */
[----:B------:R1:W-:Y:S01]  /*13780*/  STL.64 [R1+0x218], R6 ;  /* 0x0002180601007387 */ /* 0x0003e20000100a00 */
[----:B0-----:R-:W3:Y:S01]  /*13790*/  LDL.LU.64 R4, [R1+0x1f0] ;  /* 0x0001f00001047983 */ /* 0x001ee20000300a00 */
[----:B-1----:R-:W3:Y:S02]  /*137a0*/  LDL.LU.64 R6, [R1+0x1f8] ;  /* 0x0001f80001067983 */ /* 0x002ee40000300a00 */
[----:B------:R0:W-:Y:S02]  /*137b0*/  STL.64 [R1+0x1d20], R20 ;  /* 0x001d201401007387 */ /* 0x0001e40000100a00 */
[----:B0-----:R-:W4:Y:S01]  /*137c0*/  LDL.LU.64 R20, [R1+0x200] ;  /* 0x0002000001147983 */ /* 0x001f220000300a00 */
[----:B------:R-:W4:Y:S02]  /*137d0*/  LDL.LU.64 R22, [R1+0x208] ;  /* 0x0002080001167983 */ /* 0x000f240000300a00 */
[----:B--2---:R-:W-:-:S02]  /*137e0*/  IMAD.MOV.U32 R10, RZ, RZ, R16 ;  /* 0x000000ffff0a7224 */ /* 0x004fc400078e0010 */
[----:B------:R-:W-:Y:S01]  /*137f0*/  IMAD.MOV.U32 R3, RZ, RZ, R17 ;  /* 0x000000ffff037224 */ /* 0x000fe200078e0011 */
[C---:B----4-:R-:W-:Y:S11]  /*13800*/  HMMA.16816.F32.BF16 R20, R12.reuse, R16, R20 ;  /* 0x000000100c14723c */ /* 0x050ff60000041814 */
[----:B------:R-:W-:Y:S11]  /*13810*/  @!UPT UIADD3 URZ, URZ, URZ, URZ ;  /* 0x0000003f3f3ff290 */ /* 0x000ff6000fffe03f */
[----:B------:R-:W-:Y:S01]  /*13820*/  @!UPT UIADD3 URZ, URZ, URZ, URZ ;  /* 0x0000003f3f3ff290 */ /* 0x000fe2000fffe03f */
[----:B------:R0:W-:Y:S01]  /*13830*/  STL.64 [R1+0x200], R20 ;  /* 0x0002001401007387 */ /* 0x0001e20000100a00 */
[----:B------:R1:W-:Y:S02]  /*13840*/  STL.64 [R1+0x208], R22 ;  /* 0x0002081601007387 */ /* 0x0003e40000100a00 */
[----:B------:R-:W2:Y:S02]  /*13850*/  LDL.LU.64 R16, [R1+0x4c0] ;  /* 0x0004c00001107983 */ /* 0x000ea40000300a00 */
[----:B------:R-:W2:Y:S01]  /*13860*/  LDL.LU.64 R18, [R1+0x4c8] ;  /* 0x0004c80001127983 */ /* 0x000ea20000300a00 */
[----:B0-----:R-:W4:Y:S01]  /*13870*/  LDL.LU.64 R20, [R1+0x540] ;  /* 0x0005400001147983 */ /* 0x001f220000300a00 */
[----:B-1----:R-:W2:Y:S02]  /*13880*/  LDL.LU.64 R22, [R1+0x548] ;  /* 0x0005480001167983 */ /* 0x002ea40000300a00 */
[----:B------:R-:W-:Y:S01]  /*13890*/  IMAD.MOV.U32 R25, RZ, RZ, R2 ;  /* 0x000000ffff197224 */ /* 0x000fe200078e0002 */
[----:B--2---:R-:W-:Y:S01]  /*138a0*/  STL.64 [R1+0x1d30], R22 ;  /* 0x001d301601007387 */ /* 0x004fe20000100a00 */
[----:B----4-:R0:W-:Y:S03]  /*138b0*/  STL.64 [R1+0x1d28], R20 ;  /* 0x001d281401007387 */ /* 0x0101e60000100a00 */
[----:B0-----:R-:W2:Y:S01]  /*138c0*/  LDL.64 R20, [R1+0x20] ;  /* 0x0000200001147983 */ /* 0x001ea20000100a00 */
[----:B------:R-:W-:Y:S02]  /*138d0*/  STL [R1+0x1d00], R10 ;  /* 0x001d000a01007387 */ /* 0x000fe40000100800 */
[----:B------:R0:W-:Y:S02]  /*138e0*/  STL.64 [R1+0x1cf8], R8 ;  /* 0x001cf80801007387 */ /* 0x0001e40000100a00 */
[----:B0-----:R-:W4:Y:S01]  /*138f0*/  LDL.64 R8, [R1] ;  /* 0x0000000001087983 */ /* 0x001f220000100a00 */
[C---:B---3--:R-:W-:Y:S03]  /*13900*/  HMMA.16816.F32.BF16 R24, R12.reuse, R24, R4 ;  /* 0x000000180c18723c */ /* 0x048fe60000041804 */
[----:B----4-:R0:W-:Y:S04]  /*13910*/  STL.64 [R1+0x1d18], R8 ;  /* 0x001d180801007387 */ /* 0x0101e80000100a00 */
[----:B0-----:R-:W3:Y:S01]  /*13920*/  LDL.64 R8, [R1+0x10] ;  /* 0x0000100001087983 */ /* 0x001ee20000100a00 */
[----:B------:R-:W4:Y:S11]  /*13930*/  LDL.LU.64 R4, [R1+0x1d48] ;  /* 0x001d480001047983 */ /* 0x000f360000300a00 */
[----:B------:R-:W-:Y:S04]  /*13940*/  @!UPT UIADD3 URZ, URZ, URZ, URZ ;  /* 0x0000003f3f3ff290 */ /* 0x000fe8000fffe03f */
[----:B------:R0:W-:Y:S02]  /*13950*/  STL.64 [R1+0x1f0], R24 ;  /* 0x0001f01801007387 */ /* 0x0001e40000100a00 */
[----:B------:R1:W-:Y:S01]  /*13960*/  STL.64 [R1+0x1f8], R26 ;  /* 0x0001f81a01007387 */ /* 0x0003e20000100a00 */
[----:B0-----:R-:W2:Y:S01]  /*13970*/  LDL.LU.64 R24, [R1+0x520] ;  /* 0x0005200001187983 */ /* 0x001ea20000300a00 */
[----:B-1----:R-:W2:Y:S01]  /*13980*/  LDL.LU.64 R26, [R1+0x528] ;  /* 0x00052800011a7983 */ /* 0x002ea20000300a00 */
[----:B----4-:R-:W-:Y:S02]  /*13990*/  HMMA.16816.F32.BF16 R12, R12, R4, R16 ;  /* 0x000000040c0c723c */ /* 0x010fe40000041810 */
[----:B--2---:R-:W-:Y:S01]  /*139a0*/  STL.64 [R1+0x1d10], R26 ;  /* 0x001d101a01007387 */ /* 0x004fe20000100a00 */
[----:B------:R0:W-:Y:S03]  /*139b0*/  STL.64 [R1+0x1d08], R24 ;  /* 0x001d081801007387 */ /* 0x0001e60000100a00 */
[----:B0-----:R-:W2:Y:S01]  /*139c0*/  LDL.LU.64 R24, [R1+0x530] ;  /* 0x0005300001187983 */ /* 0x001ea20000300a00 */
[----:B------:R-:W2:Y:S02]  /*139d0*/  LDL.LU.64 R26, [R1+0x538] ;  /* 0x00053800011a7983 */ /* 0x000ea40000300a00 */
[----:B------:R-:W4:Y:S02]  /*139e0*/  LDL.LU.64 R18, [R1+0x1d40] ;  /* 0x001d400001127983 */ /* 0x000f240000300a00 */
[----:B------:R-:W4:Y:S11]  /*139f0*/  LDL.LU.64 R16, [R1+0x1d38] ;  /* 0x001d380001107983 */ /* 0x000f360000300a00 */
[----:B------:R-:W-:Y:S01]  /*13a00*/  @!UPT UIADD3 URZ, URZ, URZ, URZ ;  /* 0x0000003f3f3ff290 */ /* 0x000fe2000fffe03f */
[----:B------:R0:W-:Y:S01]  /*13a10*/  STL.64 [R1+0x100], R12 ;  /* 0x0001000c01007387 */ /* 0x0001e20000100a00 */
[----:B------:R-:W-:Y:S03]  /*13a20*/  STL.64 [R1+0x108], R14 ;  /* 0x0001080e01007387 */ /* 0x000fe60000100a00 */
[----:B0-----:R-:W2:Y:S04]  /*13a30*/  LDL.64 R12, [R1+0x70] ;  /* 0x00007000010c7983 */ /* 0x001ea80000100a00 */
[----:B--2---:R0:W-:Y:S04]  /*13a40*/  STL.64 [R1+0x1ce0], R12 ;  /* 0x001ce00c01007387 */ /* 0x0041e80000100a00 */
[----:B0-----:R-:W4:Y:S01]  /*13a50*/  LDL.LU.64 R12, [R1+0x560] ;  /* 0x00056000010c7983 */ /* 0x001f220000300a00 */
[----:B------:R-:W4:Y:S02]  /*13a60*/  LDL.LU.64 R14, [R1+0x568] ;  /* 0x00056800010e7983 */ /* 0x000f240000300a00 */
[----:B------:R-:W-:Y:S01]  /*13a70*/  IMAD.MOV.U32 R2, RZ, RZ, R21 ;  /* 0x000000ffff027224 */ /* 0x000fe200078e0015 */
[C---:B----4-:R-:W-:Y:S11]  /*13a80*/  HMMA.16816.F32.BF16 R12, R16.reuse, R20, R12 ;  /* 0x00000014100c723c */ /* 0x050ff6000004180c */
[----:B------:R-:W-:Y:S11]  /*13a90*/  @!UPT UIADD3 URZ, URZ, URZ, URZ ;  /* 0x0000003f3f3ff290 */ /* 0x000ff6000fffe03f */
[----:B------:R-:W-:Y:S01]  /*13aa0*/  @!UPT UIADD3 URZ, URZ, URZ, URZ ;  /* 0x0000003f3f3ff290 */ /* 0x000fe2000fffe03f */
[----:B------:R-:W-:Y:S01]  /*13ab0*/  STL.64 [R1+0xf0], R12 ;  /* 0x0000f00c01007387 */ /* 0x000fe20000100a00 */
[----:B------:R0:W-:Y:S02]  /*13ac0*/  STL.64 [R1+0xf8], R14 ;  /* 0x0000f80e01007387 */ /* 0x0001e40000100a00 */
[----:B------:R-:W2:Y:S02]  /*13ad0*/  LDL.LU.64 R22, [R1+0x1d30] ;  /* 0x001d300001167983 */ /* 0x000ea40000300a00 */
[----:B0-----:R-:W-:Y:S02]  /*13ae0*/  IMAD.MOV.U32 R14, RZ, RZ, R20 ;  /* 0x000000ffff0e7224 */ /* 0x001fe400078e0014 */
[----:B------:R-:W2:Y:S01]  /*13af0*/  LDL.LU.64 R20, [R1+0x1d28] ;  /* 0x001d280001147983 */ /* 0x000ea20000300a00 */
[----:B---3--:R-:W-:Y:S01]  /*13b00*/  IMAD.MOV.U32 R15, RZ, RZ, R9 ;  /* 0x000000ffff0f7224 */ /* 0x008fe200078e0009 */
[C---:B--2---:R-:W-:Y:S11]  /*13b10*/  HMMA.16816.F32.BF16 R20, R16.reuse, R8, R20 ;  /* 0x000000081014723c */ /* 0x044ff60000041814 */
[----:B------:R-:W-:Y:S11]  /*13b20*/  @!UPT UIADD3 URZ, URZ, URZ, URZ ;  /* 0x0000003f3f3ff290 */ /* 0x000ff6000fffe03f */
[----:B------:R-:W-:Y:S01]  /*13b30*/  @!UPT UIADD3 URZ, URZ, URZ, URZ ;  /* 0x0000003f3f3ff290 */ /* 0x000fe2000fffe03f */
[----:B------:R0:W-:Y:S01]  /*13b40*/  STL.64 [R1+0xe0], R20 ;  /* 0x0000e01401007387 */ /* 0x0001e20000100a00 */
[----:B------:R1:W-:Y:S03]  /*13b50*/  STL.64 [R1+0xe8], R22 ;  /* 0x0000e81601007387 */ /* 0x0003e60000100a00 */
[----:B0-----:R-:W2:Y:S01]  /*13b60*/  LDL.LU.64 R20, [R1+0x1d20] ;  /* 0x001d200001147983 */ /* 0x001ea20000300a00 */
[----:B-1----:R-:W-:Y:S02]  /*13b70*/  IMAD.MOV.U32 R22, RZ, RZ, R8 ;  /* 0x000000ffff167224 */ /* 0x002fe400078e0008 */
[----:B------:R-:W3:Y:S02]  /*13b80*/  LDL.LU.64 R8, [R1+0x1d18] ;  /* 0x001d180001087983 */ /* 0x000ee40000300a00 */
[----:B---3--:R-:W-:Y:S01]  /*13b90*/  HMMA.16816.F32.BF16 R24, R16, R8, R24 ;  /* 0x000000081018723c */ /* 0x008fe20000041818 */
[----:B------:R-:W-:-:S02]  /*13ba0*/  IMAD.MOV.U32 R7, RZ, RZ, R8 ;  /* 0x000000ffff077224 */ /* 0x000fc400078e0008 */
[----:B------:R-:W-:Y:S11]  /*13bb0*/  IMAD.MOV.U32 R6, RZ, RZ, R9 ;  /* 0x000000ffff067224 */ /* 0x000ff600078e0009 */
[----:B------:R-:W-:Y:S09]  /*13bc0*/  @!UPT UIADD3 URZ, URZ, URZ, URZ ;  /* 0x0000003f3f3ff290 */ /* 0x000ff2000fffe03f */
[----:B------:R-:W-:Y:S01]  /*13bd0*/  STL.64 [R1+0xd0], R24 ;  /* 0x0000d01801007387 */ /* 0x000fe20000100a00 */
[----:B------:R0:W-:Y:S03]  /*13be0*/  STL.64 [R1+0xd8], R26 ;  /* 0x0000d81a01007387 */ /* 0x0001e60000100a00 */
[----:B0-----:R-:W3:Y:S01]  /*13bf0*/  LDL.LU.64 R26, [R1+0x1d10] ;  /* 0x001d1000011a7983 */ /* 0x001ee20000300a00 */
[----:B------:R-:W3:Y:S02]  /*13c00*/  LDL.LU.64 R24, [R1+0x1d08] ;  /* 0x001d080001187983 */ /* 0x000ee40000300a00 */
[----:B------:R-:W4:Y:S02]  /*13c10*/  LDL.LU R10, [R1+0x1d00] ;  /* 0x001d0000010a7983 */ /* 0x000f240000300800 */
[----:B------:R-:W3:Y:S02]  /*13c20*/  LDL.LU.64 R8, [R1+0x1cf8] ;  /* 0x001cf80001087983 */ /* 0x000ee40000300a00 */
[----:B------:R-:W-:Y:S01]  /*13c30*/  IMAD.MOV.U32 R13, RZ, RZ, R3 ;  /* 0x000000ffff0d7224 */ /* 0x000fe200078e0003 */
[----:B------:R-:W-:Y:S01]  /*13c40*/  STL.64 [R1+0x1cd8], R6 ;  /* 0x001cd80601007387 */ /* 0x000fe20000100a00 */
[----:B------:R-:W-:Y:S01]  /*13c50*/  STL.64 [R1+0x1cd0], R4 ;  /* 0x001cd00401007387 */ /* 0x000fe20000100a00 */
[----:B---3--:R-:W-:Y:S01]  /*13c60*/  HMMA.16816.F32.BF16 R24, R16, R8, R24 ;  /* 0x000000081018723c */ /* 0x008fe20000041818 */
[----:B----4-:R-:W-:Y:S11]  /*13c70*/  IMAD.MOV.U32 R12, RZ, RZ, R10 ;  /* 0x000000ffff0c7224 */ /* 0x010ff600078e000a */
[----:B------:R-:W-:Y:S11]  /*13c80*/  @!UPT UIADD3 URZ, URZ, URZ, URZ ;  /* 0x0000003f3f3ff290 */ /* 0x000ff6000fffe03f */
[----:B------:R-:W-:Y:S01]  /*13c90*/  @!UPT UIADD3 URZ, URZ, URZ, URZ ;  /* 0x0000003f3f3ff290 */ /* 0x000fe2000fffe03f */
[----:B------:R-:W-:Y:S02]  /*13ca0*/  IMAD.MOV.U32 R3, RZ, RZ, R24 ;  /* 0x000000ffff037224 */ /* 0x000fe400078e0018 */
[----:B------:R-:W-:Y:S02]  /*13cb0*/  IMAD.MOV.U32 R29, RZ, RZ, R25 ;  /* 0x000000ffff1d7224 */ /* 0x000fe400078e0019 */
[----:B------:R-:W-:Y:S02]  /*13cc0*/  IMAD.MOV.U32 R10, RZ, RZ, R26 ;  /* 0x000000ffff0a7224 */ /* 0x000fe400078e001a */
[----:B------:R-:W-:Y:S01]  /*13cd0*/  IMAD.MOV.U32 R11, RZ, RZ, R27 ;  /* 0x000000ffff0b7224 */ /* 0x000fe200078e001b */
[----:B------:R-:W3:Y:S01]  /*13ce0*/  LDL.LU.64 R24, [R1+0x1d0] ;  /* 0x0001d00001187983 */ /* 0x000ee20000300a00 */
[----:B------:R-:W3:Y:S03]  /*13cf0*/  LDL.LU.64 R26, [R1+0x1d8] ;  /* 0x0001d800011a7983 */ /* 0x000ee60000300a00 */
[----:B------:R-:W-:Y:S01]  /*13d00*/  STL.64 [R1+0x1c90], R10 ;  /* 0x001c900a01007387 */ /* 0x000fe20000100a00 */
[----:B------:R0:W-:Y:S02]  /*13d10*/  STL.64 [R1+0x1c88], R8 ;  /* 0x001c880801007387 */ /* 0x0001e40000100a00 */
[----:B0-----:R-:W-:-:S02]  /*13d20*/  IMAD.MOV.U32 R8, RZ, RZ, R22 ;  /* 0x000000ffff087224 */ /* 0x001fc400078e0016 */
[----:B------:R-:W-:-:S05]  /*13d30*/  IMAD.MOV.U32 R9, RZ, RZ, R15 ;  /* 0x000000ffff097224 */ /* 0x000fca00078e000f */
[----:B------:R0:W-:Y:S01]  /*13d40*/  STL.64 [R1+0x1ca8], R8 ;  /* 0x001ca80801007387 */ /* 0x0001e20000100a00 */
[----:B------:R-:W4:Y:S02]  /*13d50*/  LDL.LU.64 R4, [R1+0x470] ;  /* 0x0004700001047983 */ /* 0x000f240000300a00 */
[----:B------:R-:W4:Y:S02]  /*13d60*/  LDL.LU.64 R6, [R1+0x478] ;  /* 0x0004780001067983 */ /* 0x000f240000300a00 */
[----:B--2---:R-:W-:Y:S02]  /*13d70*/  IMAD.MOV.U32 R10, RZ, RZ, R20 ;  /* 0x000000ffff0a7224 */ /* 0x004fe400078e0014 */
[----:B0-----:R-:W-:Y:S02]  /*13d80*/  IMAD.MOV.U32 R9, RZ, RZ, R2 ;  /* 0x000000ffff097224 */ /* 0x001fe400078e0002 */
[----:B------:R-:W-:Y:S01]  /*13d90*/  IMAD.MOV.U32 R2, RZ, RZ, R21 ;  /* 0x000000ffff027224 */ /* 0x000fe200078e0015 */
[C---:B---3--:R-:W-:Y:S01]  /*13da0*/  HMMA.16816.F32.BF16 R24, R16.reuse, R20, R24 ;  /* 0x000000141018723c */ /* 0x048fe20000041818 */
[----:B----4-:R-:W-:Y:S01]  /*13db0*/  STL.64 [R1+0x1cf0], R6 ;  /* 0x001cf00601007387 */ /* 0x010fe20000100a00 */
[----:B------:R0:W-:Y:S03]  /*13dc0*/  STL.64 [R1+0x1ce8], R4 ;  /* 0x001ce80401007387 */ /* 0x0001e60000100a00 */
[----:B0-----:R-:W2:Y:S01]  /*13dd0*/  LDL.LU.64 R4, [R1+0x4a0] ;  /* 0x0004a00001047983 */ /* 0x001ea20000300a00 */
[----:B------:R-:W2:Y:S11]  /*13de0*/  LDL.LU.64 R6, [R1+0x4a8] ;  /* 0x0004a80001067983 */ /* 0x000eb60000300a00 */
[----:B------:R-:W-:Y:S06]  /*13df0*/  @!UPT UIADD3 URZ, URZ, URZ, URZ ;  /* 0x0000003f3f3ff290 */ /* 0x000fec000fffe03f */
[----:B------:R0:W-:Y:S02]  /*13e00*/  STL.64 [R1+0x1d0], R24 ;  /* 0x0001d01801007387 */ /* 0x0001e40000100a00 */
[----:B------:R1:W-:Y:S01]  /*13e10*/  STL.64 [R1+0x1d8], R26 ;  /* 0x0001d81a01007387 */ /* 0x0003e20000100a00 */
[----:B------:R-:W3:Y:S01]  /*13e20*/  LDL.LU.64 R20, [R1+0x380] ;  /* 0x0003800001147983 */ /* 0x000ee20000300a00 */
[----:B------:R-:W3:Y:S03]  /*13e30*/  LDL.LU.64 R22, [R1+0x388] ;  /* 0x0003880001167983 */ /* 0x000ee60000300a00 */
[----:B0-----:R-:W4:Y:S01]  /*13e40*/  LDL.LU.64 R24, [R1+0x430] ;  /* 0x0004300001187983 */ /* 0x001f220000300a00 */
[----:B-1----:R-:W2:Y:S02]  /*13e50*/  LDL.LU.64 R26, [R1+0x438] ;  /* 0x00043800011a7983 */ /* 0x002ea40000300a00 */
[----:B------:R-:W-:Y:S01]  /*13e60*/  IMAD.MOV.U32 R8, RZ, RZ, R14 ;  /* 0x000000ffff087224 */ /* 0x000fe200078e000e */
[----:B--2---:R-:W-:Y:S01]  /*13e70*/  STL.64 [R1+0x1ca0], R26 ;  /* 0x001ca01a01007387 */ /* 0x004fe20000100a00 */
[----:B----4-:R0:W-:Y:S03]  /*13e80*/  STL.64 [R1+0x1c98], R24 ;  /* 0x001c981801007387 */ /* 0x0101e60000100a00 */
[----:B0-----:R-:W2:Y:S01]  /*13e90*/  LDL.LU.64 R24, [R1+0x450] ;  /* 0x0004500001187983 */ /* 0x001ea20000300a00 */
[----:B------:R-:W4:Y:S01]  /*13ea0*/  LDL.LU.64 R26, [R1+0x458] ;  /* 0x00045800011a7983 */ /* 0x000f220000300a00 */
[C---:B------:R-:W-:Y:S02]  /*13eb0*/  HMMA.16816.F32.BF16 R12, R16.reuse, R12, R4 ;  /* 0x0000000c100c723c */ /* 0x040fe40000041804 */
[----:B----4-:R-:W-:Y:S01]  /*13ec0*/  STL.64 [R1+0x1cb8], R26 ;  /* 0x001cb81a01007387 */ /* 0x010fe20000100a00 */
[----:B--2---:R0:W-:Y:S03]  /*13ed0*/  STL.64 [R1+0x1cb0], R24 ;  /* 0x001cb01801007387 */ /* 0x0041e60000100a00 */
[----:B0-----:R-:W2:Y:S01]  /*13ee0*/  LDL.LU.64 R24, [R1+0x460] ;  /* 0x0004600001187983 */ /* 0x001ea20000300a00 */
[----:B------:R-:W2:Y:S02]  /*13ef0*/  LDL.LU.64 R26, [R1+0x468] ;  /* 0x00046800011a7983 */ /* 0x000ea40000300a00 */
[----:B------:R-:W4:Y:S02]  /*13f00*/  LDL.LU.64 R6, [R1+0x1cf0] ;  /* 0x001cf00001067983 */ /* 0x000f240000300a00 */
[----:B------:R-:W4:Y:S11]  /*13f10*/  LDL.LU.64 R4, [R1+0x1ce8] ;  /* 0x001ce80001047983 */ /* 0x000f360000300a00 */
[----:B------:R-:W-:Y:S01]  /*13f20*/  @!UPT UIADD3 URZ, URZ, URZ, URZ ;  /* 0x0000003f3f3ff290 */ /* 0x000fe2000fffe03f */
[----:B------:R0:W-:Y:S01]  /*13f30*/  STL.64 [R1+0x280], R12 ;  /* 0x0002800c01007387 */ /* 0x0001e20000100a00 */
[----:B------:R-:W-:Y:S03]  /*13f40*/  STL.64 [R1+0x288], R14 ;  /* 0x0002880e01007387 */ /* 0x000fe60000100a00 */
[----:B0-----:R-:W4:Y:S02]  /*13f50*/  LDL.LU.64 R12, [R1+0x1ce0] ;  /* 0x001ce000010c7983 */ /* 0x001f240000300a00 */
[C---:B----4-:R-:W-:Y:S11]  /*13f60*/  HMMA.16816.F32.BF16 R4, R16.reuse, R12, R4 ;  /* 0x0000000c1004723c */ /* 0x050ff60000041804 */
[----:B------:R-:W-:Y:S11]  /*13f70*/  @!UPT UIADD3 URZ, URZ, URZ, URZ ;  /* 0x0000003f3f3ff290 */ /* 0x000ff6000fffe03f */
[----:B------:R-:W-:Y:S01]  /*13f80*/  @!UPT UIADD3 URZ, URZ, URZ, URZ ;  /* 0x0000003f3f3ff290 */ /* 0x000fe2000fffe03f */
[----:B------:R-:W-:Y:S01]  /*13f90*/  STL.64 [R1+0x390], R4 ;  /* 0x0003900401007387 */ /* 0x000fe20000100a00 */
[----:B------:R0:W-:Y:S03]  /*13fa0*/  STL.64 [R1+0x398], R6 ;  /* 0x0003980601007387 */ /* 0x0001e60000100a00 */
[----:B0-----:R-:W4:Y:S01]  /*13fb0*/  LDL.LU.64 R6, [R1+0x1cd8] ;  /* 0x001cd80001067983 */ /* 0x001f220000300a00 */
[----:B------:R-:W3:Y:S02]  /*13fc0*/  LDL.LU.64 R4, [R1+0x1cd0] ;  /* 0x001cd00001047983 */ /* 0x000ee40000300a00 */
[----:B------:R0:W-:Y:S02]  /*13fd0*/  STL.64 [R1+0x1c70], R12 ;  /* 0x001c700c01007387 */ /* 0x0001e40000100a00 */
[----:B0-----:R-:W2:Y:S01]  /*13fe0*/  LDL.64 R12, [R1+0x30] ;  /* 0x00003000010c7983 */ /* 0x001ea20000100a00 */
[----:B---3--:R-:W-:Y:S03]  /*13ff0*/  HMMA.16816.F32.BF16 R16, R16, R4, R20 ;  /* 0x000000041010723c */ /* 0x008fe60000041814 */
[----:B--2---:R-:W-:Y:S01]  /*14000*/  STL.64 [R1+0x1c80], R12 ;  /* 0x001c800c01007387 */ /* 0x004fe20000100a00 */
[----:B------:R-:W2:Y:S02]  /*14010*/  LDL.LU.64 R22, [R1+0x1cc8] ;  /* 0x001cc80001167983 */ /* 0x000ea40000300a00 */
[----:B------:R-:W2:Y:S02]  /*14020*/  LDL.LU.64 R20, [R1+0x1cc0] ;  /* 0x001cc00001147983 */ /* 0x000ea40000300a00 */
[----:B------:R0:W-:Y:S02]  /*14030*/  STL.64 [R1+0x1c78], R4 ;  /* 0x001c780401007387 */ /* 0x0001e40000100a00 */
[----:B0-----:R-:W3:Y:S11]  /*14040*/  LDL.LU.64 R4, [R1+0x440] ;  /* 0x0004400001047983 */ /* 0x001ef60000300a00 */
[----:B------:R-:W-:Y:S02]  /*14050*/  @!UPT UIADD3 URZ, URZ, URZ, URZ ;  /* 0x0000003f3f3ff290 */ /* 0x000fe4000fffe03f */
[----:B------:R0:W-:Y:S02]  /*14060*/  STL.64 [R1+0x380], R16 ;  /* 0x0003801001007387 */ /* 0x0001e40000100a00 */
[----:B0-----:R-:W-:Y:S02]  /*14070*/  IMAD.MOV.U32 R16, RZ, RZ, R10 ;  /* 0x000000ffff107224 */ /* 0x001fe400078e000a */
[----:B----4-:R-:W-:Y:S02]  /*14080*/  IMAD.MOV.U32 R12, RZ, RZ, R7 ;  /* 0x000000ffff0c7224 */ /* 0x010fe400078e0007 */
[----:B------:R-:W-:Y:S01]  /*14090*/  IMAD.MOV.U32 R13, RZ, RZ, R6 ;  /* 0x000000ffff0d7224 */ /* 0x000fe200078e0006 */
[----:B------:R-:W-:Y:S01]  /*140a0*/  STL.64 [R1+0x388], R18 ;  /* 0x0003881201007387 */ /* 0x000fe20000100a00 */
[----:B------:R-:W3:Y:S01]  /*140b0*/  LDL.LU.64 R6, [R1+0x448] ;  /* 0x0004480001067983 */ /* 0x000ee20000300a00 */
[C---:B--2---:R-:W-:Y:S02]  /*140c0*/  HMMA.16816.F32.BF16 R8, R20.reuse, R8, R24 ;  /* 0x000000081408723c */ /* 0x044fe40000041818 */
[----:B------:R-:W2:Y:S01]  /*140d0*/  LDL.LU.64 R26, [R1+0x1cb8] ;  /* 0x001cb800011a7983 */ /* 0x000ea20000300a00 */
[----:B------:R-:W2:Y:S11]  /*140e0*/  LDL.LU.64 R24, [R1+0x1cb0] ;  /* 0x001cb00001187983 */ /* 0x000eb60000300a00 */
[----:B------:R-:W-:Y:S09]  /*140f0*/  @!UPT UIADD3 URZ, URZ, URZ, URZ ;  /* 0x0000003f3f3ff290 */ /* 0x000ff2000fffe03f */
[----:B------:R0:W-:Y:S01]  /*14100*/  STL.64 [R1+0x470], R8 ;  /* 0x0004700801007387 */ /* 0x0001e20000100a00 */
[----:B------:R2:W-:Y:S03]  /*14110*/  STL.64 [R1+0x478], R10 ;  /* 0x0004780a01007387 */ /* 0x0005e60000100a00 */
[----:B0-----:R-:W2:Y:S02]  /*14120*/  LDL.LU.64 R8, [R1+0x1ca8] ;  /* 0x001ca80001087983 */ /* 0x001ea40000300a00 */
[C---:B--2---:R-:W-:Y:S02]  /*14130*/  HMMA.16816.F32.BF16 R8, R20.reuse, R8, R24 ;  /* 0x000000081408723c */ /* 0x044fe40000041818 */
[----:B------:R-:W2:Y:S01]  /*14140*/  LDL.LU.64 R26, [R1+0x1ca0] ;  /* 0x001ca000011a7983 */ /* 0x000ea20000300a00 */
[----:B------:R-:W2:Y:S11]  /*14150*/  LDL.LU.64 R24, [R1+0x1c98] ;  /* 0x001c980001187983 */ /* 0x000eb60000300a00 */
[----:B------:R-:W-:Y:S09]  /*14160*/  @!UPT UIADD3 URZ, URZ, URZ, URZ ;  /* 0x0000003f3f3ff290 */ /* 0x000ff2000fffe03f */
[----:B------:R-:W-:Y:S01]  /*14170*/  STL.64 [R1+0x460], R8 ;  /* 0x0004600801007387 */ /* 0x000fe20000100a00 */
[----:B------:R0:W-:Y:S03]  /*14180*/  STL.64 [R1+0x468], R10 ;  /* 0x0004680a01007387 */ /* 0x0001e60000100a00 */
[----:B0-----:R-:W4:Y:S01]  /*14190*/  LDL.LU.64 R10, [R1+0x1c90] ;  /* 0x001c9000010a7983 */ /* 0x001f220000300a00 */
[----:B------:R-:W2:Y:S01]  /*141a0*/  LDL.LU.64 R8, [R1+0x1c88] ;  /* 0x001c880001087983 */ /* 0x000ea20000300a00 */
[C---:B---3--:R-:W-:Y:S01]  /*141b0*/  HMMA.16816.F32.BF16 R4, R20.reuse, R12, R4 ;  /* 0x0000000c1404723c */ /* 0x048fe20000041804 */
[----:B------:R-:W3:Y:S01]  /*141c0*/  LDL.LU.64 R12, [R1+0x420] ;  /* 0x00042000010c7983 */ /* 0x000ee20000300a00 */
[----:B------:R-:W3:Y:S11]  /*141d0*/  LDL.LU.64 R14, [R1+0x428] ;  /* 0x00042800010e7983 */ /* 0x000ef60000300a00 */
[----:B------:R-:W-:Y:S10]  /*141e0*/  @!UPT UIADD3 URZ, URZ, URZ, URZ ;  /* 0x0000003f3f3ff290 */ /* 0x000ff4000fffe03f */
[----:B------:R0:W-:Y:S01]  /*141f0*/  STL.64 [R1+0x450], R4 ;  /* 0x0004500401007387 */ /* 0x0001e20000100a00 */
[----:B------:R1:W-:Y:S03]  /*14200*/  STL.64 [R1+0x458], R6 ;  /* 0x0004580601007387 */ /* 0x0003e60000100a00 */
[----:B0-----:R-:W3:Y:S01]  /*14210*/  LDL.LU.64 R4, [R1+0x370] ;  /* 0x0003700001047983 */ /* 0x001ee20000300a00 */
[----:B-1----:R-:W3:Y:S01]  /*14220*/  LDL.LU.64 R6, [R1+0x378] ;  /* 0x0003780001067983 */ /* 0x002ee20000300a00 */
[----:B--2---:R-:W-:Y:S11]  /*14230*/  HMMA.16816.F32.BF16 R24, R20, R8, R24 ;  /* 0x000000081418723c */ /* 0x004ff60000041818 */
[----:B------:R-:W-:Y:S11]  /*14240*/  @!UPT UIADD3 URZ, URZ, URZ, URZ ;  /* 0x0000003f3f3ff290 */ /* 0x000ff6000fffe03f */
[----:B------:R-:W-:Y:S01]  /*14250*/  @!UPT UIADD3 URZ, URZ, URZ, URZ ;  /* 0x0000003f3f3ff290 */ /* 0x000fe2000fffe03f */
[----:B------:R0:W-:Y:S01]  /*14260*/  STL.64 [R1+0x440], R24 ;  /* 0x0004401801007387 */ /* 0x0001e20000100a00 */
[----:B------:R1:W-:Y:S03]  /*14270*/  STL.64 [R1+0x448], R26 ;  /* 0x0004481a01007387 */ /* 0x0003e60000100a00 */
[----:B0-----:R-:W2:Y:S01]  /*14280*/  LDL.LU.64 R24, [R1+0x1b0] ;  /* 0x0001b00001187983 */ /* 0x001ea20000300a00 */
[----:B-1----:R-:W2:Y:S03]  /*14290*/  LDL.LU.64 R26, [R1+0x1b8] ;  /* 0x0001b800011a7983 */ /* 0x002ea60000300a00 */
[----:B--2---:R-:W-:Y:S01]  /*142a0*/  STL.64 [R1+0x1c68], R26 ;  /* 0x001c681a01007387 */ /* 0x004fe20000100a00 */
[----:B------:R0:W-:Y:S03]  /*142b0*/  STL.64 [R1+0x1c60], R24 ;  /* 0x001c601801007387 */ /* 0x0001e60000100a00 */
[----:B0-----:R-:W2:Y:S01]  /*142c0*/  LDL.LU.64 R24, [R1+0x300] ;  /* 0x0003000001187983 */ /* 0x001ea20000300a00 */
[----:B------:R-:W2:Y:S02]  /*142d0*/  LDL.LU.64 R26, [R1+0x308] ;  /* 0x00030800011a7983 */ /* 0x000ea40000300a00 */
[----:B----4-:R-:W-:Y:S02]  /*142e0*/  STL.64 [R1+0x1c30], R10 ;  /* 0x001c300a01007387 */ /* 0x010fe40000100a00 */
[----:B------:R0:W-:Y:S02]  /*142f0*/  STL.64 [R1+0x1c28], R8 ;  /* 0x001c280801007387 */ /* 0x0001e40000100a00 */
[----:B0-----:R-:W4:Y:S01]  /*14300*/  LDL.64 R8, [R1] ;  /* 0x0000000001087983 */ /* 0x001f220000100a00 */
[----:B------:R-:W-:-:S07]  /*14310*/  IMAD.MOV.U32 R17, RZ, RZ, R2 ;  /* 0x000000ffff117224 */ /* 0x000fce00078e0002 */
[C---:B---3--:R-:W-:Y:S01]  /*14320*/  HMMA.16816.F32.BF16 R12, R20.reuse, R16, R12 ;  /* 0x00000010140c723c */ /* 0x048fe2000004180c */
[----:B----4-:R0:W-:Y:S04]  /*14330*/  STL.64 [R1+0x1c40], R8 ;  /* 0x001c400801007387 */ /* 0x0101e80000100a00 */
[----:B0-----:R-:W3:Y:S04]  /*14340*/  LDL.64 R8, [R1+0x10] ;  /* 0x0000100001087983 */ /* 0x001ee80000100a00 */
[----:B---3--:R0:W-:Y:S04]  /*14350*/  STL.64 [R1+0x1c48], R8 ;  /* 0x001c480801007387 */ /* 0x0081e80000100a00 */
[----:B0-----:R-:W3:Y:S01]  /*14360*/  LDL.LU.64 R8, [R1+0x3f0] ;  /* 0x0003f00001087983 */ /* 0x001ee20000300a00 */
[----:B------:R-:W3:Y:S09]  /*14370*/  LDL.LU.64 R10, [R1+0x3f8] ;  /* 0x0003f800010a7983 */ /* 0x000ef20000300a00 */
[----:B------:R0:W-:Y:S02]  /*14380*/  STL.64 [R1+0x430], R12 ;  /* 0x0004300c01007387 */ /* 0x0001e40000100a00 */
[----:B------:R-:W-:Y:S01]  /*14390*/  STL.64 [R1+0x438], R14 ;  /* 0x0004380e01007387 */ /* 0x000fe20000100a00 */
[----:B0-----:R-:W4:Y:S02]  /*143a0*/  LDL.LU.64 R12, [R1+0x1c80] ;  /* 0x001c8000010c7983 */ /* 0x001f240000300a00 */
[C---:B----4-:R-:W-:Y:S11]  /*143b0*/  HMMA.16816.F32.BF16 R4, R20.reuse, R12, R4 ;  /* 0x0000000c1404723c */ /* 0x050ff60000041804 */
[----:B------:R-:W-:Y:S11]  /*143c0*/  @!UPT UIADD3 URZ, URZ, URZ, URZ ;  /* 0x0000003f3f3ff290 */ /* 0x000ff6000fffe03f */
[----:B------:R-:W-:Y:S01]  /*143d0*/  @!UPT UIADD3 URZ, URZ, URZ, URZ ;  /* 0x0000003f3f3ff290 */ /* 0x000fe2000fffe03f */
[----:B------:R0:W-:Y:S01]  /*143e0*/  STL.64 [R1+0x420], R4 ;  /* 0x0004200401007387 */ /* 0x0001e20000100a00 */
[----:B------:R1:W-:Y:S03]  /*143f0*/  STL.64 [R1+0x428], R6 ;  /* 0x0004280601007387 */ /* 0x0003e60000100a00 */
[----:B0-----:R-:W4:Y:S01]  /*14400*/  LDL.LU.64 R4, [R1+0x1c78] ;  /* 0x001c780001047983 */ /* 0x001f220000300a00 */
[----:B-1----:R-:W-:Y:S02]  /*14410*/  IMAD.MOV.U32 R7, RZ, RZ, R12 ;  /* 0x000000ffff077224 */ /* 0x002fe400078e000c */
[----:B------:R-:W-:Y:S02]  /*14420*/  IMAD.MOV.U32 R6, RZ, RZ, R13 ;  /* 0x000000ffff067224 */ /* 0x000fe400078e000d */
[----:B------:R-:W2:Y:S02]  /*14430*/  LDL.LU.64 R12, [R1+0x1c70] ;  /* 0x001c7000010c7983 */ /* 0x000ea40000300a00 */
[C---:B--2---:R-:W-:Y:S11]  /*14440*/  HMMA.16816.F32.BF16 R24, R20.reuse, R12, R24 ;  /* 0x0000000c1418723c */ /* 0x044ff60000041818 */
[----:B------:R-:W-:Y:S11]  /*14450*/  @!UPT UIADD3 URZ, URZ, URZ, URZ ;  /* 0x0000003f3f3ff290 */ /* 0x000ff6000fffe03f */
[----:B------:R-:W-:Y:S01]  /*14460*/  @!UPT UIADD3 URZ, URZ, URZ, URZ ;  /* 0x0000003f3f3ff290 */ /* 0x000fe2000fffe03f */
[----:B------:R-:W-:Y:S01]  /*14470*/  STL.64 [R1+0x410], R24 ;  /* 0x0004101801007387 */ /* 0x000fe20000100a00 */
[----:B------:R0:W-:Y:S03]  /*14480*/  STL.64 [R1+0x418], R26 ;  /* 0x0004181a01007387 */ /* 0x0001e60000100a00 */
[----:B0-----:R-:W4:Y:S01]  /*14490*/  LDL.LU.64 R26, [R1+0x1c68] ;  /* 0x001c6800011a7983 */ /* 0x001f220000300a00 */
[----:B------:R-:W4:Y:S02]  /*144a0*/  LDL.LU.64 R24, [R1+0x1c60] ;  /* 0x001c600001187983 */ /* 0x000f240000300a00 */
[----:B------:R-:W-:Y:S02]  /*144b0*/  IMAD.MOV.U32 R28, RZ, RZ, R12 ;  /* 0x000000ffff1c7224 */ /* 0x000fe400078e000c */
[----:B------:R-:W-:Y:S02]  /*144c0*/  IMAD.MOV.U32 R2, RZ, RZ, R13 ;  /* 0x000000ffff027224 */ /* 0x000fe400078e000d */
[----:B------:R-:W2:Y:S01]  /*144d0*/  LDL.LU.64 R12, [R1+0x3e0] ;  /* 0x0003e000010c7983 */ /* 0x000ea20000300a00 */
[----:B------:R-:W2:Y:S01]  /*144e0*/  LDL.LU.64 R14, [R1+0x3e8] ;  /* 0x0003e800010e7983 */ /* 0x000ea20000300a00 */
[----:B----4-:R-:W-:Y:S02]  /*144f0*/  HMMA.16816.F32.BF16 R20, R20, R4, R24 ;  /* 0x000000041414723c */ /* 0x010fe40000041818 */
[----:B------:R-:W3:Y:S01]  /*14500*/  LDL.LU.64 R26, [R1+0x1c58] ;  /* 0x001c5800011a7983 */ /* 0x000ee20000300a00 */
[----:B------:R-:W3:Y:S02]  /*14510*/  LDL.LU.64 R24, [R1+0x1c50] ;  /* 0x001c500001187983 */ /* 0x000ee40000300a00 */
[----:B------:R0:W-:Y:S02]  /*14520*/  STL.64 [R1+0x1c08], R4 ;  /* 0x001c080401007387 */ /* 0x0001e40000100a00 */
[----:B0-----:R-:W3:Y:S11]  /*14530*/  LDL.64 R4, [R1+0x20] ;  /* 0x0000200001047983 */ /* 0x001ef60000100a00 */
[----:B------:R-:W-:Y:S05]  /*14540*/  @!UPT UIADD3 URZ, URZ, URZ, URZ ;  /* 0x0000003f3f3ff290 */ /* 0x000fea000fffe03f */
[----:B------:R0:W-:Y:S01]  /*14550*/  STL.64 [R1+0x370], R20 ;  /* 0x0003701401007387 */ /* 0x0001e20000100a00 */
[----:B------:R-:W-:Y:S02]  /*14560*/  STL.64 [R1+0x378], R22 ;  /* 0x0003781601007387 */ /* 0x000fe40000100a00 */
[----:B0-----:R-:W-:Y:S02]  /*14570*/  IMAD.MOV.U32 R20, RZ, RZ, R7 ;  /* 0x000000ffff147224 */ /* 0x001fe400078e0007 */
[----:B------:R-:W-:-:S05]  /*14580*/  IMAD.MOV.U32 R21, RZ, RZ, R6 ;  /* 0x000000ffff157224 */ /* 0x000fca00078e0006 */
[----:B------:R0:W-:Y:S04]  /*14590*/  STL.64 [R1+0x1c38], R20 ;  /* 0x001c381401007387 */ /* 0x0001e80000100a00 */
[----:B0-----:R-:W4:Y:S01]  /*145a0*/  LDL.LU.64 R20, [R1+0x3d0] ;  /* 0x0003d00001147983 */ /* 0x001f220000300a00 */
[----:B------:R-:W4:Y:S01]  /*145b0*/  LDL.LU.64 R22, [R1+0x3d8] ;  /* 0x0003d80001167983 */ /* 0x000f220000300a00 */
[----:B---3--:R-:W-:Y:S11]  /*145c0*/  HMMA.16816.F32.BF16 R8, R24, R4, R8 ;  /* 0x000000041808723c */ /* 0x008ff60000041808 */
[----:B------:R-:W-:Y:S11]  /*145d0*/  @!UPT UIADD3 URZ, URZ, URZ, URZ ;  /* 0x0000003f3f3ff290 */ /* 0x000ff6000fffe03f */
[----:B------:R-:W-:Y:S01]  /*145e0*/  @!UPT UIADD3 URZ, URZ, URZ, URZ ;  /* 0x0000003f3f3ff290 */ /* 0x000fe2000fffe03f */
[----:B------:R0:W-:Y:S01]  /*145f0*/  STL.64 [R1+0x400], R8 ;  /* 0x0004000801007387 */ /* 0x0001e20000100a00 */
[----:B------:R-:W-:Y:S03]  /*14600*/  STL.64 [R1+0x408], R10 ;  /* 0x0004080a01007387 */ /* 0x000fe60000100a00 */
[----:B0-----:R-:W2:Y:S01]  /*14610*/  LDL.LU.64 R8, [R1+0x1c48] ;  /* 0x001c480001087983 */ /* 0x001ea20000300a00 */
[----:B------:R-:W-:Y:S02]  /*14620*/  IMAD.MOV.U32 R19, RZ, RZ, R4 ;  /* 0x000000ffff137224 */ /* 0x000fe400078e0004 */
[----:B------:R-:W-:-:S05]  /*14630*/  IMAD.MOV.U32 R18, RZ, RZ, R5 ;  /* 0x000000ffff127224 */ /* 0x000fca00078e0005 */
[----:B------:R-:W-:Y:S01]  /*14640*/  STL.64 [R1+0x1c20], R18 ;  /* 0x001c201201007387 */ /* 0x000fe20000100a00 */
[----:B------:R0:W-:Y:S03]  /*14650*/  STL.64 [R1+0x1c18], R16 ;  /* 0x001c181001007387 */ /* 0x0001e60000100a00 */
[----:B0-----:R-:W3:Y:S01]  /*14660*/  LDL.LU.64 R16, [R1+0x3c0] ;  /* 0x0003c00001107983 */ /* 0x001ee20000300a00 */
[----:B------:R-:W3:Y:S02]  /*14670*/  LDL.LU.64 R18, [R1+0x3c8] ;  /* 0x0003c80001127983 */ /* 0x000ee40000300a00 */
[----:B------:R-:W3:Y:S02]  /*14680*/  LDL.LU.64 R4, [R1+0x2d0] ;  /* 0x0002d00001047983 */ /* 0x000ee40000300a00 */
[----:B------:R-:W3:Y:S01]  /*14690*/  LDL.LU.64 R6, [R1+0x2d8] ;  /* 0x0002d80001067983 */ /* 0x000ee20000300a00 */
[C---:B--2---:R-:W-:Y:S11]  /*146a0*/  HMMA.16816.F32.BF16 R12, R24.reuse, R8, R12 ;  /* 0x00000008180c723c */ /* 0x044ff6000004180c */
[----:B------:R-:W-:Y:S11]  /*146b0*/  @!UPT UIADD3 URZ, URZ, URZ, URZ ;  /* 0x0000003f3f3ff290 */ /* 0x000ff6000fffe03f */
[----:B------:R-:W-:Y:S01]  /*146c0*/  @!UPT UIADD3 URZ, URZ, URZ, URZ ;  /* 0x0000003f3f3ff290 */ /* 0x000fe2000fffe03f */
[----:B------:R0:W-:Y:S01]  /*146d0*/  STL.64 [R1+0x3f0], R12 ;  /* 0x0003f00c01007387 */ /* 0x0001e20000100a00 */
[----:B------:R1:W-:Y:S02]  /*146e0*/  STL.64 [R1+0x3f8], R14 ;  /* 0x0003f80e01007387 */ /* 0x0003e40000100a00 */
[----:B0-----:R-:W-:Y:S02]  /*146f0*/  IMAD.MOV.U32 R13, RZ, RZ, R9 ;  /* 0x000000ffff0d7224 */ /* 0x001fe400078e0009 */
[----:B-1----:R-:W-:Y:S02]  /*14700*/  IMAD.MOV.U32 R14, RZ, RZ, R8 ;  /* 0x000000ffff0e7224 */ /* 0x002fe400078e0008 */
[----:B------:R-:W4:Y:S03]  /*14710*/  LDL.LU.64 R8, [R1+0x1c40] ;  /* 0x001c400001087983 */ /* 0x000f260000300a00 */
[----:B------:R-:W-:Y:S02]  /*14720*/  STL [R1+0x1c04], R14 ;  /* 0x001c040e01007387 */ /* 0x000fe40000100800 */
[----:B------:R0:W-:Y:S02]  /*14730*/  STL [R1+0x1c00], R13 ;  /* 0x001c000d01007387 */ /* 0x0001e40000100800 */
[----:B0-----:R-:W2:Y:S01]  /*14740*/  LDL.LU.64 R12, [R1+0x2e0] ;  /* 0x0002e000010c7983 */ /* 0x001ea20000300a00 */
[----:B------:R-:W2:Y:S01]  /*14750*/  LDL.LU.64 R14, [R1+0x2e8] ;  /* 0x0002e800010e7983 */ /* 0x000ea20000300a00 */
        /* <DEDUP_REMOVED lines=8> */
[----:B------:R-:W2:Y:S01]  /*147e0*/  LDL.LU.64 R10, [R1+0x1c30] ;  /* 0x001c3000010a7983 */ /* 0x000ea20000300a00 */
[----:B------:R-:W3:Y:S02]  /*147f0*/  LDL.LU.64 R8, [R1+0x1c28] ;  /* 0x001c280001087983 */ /* 0x000ee40000300a00 */
[----:B---3--:R-:W-:Y:S11]  /*14800*/  HMMA.16816.F32.BF16 R16, R24, R8, R16 ;  /* 0x000000081810723c */ /* 0x008ff60000041810 */
[----:B------:R-:W-:Y:S11]  /*14810*/  @!UPT UIADD3 URZ, URZ, URZ, URZ ;  /* 0x0000003f3f3ff290 */ /* 0x000ff6000fffe03f */
[----:B------:R-:W-:Y:S01]  /*14820*/  @!UPT UIADD3 URZ, URZ, URZ, URZ ;  /* 0x0000003f3f3ff290 */ /* 0x000fe2000fffe03f */
[----:B------:R-:W-:Y:S01]  /*14830*/  STL.64 [R1+0x3d0], R16 ;  /* 0x0003d01001007387 */ /* 0x000fe20000100a00 */
[----:B------:R0:W-:Y:S03]  /*14840*/  STL.64 [R1+0x3d8], R18 ;  /* 0x0003d81201007387 */ /* 0x0001e60000100a00 */
[----:B0-----:R-:W3:Y:S01]  /*14850*/  LDL.LU.64 R18, [R1+0x1c20] ;  /* 0x001c200001127983 */ /* 0x001ee20000300a00 */
[----:B------:R-:W3:Y:S02]  /*14860*/  LDL.LU.64 R16, [R1+0x1c18] ;  /* 0x001c180001107983 */ /* 0x000ee40000300a00 */
[----:B--2---:R-:W-:Y:S02]  /*14870*/  STL.64 [R1+0x1bb0], R10 ;  /* 0x001bb00a01007387 */ /* 0x004fe40000100a00 */
[----:B------:R0:W-:Y:S02]  /*14880*/  STL.64 [R1+0x1ba8], R8 ;  /* 0x001ba80801007387 */ /* 0x0001e40000100a00 */
[----:B0-----:R-:W-:-:S02]  /*14890*/  IMAD.MOV.U32 R8, RZ, RZ, R23 ;  /* 0x000000ffff087224 */ /* 0x001fc400078e0017 */
[----:B------:R-:W-:-:S05]  /*148a0*/  IMAD.MOV.U32 R9, RZ, RZ, R22 ;  /* 0x000000ffff097224 */ /* 0x000fca00078e0016 */
[----:B------:R4:W-:Y:S02]  /*148b0*/  STL.64 [R1+0x1bc8], R8 ;  /* 0x001bc80801007387 */ /* 0x0009e40000100a00 */
[C---:B----4-:R-:W-:Y:S08]  /*148c0*/  HMMA.16816.F32.BF16 R8, R24.reuse, R20, R4 ;  /* 0x000000141808723c */ /* 0x050ff00000041804 */
[----:B---3--:R-:W-:Y:S01]  /*148d0*/  HMMA.16816.F32.BF16 R12, R24, R16, R12 ;  /* 0x00000010180c723c */ /* 0x008fe2000004180c */
[----:B------:R-:W-:Y:S11]  /*148e0*/  STL.64 [R1+0x1ba0], R16 ;  /* 0x001ba01001007387 */ /* 0x000ff60000100a00 */
[----:B------:R-:W-:Y:S11]  /*148f0*/  @!UPT UIADD3 URZ, URZ, URZ, URZ ;  /* 0x0000003f3f3ff290 */ /* 0x000ff6000fffe03f */
[----:B------:R0:W-:Y:S01]  /*14900*/  STL.64 [R1+0x3c0], R12 ;  /* 0x0003c00c01007387 */ /* 0x0001e20000100a00 */
[----:B------:R1:W-:Y:S02]  /*14910*/  STL.64 [R1+0x3c8], R14 ;  /* 0x0003c80e01007387 */ /* 0x0003e40000100a00 */
[----:B------:R-:W2:Y:S02]  /*14920*/  LDL.LU.64 R4, [R1+0x1e0] ;  /* 0x0001e00001047983 */ /* 0x000ea40000300a00 */
[----:B------:R-:W2:Y:S01]  /*14930*/  LDL.LU.64 R6, [R1+0x1e8] ;  /* 0x0001e80001067983 */ /* 0x000ea20000300a00 */
[----:B------:R3:W-:Y:S01]  /*14940*/  STL.64 [R1+0x3b0], R8 ;  /* 0x0003b00801007387 */ /* 0x0007e20000100a00 */
[----:B------:R4:W-:Y:S03]  /*14950*/  STL.64 [R1+0x3b8], R10 ;  /* 0x0003b80a01007387 */ /* 0x0009e60000100a00 */
[----:B0-----:R-:W2:Y:S01]  /*14960*/  LDL.LU.64 R12, [R1+0x190] ;  /* 0x00019000010c7983 */ /* 0x001ea20000300a00 */
[----:B-1----:R-:W2:Y:S03]  /*14970*/  LDL.LU.64 R14, [R1+0x198] ;  /* 0x00019800010e7983 */ /* 0x002ea60000300a00 */
[----:B---3--:R-:W3:Y:S01]  /*14980*/  LDL.LU.64 R8, [R1+0x2c0] ;  /* 0x0002c00001087983 */ /* 0x008ee20000300a00 */
[----:B----4-:R-:W4:Y:S03]  /*14990*/  LDL.LU.64 R10, [R1+0x2c8] ;  /* 0x0002c800010a7983 */ /* 0x010f260000300a00 */
[----:B----4-:R-:W-:Y:S01]  /*149a0*/  STL.64 [R1+0x1bd8], R10 ;  /* 0x001bd80a01007387 */ /* 0x010fe20000100a00 */
[----:B---3--:R0:W-:Y:S02]  /*149b0*/  STL.64 [R1+0x1bd0], R8 ;  /* 0x001bd00801007387 */ /* 0x0081e40000100a00 */
[----:B------:R-:W3:Y:S02]  /*149c0*/  LDL.LU.64 R16, [R1+0x2a0] ;  /* 0x0002a00001107983 */ /* 0x000ee40000300a00 */
[----:B0-----:R-:W-:-:S02]  /*149d0*/  IMAD.MOV.U32 R8, RZ, RZ, R19 ;  /* 0x000000ffff087224 */ /* 0x001fc400078e0013 */
[----:B------:R-:W-:Y:S02]  /*149e0*/  IMAD.MOV.U32 R9, RZ, RZ, R18 ;  /* 0x000000ffff097224 */ /* 0x000fe400078e0012 */
[----:B------:R-:W4:Y:S04]  /*149f0*/  LDL.LU.64 R18, [R1+0x2a8] ;  /* 0x0002a80001127983 */ /* 0x000f280000300a00 */
[----:B----4-:R-:W-:Y:S01]  /*14a00*/  STL.64 [R1+0x1bc0], R18 ;  /* 0x001bc01201007387 */ /* 0x010fe20000100a00 */
[----:B---3--:R0:W-:Y:S03]  /*14a10*/  STL.64 [R1+0x1bb8], R16 ;  /* 0x001bb81001007387 */ /* 0x0081e60000100a00 */
[----:B0-----:R-:W3:Y:S01]  /*14a20*/  LDL.LU.64 R16, [R1+0x2b0] ;  /* 0x0002b00001107983 */ /* 0x001ee20000300a00 */
[----:B------:R-:W4:Y:S03]  /*14a30*/  LDL.LU.64 R18, [R1+0x2b8] ;  /* 0x0002b80001127983 */ /* 0x000f260000300a00 */
[----:B----4-:R-:W-:Y:S01]  /*14a40*/  STL.64 [R1+0x1be8], R18 ;  /* 0x001be81201007387 */ /* 0x010fe20000100a00 */
[----:B---3--:R0:W-:Y:S03]  /*14a50*/  STL.64 [R1+0x1be0], R16 ;  /* 0x001be01001007387 */ /* 0x0081e60000100a00 */
[----:B0-----:R-:W3:Y:S01]  /*14a60*/  LDL.LU.64 R16, [R1+0x550] ;  /* 0x0005500001107983 */ /* 0x001ee20000300a00 */
[----:B------:R-:W3:Y:S02]  /*14a70*/  LDL.LU.64 R18, [R1+0x558] ;  /* 0x0005580001127983 */ /* 0x000ee40000300a00 */
[----:B------:R0:W-:Y:S02]  /*14a80*/  STL.64 [R1+0x1b98], R20 ;  /* 0x001b981401007387 */ /* 0x0001e40000100a00 */
[----:B0-----:R-:W-:-:S02]  /*14a90*/  IMAD.MOV.U32 R20, RZ, RZ, R28 ;  /* 0x000000ffff147224 */ /* 0x001fc400078e001c */
[----:B------:R-:W-:Y:S01]  /*14aa0*/  IMAD.MOV.U32 R21, RZ, RZ, R2 ;  /* 0x000000ffff157224 */ /* 0x000fe200078e0002 */
[----:B------:R-:W4:Y:S06]  /*14ab0*/  LDL.LU R28, [R1+0x1c10] ;  /* 0x001c1000011c7983 */ /* 0x000f2c0000300800 */
[C---:B--2---:R-:W-:Y:S01]  /*14ac0*/  HMMA.16816.F32.BF16 R20, R24.reuse, R20, R4 ;  /* 0x000000141814723c */ /* 0x044fe20000041804 */
[----:B------:R-:W2:Y:S11]  /*14ad0*/  LDL.LU.64 R4, [R1+0x1c08] ;  /* 0x001c080001047983 */ /* 0x000eb60000300a00 */
[----:B------:R-:W-:Y:S11]  /*14ae0*/  @!UPT UIADD3 URZ, URZ, URZ, URZ ;  /* 0x0000003f3f3ff290 */ /* 0x000ff6000fffe03f */
[----:B------:R0:W-:Y:S01]  /*14af0*/  STL.64 [R1+0x3a0], R20 ;  /* 0x0003a01401007387 */ /* 0x0001e20000100a00 */
[----:B------:R1:W-:Y:S03]  /*14b00*/  STL.64 [R1+0x3a8], R22 ;  /* 0x0003a81601007387 */ /* 0x0003e60000100a00 */
[----:B0-----:R-:W3:Y:S01]  /*14b10*/  LDL.LU.64 R20, [R1+0x1c0] ;  /* 0x0001c00001147983 */ /* 0x001ee20000300a00 */
[----:B-1----:R-:W3:Y:S01]  /*14b20*/  LDL.LU.64 R22, [R1+0x1c8] ;  /* 0x0001c80001167983 */ /* 0x002ee20000300a00 */
[----:B--2---:R-:W-:Y:S02]  /*14b30*/  HMMA.16816.F32.BF16 R24, R24, R4, R12 ;  /* 0x000000041818723c */ /* 0x004fe4000004180c */
[----:B------:R-:W2:Y:S01]  /*14b40*/  LDL.LU R14, [R1+0x1c04] ;  /* 0x001c0400010e7983 */ /* 0x000ea20000300800 */
[----:B------:R-:W2:Y:S02]  /*14b50*/  LDL.LU R13, [R1+0x1c00] ;  /* 0x001c0000010d7983 */ /* 0x000ea40000300800 */
[----:B------:R-:W-:-:S02]  /*14b60*/  IMAD.MOV.U32 R2, RZ, RZ, R5 ;  /* 0x000000ffff027224 */ /* 0x000fc400078e0005 */
[----:B------:R-:W-:Y:S11]  /*14b70*/  IMAD.MOV.U32 R12, RZ, RZ, R4 ;  /* 0x000000ffff0c7224 */ /* 0x000ff600078e0004 */
[----:B------:R-:W-:Y:S05]  /*14b80*/  @!UPT UIADD3 URZ, URZ, URZ, URZ ;  /* 0x0000003f3f3ff290 */ /* 0x000fea000fffe03f */
[----:B------:R-:W-:Y:S01]  /*14b90*/  STL.64 [R1+0x300], R24 ;  /* 0x0003001801007387 */ /* 0x000fe20000100a00 */
[----:B------:R-:W-:Y:S02]  /*14ba0*/  STL.64 [R1+0x308], R26 ;  /* 0x0003081a01007387 */ /* 0x000fe40000100a00 */
[----:B------:R-:W3:Y:S02]  /*14bb0*/  LDL.LU.64 R6, [R1+0x1bf8] ;  /* 0x001bf80001067983 */ /* 0x000ee40000300a00 */
[----:B------:R-:W3:Y:S02]  /*14bc0*/  LDL.LU.64 R4, [R1+0x1bf0] ;  /* 0x001bf00001047983 */ /* 0x000ee40000300a00 */
[----:B---3--:R-:W-:Y:S01]  /*14bd0*/  HMMA.16816.F32.BF16 R8, R4, R8, R16 ;  /* 0x000000080408723c */ /* 0x008fe20000041810 */
[----:B------:R-:W3:Y:S01]  /*14be0*/  LDL.LU.64 R18, [R1+0x1be8] ;  /* 0x001be80001127983 */ /* 0x000ee20000300a00 */
[----:B------:R-:W3:Y:S11]  /*14bf0*/  LDL.LU.64 R16, [R1+0x1be0] ;  /* 0x001be00001107983 */ /* 0x000ef60000300a00 */
[----:B------:R-:W-:Y:S10]  /*14c00*/  @!UPT UIADD3 URZ, URZ, URZ, URZ ;  /* 0x0000003f3f3ff290 */ /* 0x000ff4000fffe03f */
[----:B------:R-:W-:Y:S01]  /*14c10*/  STL.64 [R1+0x2f0], R8 ;  /* 0x0002f00801007387 */ /* 0x000fe20000100a00 */
[----:B------:R0:W-:Y:S03]  /*14c20*/  STL.64 [R1+0x2f8], R10 ;  /* 0x0002f80a01007387 */ /* 0x0001e60000100a00 */
[----:B0-----:R-:W3:Y:S01]  /*14c30*/  LDL.LU.64 R10, [R1+0x1bd8] ;  /* 0x001bd800010a7983 */ /* 0x001ee20000300a00 */
[----:B------:R-:W3:Y:S02]  /*14c40*/  LDL.LU.64 R8, [R1+0x1bd0] ;  /* 0x001bd00001087983 */ /* 0x000ee40000300a00 */
[----:B--2---:R-:W-:Y:S02]  /*14c50*/  IMAD.MOV.U32 R24, RZ, RZ, R14 ;  /* 0x000000ffff187224 */ /* 0x004fe400078e000e */
[----:B------:R-:W-:-:S07]  /*14c60*/  IMAD.MOV.U32 R25, RZ, RZ, R13 ;  /* 0x000000ffff197224 */ /* 0x000fce00078e000d */
[C---:B---3--:R-:W-:Y:S01]  /*14c70*/  HMMA.16816.F32.BF16 R24, R4.reuse, R24, R8 ;  /* 0x000000180418723c */ /* 0x048fe20000041808 */
[----:B------:R-:W2:Y:S11]  /*14c80*/  LDL.LU.64 R8, [R1+0x1bc8] ;  /* 0x001bc80001087983 */ /* 0x000eb60000300a00 */
[----:B------:R-:W-:Y:S11]  /*14c90*/  @!UPT UIADD3 URZ, URZ, URZ, URZ ;  /* 0x0000003f3f3ff290 */ /* 0x000ff6000fffe03f */
[----:B------:R0:W-:Y:S01]  /*14ca0*/  STL.64 [R1+0x2e0], R24 ;  /* 0x0002e01801007387 */ /* 0x0001e20000100a00 */
[----:B------:R1:W-:Y:S03]  /*14cb0*/  STL.64 [R1+0x2e8], R26 ;  /* 0x0002e81a01007387 */ /* 0x0003e60000100a00 */
[----:B0-----:R-:W3:Y:S01]  /*14cc0*/  LDL.LU.64 R24, [R1+0x4b0] ;  /* 0x0004b00001187983 */ /* 0x001ee20000300a00 */
[----:B-1----:R-:W3:Y:S01]  /*14cd0*/  LDL.LU.64 R26, [R1+0x4b8] ;  /* 0x0004b800011a7983 */ /* 0x002ee20000300a00 */
[C---:B--2---:R-:W-:Y:S02]  /*14ce0*/  HMMA.16816.F32.BF16 R8, R4.reuse, R8, R16 ;  /* 0x000000080408723c */ /* 0x044fe40000041810 */
[----:B---3--:R-:W-:Y:S01]  /*14cf0*/  STL.64 [R1+0x1b90], R26 ;  /* 0x001b901a01007387 */ /* 0x008fe20000100a00 */
[----:B------:R0:W-:Y:S03]  /*14d00*/  STL.64 [R1+0x1b88], R24 ;  /* 0x001b881801007387 */ /* 0x0001e60000100a00 */
[----:B0-----:R-:W2:Y:S01]  /*14d10*/  LDL.LU.64 R24, [R1+0x290] ;  /* 0x0002900001187983 */ /* 0x001ea20000300a00 */
[----:B------:R-:W2:Y:S02]  /*14d20*/  LDL.LU.64 R26, [R1+0x298] ;  /* 0x00029800011a7983 */ /* 0x000ea40000300a00 */
[----:B------:R-:W3:Y:S02]  /*14d30*/  LDL.LU.64 R18, [R1+0x1bc0] ;  /* 0x001bc00001127983 */ /* 0x000ee40000300a00 */
[----:B------:R-:W3:Y:S11]  /*14d40*/  LDL.LU.64 R16, [R1+0x1bb8] ;  /* 0x001bb80001107983 */ /* 0x000ef60000300a00 */
[----:B------:R-:W-:Y:S01]  /*14d50*/  @!UPT UIADD3 URZ, URZ, URZ, URZ ;  /* 0x0000003f3f3ff290 */ /* 0x000fe2000fffe03f */
[----:B------:R-:W-:Y:S01]  /*14d60*/  STL.64 [R1+0x2d0], R8 ;  /* 0x0002d00801007387 */ /* 0x000fe20000100a00 */
[----:B------:R0:W-:Y:S03]  /*14d70*/  STL.64 [R1+0x2d8], R10 ;  /* 0x0002d80a01007387 */ /* 0x0001e60000100a00 */
[----:B0-----:R-:W2:Y:S01]  /*14d80*/  LDL.LU.64 R10, [R1+0x1bb0] ;  /* 0x001bb000010a7983 */ /* 0x001ea20000300a00 */
[----:B------:R-:W3:Y:S02]  /*14d90*/  LDL.LU.64 R8, [R1+0x1ba8] ;  /* 0x001ba80001087983 */ /* 0x000ee40000300a00 */
[C---:B---3--:R-:W-:Y:S11]  /*14da0*/  HMMA.16816.F32.BF16 R16, R4.reuse, R8, R16 ;  /* 0x000000080410723c */ /* 0x048ff60000041810 */
[----:B------:R-:W-:Y:S11]  /*14db0*/  @!UPT UIADD3 URZ, URZ, URZ, URZ ;  /* 0x0000003f3f3ff290 */ /* 0x000ff6000fffe03f */
[----:B------:R-:W-:Y:S01]  /*14dc0*/  @!UPT UIADD3 URZ, URZ, URZ, URZ ;  /* 0x0000003f3f3ff290 */ /* 0x000fe2000fffe03f */
[----:B------:R0:W-:Y:S01]  /*14dd0*/  STL.64 [R1+0x2c0], R16 ;  /* 0x0002c01001007387 */ /* 0x0001e20000100a00 */
[----:B------:R1:W-:Y:S03]  /*14de0*/  STL.64 [R1+0x2c8], R18 ;  /* 0x0002c81201007387 */ /* 0x0003e60000100a00 */
[----:B0-----:R-:W1:Y:S01]  /*14df0*/  LDL.LU.64 R16, [R1+0x1ba0] ;  /* 0x001ba00001107983 */ /* 0x001e620000300a00 */
[----:B--2---:R-:W-:Y:S02]  /*14e00*/  STL.64 [R1+0x1b60], R10 ;  /* 0x001b600a01007387 */ /* 0x004fe40000100a00 */
[----:B------:R-:W-:Y:S01]  /*14e10*/  STL.64 [R1+0x1b58], R8 ;  /* 0x001b580801007387 */ /* 0x000fe20000100a00 */
[C---:B-1----:R-:W-:Y:S01]  /*14e20*/  HMMA.16816.F32.BF16 R16, R4.reuse, R16, R20 ;  /* 0x000000100410723c */ /* 0x042fe20000041814 */
[----:B------:R-:W2:Y:S11]  /*14e30*/  LDL.LU.64 R20, [R1+0x1b98] ;  /* 0x001b980001147983 */ /* 0x000eb60000300a00 */
[----:B------:R-:W-:Y:S11]  /*14e40*/  @!UPT UIADD3 URZ, URZ, URZ, URZ ;  /* 0x0000003f3f3ff290 */ /* 0x000ff6000fffe03f */
[----:B------:R-:W-:Y:S01]  /*14e50*/  STL.64 [R1+0x2b0], R16 ;  /* 0x0002b01001007387 */ /* 0x000fe20000100a00 */
[----:B------:R-:W-:Y:S02]  /*14e60*/  STL.64 [R1+0x2b8], R18 ;  /* 0x0002b81201007387 */ /* 0x000fe40000100a00 */
[----:B------:R-:W0:Y:S02]  /*14e70*/  LDSM.16.MT88.4 R16, [R0+0x180] ;  /* 0x000180000010783b */ /* 0x000e240000004200 */
[----:B0-----:R-:W-:Y:S02]  /*14e80*/  STL.64 [R1+0x1b20], R18 ;  /* 0x001b201201007387 */ /* 0x001fe40000100a00 */
[----:B------:R0:W-:Y:S02]  /*14e90*/  STL.64 [R1+0x1b18], R16 ;  /* 0x001b181001007387 */ /* 0x0001e40000100a00 */
[----:B0-----:R-:W3:Y:S01]  /*14ea0*/  LDL.LU.64 R16, [R1+0x70] ;  /* 0x0000700001107983 */ /* 0x001ee20000300a00 */
[C---:B--2---:R-:W-:Y:S03]  /*14eb0*/  HMMA.16816.F32.BF16 R20, R4.reuse, R20, R24 ;  /* 0x000000140414723c */ /* 0x044fe60000041818 */
[----:B------:R-:W3:Y:S01]  /*14ec0*/  LDL.LU.64 R26, [R1+0x1b90] ;  /* 0x001b9000011a7983 */ /* 0x000ee20000300a00 */
[----:B------:R-:W3:Y:S11]  /*14ed0*/  LDL.LU.64 R24, [R1+0x1b88] ;  /* 0x001b880001187983 */ /* 0x000ef60000300a00 */
[----:B------:R-:W-:Y:S08]  /*14ee0*/  @!UPT UIADD3 URZ, URZ, URZ, URZ ;  /* 0x0000003f3f3ff290 */ /* 0x000ff0000fffe03f */
[----:B------:R-:W-:Y:S01]  /*14ef0*/  STL.64 [R1+0x2a0], R20 ;  /* 0x0002a01401007387 */ /* 0x000fe20000100a00 */
[----:B------:R-:W-:Y:S02]  /*14f00*/  STL.64 [R1+0x2a8], R22 ;  /* 0x0002a81601007387 */ /* 0x000fe40000100a00 */
[----:B----4-:R-:W0:Y:S02]  /*14f10*/  LDSM.16.MT88.4 R20, [R28+0x2000] ;  /* 0x002000001c14783b */ /* 0x010e240000004200 */
[----:B0-----:R-:W-:Y:S02]  /*14f20*/  STL.64 [R1+0x1a78], R22 ;  /* 0x001a781601007387 */ /* 0x001fe40000100a00 */
[----:B------:R0:W-:Y:S02]  /*14f30*/  STL.64 [R1+0x1a70], R20 ;  /* 0x001a701401007387 */ /* 0x0001e40000100a00 */
[----:B0-----:R-:W2:Y:S01]  /*14f40*/  LDL.LU.64 R20, [R1+0x500] ;  /* 0x0005000001147983 */ /* 0x001ea20000300a00 */
[----:B------:R-:W4:Y:S01]  /*14f50*/  LDL.LU.64 R22, [R1+0x508] ;  /* 0x0005080001167983 */ /* 0x000f220000300a00 */
[----:B---3--:R-:W-:Y:S11]  /*14f60*/  HMMA.16816.F32.BF16 R24, R4, R16, R24 ;  /* 0x000000100418723c */ /* 0x008ff60000041818 */
[----:B------:R-:W-:Y:S11]  /*14f70*/  @!UPT UIADD3 URZ, URZ, URZ, URZ ;  /* 0x0000003f3f3ff290 */ /* 0x000ff6000fffe03f */
[----:B------:R-:W-:Y:S01]  /*14f80*/  @!UPT UIADD3 URZ, URZ, URZ, URZ ;  /* 0x0000003f3f3ff290 */ /* 0x000fe2000fffe03f */
[----:B------:R-:W-:Y:S01]  /*14f90*/  STL.64 [R1+0x290], R24 ;  /* 0x0002901801007387 */ /* 0x000fe20000100a00 */
[----:B------:R-:W-:Y:S02]  /*14fa0*/  STL.64 [R1+0x298], R26 ;  /* 0x0002981a01007387 */ /* 0x000fe40000100a00 */
[----:B------:R-:W0:Y:S01]  /*14fb0*/  LDSM.16.MT88.4 R24, [R28+0x2080] ;  /* 0x002080001c18783b */ /* 0x000e220000004200 */
[----:B----4-:R-:W-:Y:S03]  /*14fc0*/  STL.64 [R1+0x1b70], R22 ;  /* 0x001b701601007387 */ /* 0x010fe60000100a00 */
[----:B--2---:R1:W-:Y:S02]  /*14fd0*/  STL.64 [R1+0x1b68], R20 ;  /* 0x001b681401007387 */ /* 0x0043e40000100a00 */
[----:B-1----:R-:W2:Y:S01]  /*14fe0*/  LDL.LU.64 R20, [R1+0x20] ;  /* 0x0000200001147983 */ /* 0x002ea20000300a00 */
[----:B------:R1:W-:Y:S03]  /*14ff0*/  STL.64 [R1+0x1b38], R16 ;  /* 0x001b381001007387 */ /* 0x0003e60000100a00 */
[----:B-1----:R-:W3:Y:S04]  /*15000*/  LDL.LU.64 R16, [R1+0x30] ;  /* 0x0000300001107983 */ /* 0x002ee80000300a00 */
[----:B---3--:R1:W-:Y:S04]  /*15010*/  STL.64 [R1+0x1b48], R16 ;  /* 0x001b481001007387 */ /* 0x0083e80000100a00 */
[----:B-1----:R-:W3:Y:S01]  /*15020*/  LDL.LU.64 R16, [R1+0x40] ;  /* 0x0000400001107983 */ /* 0x002ee20000300a00 */
[----:B------:R-:W-:-:S02]  /*15030*/  IMAD.MOV.U32 R8, RZ, RZ, R12 ;  /* 0x000000ffff087224 */ /* 0x000fc400078e000c */
[----:B------:R-:W-:Y:S02]  /*15040*/  IMAD.MOV.U32 R9, RZ, RZ, R2 ;  /* 0x000000ffff097224 */ /* 0x000fe400078e0002 */
[----:B------:R-:W-:Y:S01]  /*15050*/  LDSM.16.MT88.4 R12, [R0+0x100] ;  /* 0x00010000000c783b */ /* 0x000fe20000004200 */
[----:B---3--:R1:W-:Y:S04]  /*15060*/  STL.64 [R1+0x1b50], R16 ;  /* 0x001b501001007387 */ /* 0x0083e80000100a00 */
[----:B-1----:R-:W3:Y:S01]  /*15070*/  LDL.LU.64 R16, [R1+0x1a0] ;  /* 0x0001a00001107983 */ /* 0x002ee20000300a00 */
[----:B------:R-:W3:Y:S02]  /*15080*/  LDL.LU.64 R18, [R1+0x1a8] ;  /* 0x0001a80001127983 */ /* 0x000ee40000300a00 */
[----:B0-----:R-:W-:Y:S02]  /*15090*/  STL.64 [R1+0x1a00], R26 ;  /* 0x001a001a01007387 */ /* 0x001fe40000100a00 */
[----:B------:R0:W-:Y:S02]  /*150a0*/  STL.64 [R1+0x19f8], R24 ;  /* 0x0019f81801007387 */ /* 0x0001e40000100a00 */
[----:B0-----:R-:W4:Y:S01]  /*150b0*/  LDL.LU.64 R24, [R1] ;  /* 0x0000000001187983 */ /* 0x001f220000300a00 */
[----:B------:R-:W2:Y:S01]  /*150c0*/  LDL.64 R26, [R1+0x8] ;  /* 0x00000800011a7983 */ /* 0x000ea20000100a00 */
[----:B---3--:R-:W-:Y:S02]  /*150d0*/  HMMA.16816.F32.BF16 R4, R4, R8, R16 ;  /* 0x000000080404723c */ /* 0x008fe40000041810 */
[----:B--2---:R-:W-:Y:S01]  /*150e0*/  STL.64 [R1+0x1b80], R26 ;  /* 0x001b801a01007387 */ /* 0x004fe20000100a00 */
[----:B----4-:R0:W-:Y:S03]  /*150f0*/  STL.64 [R1+0x1b78], R24 ;  /* 0x001b781801007387 */ /* 0x0101e60000100a00 */
[----:B0-----:R-:W2:Y:S01]  /*15100*/  LDL.LU.64 R24, [R1+0x510] ;  /* 0x0005100001187983 */ /* 0x001ea20000300a00 */
[----:B------:R-:W2:Y:S02]  /*15110*/  LDL.LU.64 R26, [R1+0x518] ;  /* 0x00051800011a7983 */ /* 0x000ea40000300a00 */
[----:B------:R-:W3:Y:S02]  /*15120*/  LDL.LU.64 R8, [R1+0x4f0] ;  /* 0x0004f00001087983 */ /* 0x000ee40000300a00 */
[----:B------:R-:W3:Y:S11]  /*15130*/  LDL.LU.64 R10, [R1+0x4f8] ;  /* 0x0004f800010a7983 */ /* 0x000ef60000300a00 */
[----:B------:R-:W-:Y:S01]  /*15140*/  @!UPT UIADD3 URZ, URZ, URZ, URZ ;  /* 0x0000003f3f3ff290 */ /* 0x000fe2000fffe03f */
[----:B------:R-:W-:Y:S01]  /*15150*/  STL.64 [R1+0x1e0], R4 ;  /* 0x0001e00401007387 */ /* 0x000fe20000100a00 */
[----:B------:R-:W-:Y:S02]  /*15160*/  STL.64 [R1+0x1e8], R6 ;  /* 0x0001e80601007387 */ /* 0x000fe40000100a00 */
[----:B------:R-:W0:Y:S04]  /*15170*/  LDSM.16.MT88.4 R4, [R28+0x2100] ;  /* 0x002100001c04783b */ /* 0x000e280000004200 */
[----:B------:R-:W4:Y:S01]  /*15180*/  LDL.LU.64 R16, [R1+0x4e0] ;  /* 0x0004e00001107983 */ /* 0x000f220000300a00 */
[----:B------:R-:W4:Y:S04]  /*15190*/  LDL.LU.64 R18, [R1+0x4e8] ;  /* 0x0004e80001127983 */ /* 0x000f280000300a00 */
[----:B0-----:R-:W-:Y:S01]  /*151a0*/  STL.64 [R1+0x1998], R6 ;  /* 0x0019980601007387 */ /* 0x001fe20000100a00 */
[----:B------:R0:W-:Y:S03]  /*151b0*/  STL.64 [R1+0x1990], R4 ;  /* 0x0019900401007387 */ /* 0x0001e60000100a00 */
[----:B0-----:R-:W3:Y:S01]  /*151c0*/  LDL.LU.64 R4, [R1+0x80] ;  /* 0x0000800001047983 */ /* 0x001ee20000300a00 */
[----:B------:R-:W3:Y:S02]  /*151d0*/  LDL.64 R6, [R1+0x88] ;  /* 0x0000880001067983 */ /* 0x000ee40000100a00 */
[----:B------:R-:W-:-:S02]  /*151e0*/  IMAD.MOV.U32 R0, RZ, RZ, R20 ;  /* 0x000000ffff007224 */ /* 0x000fc400078e0014 */
[----:B------:R-:W-:Y:S01]  /*151f0*/  IMAD.MOV.U32 R2, RZ, RZ, R21 ;  /* 0x000000ffff027224 */ /* 0x000fe200078e0015 */
[C---:B--2---:R-:W-:Y:S01]  /*15200*/  HMMA.16816.F32.BF16 R24, R12.reuse, R20, R24 ;  /* 0x000000140c18723c */ /* 0x044fe20000041818 */
[----:B---3--:R-:W-:Y:S01]  /*15210*/  STL.64 [R1+0x1b30], R6 ;  /* 0x001b300601007387 */ /* 0x008fe20000100a00 */
[----:B------:R0:W-:Y:S03]  /*15220*/  STL.64 [R1+0x1b28], R4 ;  /* 0x001b280401007387 */ /* 0x0001e60000100a00 */
[----:B0-----:R-:W2:Y:S11]  /*15230*/  LDL.LU.64 R4, [R1+0x10] ;  /* 0x0000100001047983 */ /* 0x001eb60000300a00 */
[----:B------:R-:W-:Y:S07]  /*15240*/  @!UPT UIADD3 URZ, URZ, URZ, URZ ;  /* 0x0000003f3f3ff290 */ /* 0x000fee000fffe03f */
[----:B------:R-:W-:Y:S02]  /*15250*/  STL.64 [R1+0x1c0], R24 ;  /* 0x0001c01801007387 */ /* 0x000fe40000100a00 */
[----:B------:R0:W-:Y:S02]  /*15260*/  STL.64 [R1+0x1c8], R26 ;  /* 0x0001c81a01007387 */ /* 0x0001e40000100a00 */
[----:B0-----:R-:W3:Y:S01]  /*15270*/  LDL.LU.64 R26, [R1+0x1b80] ;  /* 0x001b8000011a7983 */ /* 0x001ee20000300a00 */
[----:B------:R-:W2:Y:S02]  /*15280*/  LDL.LU.64 R24, [R1+0x1b78] ;  /* 0x001b780001187983 */ /* 0x000ea40000300a00 */
[----:B------:R-:W2:Y:S02]  /*15290*/  LDL.LU.64 R22, [R1+0x1b70] ;  /* 0x001b700001167983 */ /* 0x000ea40000300a00 */
[----:B------:R-:W2:Y:S02]  /*152a0*/  LDL.LU.64 R20, [R1+0x1b68] ;  /* 0x001b680001147983 */ /* 0x000ea40000300a00 */
[C---:B--2---:R-:W-:Y:S08]  /*152b0*/  HMMA.16816.F32.BF16 R20, R12.reuse, R4, R20 ;  /* 0x000000040c14723c */ /* 0x044ff00000041814 */
[----:B------:R-:W-:Y:S11]  /*152c0*/  HMMA.16816.F32.BF16 R8, R12, R24, R8 ;  /* 0x000000180c08723c */ /* 0x000ff60000041808 */
[----:B------:R-:W-:Y:S04]  /*152d0*/  @!UPT UIADD3 URZ, URZ, URZ, URZ ;  /* 0x0000003f3f3ff290 */ /* 0x000fe8000fffe03f */
[----:B------:R0:W-:Y:S01]  /*152e0*/  STL.64 [R1+0x1b0], R20 ;  /* 0x0001b01401007387 */ /* 0x0001e20000100a00 */
[----:B------:R-:W-:Y:S02]  /*152f0*/  STL.64 [R1+0x1b8], R22 ;  /* 0x0001b81601007387 */ /* 0x000fe40000100a00 */
[----:B0-----:R-:W-:Y:S02]  /*15300*/  IMAD.MOV.U32 R21, RZ, RZ, R4 ;  /* 0x000000ffff157224 */ /* 0x001fe400078e0004 */
[----:B------:R-:W-:-:S05]  /*15310*/  IMAD.MOV.U32 R20, RZ, RZ, R5 ;  /* 0x000000ffff147224 */ /* 0x000fca00078e0005 */
[----:B------:R0:W-:Y:S04]  /*15320*/  STL.64 [R1+0x1b40], R20 ;  /* 0x001b401401007387 */ /* 0x0001e80000100a00 */
[----:B0-----:R-:W2:Y:S01]  /*15330*/  LDL.LU.64 R20, [R1+0x170] ;  /* 0x0001700001147983 */ /* 0x001ea20000300a00 */
[----:B------:R-:W2:Y:S02]  /*15340*/  LDL.LU.64 R22, [R1+0x178] ;  /* 0x0001780001167983 */ /* 0x000ea40000300a00 */
[----:B------:R-:W2:Y:S02]  /*15350*/  LDL.LU.64 R4, [R1+0x160] ;  /* 0x0001600001047983 */ /* 0x000ea40000300a00 */
[----:B------:R-:W2:Y:S01]  /*15360*/  LDL.LU.64 R6, [R1+0x168] ;  /* 0x0001680001067983 */ /* 0x000ea20000300a00 */
[----:B------:R-:W-:Y:S01]  /*15370*/  STL.64 [R1+0x1a0], R8 ;  /* 0x0001a00801007387 */ /* 0x000fe20000100a00 */
[----:B------:R0:W-:Y:S03]  /*15380*/  STL.64 [R1+0x1a8], R10 ;  /* 0x0001a80a01007387 */ /* 0x0001e60000100a00 */
[----:B0-----:R-:W2:Y:S01]  /*15390*/  LDL.LU.64 R10, [R1+0x1b60] ;  /* 0x001b6000010a7983 */ /* 0x001ea20000300a00 */
[----:B------:R-:W4:Y:S02]  /*153a0*/  LDL.LU.64 R8, [R1+0x1b58] ;  /* 0x001b580001087983 */ /* 0x000f240000300a00 */
[----:B---3--:R-:W-:Y:S02]  /*153b0*/  STL.64 [R1+0x1af0], R26 ;  /* 0x001af01a01007387 */ /* 0x008fe40000100a00 */
[----:B------:R0:W-:Y:S02]  /*153c0*/  STL.64 [R1+0x1ae8], R24 ;  /* 0x001ae81801007387 */ /* 0x0001e40000100a00 */
[----:B0-----:R-:W3:Y:S01]  /*153d0*/  LDL.LU.64 R24, [R1+0x490] ;  /* 0x0004900001187983 */ /* 0x001ee20000300a00 */
[----:B------:R-:W3:Y:S01]  /*153e0*/  LDL.LU.64 R26, [R1+0x498] ;  /* 0x00049800011a7983 */ /* 0x000ee20000300a00 */
[C---:B----4-:R-:W-:Y:S11]  /*153f0*/  HMMA.16816.F32.BF16 R16, R12.reuse, R8, R16 ;  /* 0x000000080c10723c */ /* 0x050ff60000041810 */
[----:B------:R-:W-:Y:S11]  /*15400*/  @!UPT UIADD3 URZ, URZ, URZ, URZ ;  /* 0x0000003f3f3ff290 */ /* 0x000ff6000fffe03f */
[----:B------:R-:W-:Y:S01]  /*15410*/  @!UPT UIADD3 URZ, URZ, URZ, URZ ;  /* 0x0000003f3f3ff290 */ /* 0x000fe2000fffe03f */
[----:B------:R0:W-:Y:S01]  /*15420*/  STL.64 [R1+0x190], R16 ;  /* 0x0001901001007387 */ /* 0x0001e20000100a00 */
[----:B------:R-:W-:Y:S03]  /*15430*/  STL.64 [R1+0x198], R18 ;  /* 0x0001981201007387 */ /* 0x000fe60000100a00 */
[----:B0-----:R-:W4:Y:S01]  /*15440*/  LDL.LU.64 R16, [R1+0x1b50] ;  /* 0x001b500001107983 */ /* 0x001f220000300a00 */
[----:B--2---:R-:W-:Y:S02]  /*15450*/  STL.64 [R1+0x1ae0], R10 ;  /* 0x001ae00a01007387 */ /* 0x004fe40000100a00 */
[----:B------:R0:W-:Y:S02]  /*15460*/  STL.64 [R1+0x1ad8], R8 ;  /* 0x001ad80801007387 */ /* 0x0001e40000100a00 */
[----:B0-----:R-:W4:Y:S01]  /*15470*/  LDL.LU.64 R8, [R1+0x180] ;  /* 0x0001800001087983 */ /* 0x001f220000300a00 */
[----:B------:R-:W4:Y:S02]  /*15480*/  LDL.LU.64 R10, [R1+0x188] ;  /* 0x00018800010a7983 */ /* 0x000f240000300a00 */
[C---:B----4-:R-:W-:Y:S11]  /*15490*/  HMMA.16816.F32.BF16 R8, R12.reuse, R16, R8 ;  /* 0x000000100c08723c */ /* 0x050ff60000041808 */
[----:B------:R-:W-:Y:S11]  /*154a0*/  @!UPT UIADD3 URZ, URZ, URZ, URZ ;  /* 0x0000003f3f3ff290 */ /* 0x000ff6000fffe03f */
[----:B------:R-:W-:Y:S01]  /*154b0*/  @!UPT UIADD3 URZ, URZ, URZ, URZ ;  /* 0x0000003f3f3ff290 */ /* 0x000fe2000fffe03f */
[----:B------:R0:W-:Y:S01]  /*154c0*/  STL.64 [R1+0x180], R8 ;  /* 0x0001800801007387 */ /* 0x0001e20000100a00 */
[----:B------:R1:W-:Y:S02]  /*154d0*/  STL.64 [R1+0x188], R10 ;  /* 0x0001880a01007387 */ /* 0x0003e40000100a00 */
[----:B0-----:R-:W-:Y:S02]  /*154e0*/  IMAD.MOV.U32 R9, RZ, RZ, R16 ;  /* 0x000000ffff097224 */ /* 0x001fe400078e0010 */
[----:B------:R-:W-:Y:S02]  /*154f0*/  IMAD.MOV.U32 R8, RZ, RZ, R17 ;  /* 0x000000ffff087224 */ /* 0x000fe400078e0011 */
[----:B------:R-:W2:Y:S02]  /*15500*/  LDL.LU.64 R16, [R1+0x1b48] ;  /* 0x001b480001107983 */ /* 0x000ea40000300a00 */
[----:B--2---:R-:W-:Y:S01]  /*15510*/  HMMA.16816.F32.BF16 R20, R12, R16, R20 ;  /* 0x000000100c14723c */ /* 0x004fe20000041814 */
[----:B-1----:R-:W-:-:S02]  /*15520*/  IMAD.MOV.U32 R11, RZ, RZ, R16 ;  /* 0x000000ffff0b7224 */ /* 0x002fc400078e0010 */
[----:B------:R-:W-:Y:S11]  /*15530*/  IMAD.MOV.U32 R10, RZ, RZ, R17 ;  /* 0x000000ffff0a7224 */ /* 0x000ff600078e0011 */
[----:B------:R-:W-:Y:S09]  /*15540*/  @!UPT UIADD3 URZ, URZ, URZ, URZ ;  /* 0x0000003f3f3ff290 */ /* 0x000ff2000fffe03f */
[----:B------:R0:W-:Y:S01]  /*15550*/  STL.64 [R1+0x170], R20 ;  /* 0x0001701401007387 */ /* 0x0001e20000100a00 */
[----:B------:R-:W-:Y:S03]  /*15560*/  STL.64 [R1+0x178], R22 ;  /* 0x0001781601007387 */ /* 0x000fe60000100a00 */
[----:B0-----:R-:W2:Y:S01]  /*15570*/  LDL.LU.64 R20, [R1+0x1b40] ;  /* 0x001b400001147983 */ /* 0x001ea20000300a00 */
[----:B------:R-:W4:Y:S02]  /*15580*/  LDL.LU.64 R16, [R1+0x1b38] ;  /* 0x001b380001107983 */ /* 0x000f240000300a00 */
[C---:B----4-:R-:W-:Y:S11]  /*15590*/  HMMA.16816.F32.BF16 R4, R12.reuse, R16, R4 ;  /* 0x000000100c04723c */ /* 0x050ff60000041804 */
[----:B------:R-:W-:Y:S11]  /*155a0*/  @!UPT UIADD3 URZ, URZ, URZ, URZ ;  /* 0x0000003f3f3ff290 */ /* 0x000ff6000fffe03f */
[----:B------:R-:W-:Y:S01]  /*155b0*/  @!UPT UIADD3 URZ, URZ, URZ, URZ ;  /* 0x0000003f3f3ff290 */ /* 0x000fe2000fffe03f */
[----:B------:R-:W-:Y:S01]  /*155c0*/  STL.64 [R1+0x160], R4 ;  /* 0x0001600401007387 */ /* 0x000fe20000100a00 */
[----:B------:R0:W-:Y:S03]  /*155d0*/  STL.64 [R1+0x168], R6 ;  /* 0x0001680601007387 */ /* 0x0001e60000100a00 */
[----:B0-----:R-:W4:Y:S01]  /*155e0*/  LDL.LU.64 R6, [R1+0x1b30] ;  /* 0x001b300001067983 */ /* 0x001f220000300a00 */
[----:B------:R-:W3:Y:S02]  /*155f0*/  LDL.LU.64 R4, [R1+0x1b28] ;  /* 0x001b280001047983 */ /* 0x000ee40000300a00 */
[----:B------:R-:W-:Y:S02]  /*15600*/  IMAD.MOV.U32 R23, RZ, RZ, R16 ;  /* 0x000000ffff177224 */ /* 0x000fe400078e0010 */
[----:B------:R-:W-:Y:S01]  /*15610*/  IMAD.MOV.U32 R22, RZ, RZ, R17 ;  /* 0x000000ffff167224 */ /* 0x000fe200078e0011 */
[----:B------:R-:W2:Y:S01]  /*15620*/  LDL.LU.64 R18, [R1+0x1b20] ;  /* 0x001b200001127983 */ /* 0x000ea20000300a00 */
[----:B------:R-:W2:Y:S01]  /*15630*/  LDL.LU.64 R16, [R1+0x1b18] ;  /* 0x001b180001107983 */ /* 0x000ea20000300a00 */
[----:B---3--:R-:W-:Y:S02]  /*15640*/  HMMA.16816.F32.BF16 R12, R12, R4, R24 ;  /* 0x000000040c0c723c */ /* 0x008fe40000041818 */
[----:B----4-:R-:W-:Y:S01]  /*15650*/  STL.64 [R1+0x1a88], R6 ;  /* 0x001a880601007387 */ /* 0x010fe20000100a00 */
[----:B------:R0:W-:Y:S04]  /*15660*/  STL.64 [R1+0x1a80], R4 ;  /* 0x001a800401007387 */ /* 0x0001e80000100a00 */
[----:B0-----:R-:W-:-:S02]  /*15670*/  IMAD.MOV.U32 R4, RZ, RZ, R23 ;  /* 0x000000ffff047224 */ /* 0x001fc400078e0017 */
[----:B------:R-:W-:Y:S02]  /*15680*/  IMAD.MOV.U32 R5, RZ, RZ, R22 ;  /* 0x000000ffff057224 */ /* 0x000fe400078e0016 */
[----:B--2---:R-:W-:Y:S02]  /*15690*/  IMAD.MOV.U32 R24, RZ, RZ, R21 ;  /* 0x000000ffff187224 */ /* 0x004fe400078e0015 */
[----:B------:R-:W-:-:S10]  /*156a0*/  IMAD.MOV.U32 R25, RZ, RZ, R20 ;  /* 0x000000ffff197224 */ /* 0x000fd400078e0014 */
[----:B------:R-:W-:Y:S01]  /*156b0*/  STL.64 [R1+0xb0], R12 ;  /* 0x0000b00c01007387 */ /* 0x000fe20000100a00 */
[----:B------:R-:W-:Y:S02]  /*156c0*/  STL.64 [R1+0xb8], R14 ;  /* 0x0000b80e01007387 */ /* 0x000fe40000100a00 */
[----:B------:R0:W-:Y:S02]  /*156d0*/  STL.64 [R1+0x1aa0], R4 ;  /* 0x001aa00401007387 */ /* 0x0001e40000100a00 */
[----:B0-----:R-:W-:Y:S02]  /*156e0*/  IMAD.MOV.U32 R4, RZ, RZ, R11 ;  /* 0x000000ffff047224 */ /* 0x001fe400078e000b */
[----:B------:R-:W-:-:S05]  /*156f0*/  IMAD.MOV.U32 R5, RZ, RZ, R10 ;  /* 0x000000ffff057224 */ /* 0x000fca00078e000a */
[----:B------:R0:W-:Y:S01]  /*15700*/  STL.64 [R1+0x1ab8], R4 ;  /* 0x001ab80401007387 */ /* 0x0001e20000100a00 */
[----:B------:R1:W-:Y:S02]  /*15710*/  STL.64 [R1+0x1b08], R24 ;  /* 0x001b081801007387 */ /* 0x0003e40000100a00 */
[----:B0-----:R-:W-:Y:S02]  /*15720*/  IMAD.MOV.U32 R4, RZ, RZ, R9 ;  /* 0x000000ffff047224 */ /* 0x001fe400078e0009 */
[----:B------:R-:W-:Y:S01]  /*15730*/  IMAD.MOV.U32 R5, RZ, RZ, R8 ;  /* 0x000000ffff057224 */ /* 0x000fe200078e0008 */
[----:B-1----:R-:W2:Y:S01]  /*15740*/  LDL.LU.64 R24, [R1+0x480] ;  /* 0x0004800001187983 */ /* 0x002ea20000300a00 */
[----:B------:R-:W2:Y:S03]  /*15750*/  LDL.LU.64 R26, [R1+0x488] ;  /* 0x00048800011a7983 */ /* 0x000ea60000300a00 */
[----:B------:R-:W-:Y:S01]  /*15760*/  STL.64 [R1+0x1ad0], R4 ;  /* 0x001ad00401007387 */ /* 0x000fe20000100a00 */
[----:B------:R-:W3:Y:S02]  /*15770*/  LDL.LU R12, [R1+0x350] ;  /* 0x00035000010c7983 */ /* 0x000ee40000300800 */
[----:B------:R-:W3:Y:S02]  /*15780*/  LDL.LU R13, [R1+0x354] ;  /* 0x00035400010d7983 */ /* 0x000ee40000300800 */
[----:B------:R-:W4:Y:S01]  /*15790*/  LDL.LU R14, [R1+0x358] ;  /* 0x00035800010e7983 */ /* 0x000f220000300800 */
[----:B------:R-:W4:Y:S01]  /*157a0*/  LDL.LU R15, [R1+0x35c] ;  /* 0x00035c00010f7983 */ /* 0x000f220000300800 */
[----:B------:R-:W2:Y:S02]  /*157b0*/  LDL.LU.64 R8, [R1+0x60] ;  /* 0x0000600001087983 */ /* 0x000ea40000300a00 */
[----:B------:R-:W2:Y:S02]  /*157c0*/  LDL.LU.64 R10, [R1+0x68] ;  /* 0x00006800010a7983 */ /* 0x000ea40000300a00 */
[----:B--2---:R-:W-:Y:S01]  /*157d0*/  STL.64 [R1+0x1b00], R10 ;  /* 0x001b000a01007387 */ /* 0x004fe20000100a00 */
[----:B------:R0:W-:Y:S03]  /*157e0*/  STL.64 [R1+0x1af8], R8 ;  /* 0x001af80801007387 */ /* 0x0001e60000100a00 */
[----:B0-----:R-:W2:Y:S01]  /*157f0*/  LDL.LU.64 R8, [R1+0x150] ;  /* 0x0001500001087983 */ /* 0x001ea20000300a00 */
[----:B------:R-:W2:Y:S02]  /*15800*/  LDL.LU.64 R10, [R1+0x158] ;  /* 0x00015800010a7983 */ /* 0x000ea40000300a00 */
[----:B------:R-:W2:Y:S02]  /*15810*/  LDL.LU.64 R4, [R1+0x50] ;  /* 0x0000500001047983 */ /* 0x000ea40000300a00 */
[----:B------:R-:W2:Y:S01]  /*15820*/  LDL.LU.64 R6, [R1+0x58] ;  /* 0x0000580001067983 */ /* 0x000ea20000300a00 */
[----:B------:R-:W2:Y:S01]  /*15830*/  LDL.LU.64 R20, [R1+0x110] ;  /* 0x0001100001147983 */ /* 0x000ea20000300a00 */
[----:B------:R-:W2:Y:S03]  /*15840*/  LDL.LU.64 R22, [R1+0x118] ;  /* 0x0001180001167983 */ /* 0x000ea60000300a00 */
[----:B--2---:R-:W-:Y:S01]  /*15850*/  STL.64 [R1+0x1a98], R22 ;  /* 0x001a981601007387 */ /* 0x004fe20000100a00 */
[----:B------:R0:W-:Y:S03]  /*15860*/  STL.64 [R1+0x1a90], R20 ;  /* 0x001a901401007387 */ /* 0x0001e60000100a00 */
[----:B0-----:R-:W2:Y:S01]  /*15870*/  LDL.LU.64 R20, [R1+0x120] ;  /* 0x0001200001147983 */ /* 0x001ea20000300a00 */
        /* <DEDUP_REMOVED lines=8> */
[----:B------:R-:W2:Y:S02]  /*15900*/  LDL.LU.64 R22, [R1+0x148] ;  /* 0x0001480001167983 */ /* 0x000ea40000300a00 */
[----:B----4-:R-:W-:Y:S02]  /*15910*/  STL.64 [R1+0x1a60], R14 ;  /* 0x001a600e01007387 */ /* 0x010fe40000100a00 */
[----:B---3--:R0:W-:Y:S02]  /*15920*/  STL.64 [R1+0x1a58], R12 ;  /* 0x001a580c01007387 */ /* 0x0081e40000100a00 */
[----:B0-----:R-:W-:-:S02]  /*15930*/  IMAD.MOV.U32 R12, RZ, RZ, R0 ;  /* 0x000000ffff0c7224 */ /* 0x001fc400078e0000 */
[----:B------:R-:W-:Y:S01]  /*15940*/  IMAD.MOV.U32 R13, RZ, RZ, R2 ;  /* 0x000000ffff0d7224 */ /* 0x000fe200078e0002 */
[----:B------:R-:W3:Y:S01]  /*15950*/  LDL.LU R0, [R1+0x1b14] ;  /* 0x001b140001007983 */ /* 0x000ee20000300800 */
[----:B------:R-:W4:Y:S02]  /*15960*/  LDL.LU R2, [R1+0x1b10] ;  /* 0x001b100001027983 */ /* 0x000f240000300800 */
[----:B------:R-:W2:Y:S02]  /*15970*/  LDL R14, [R1+0x28] ;  /* 0x00002800010e7983 */ /* 0x000ea40000100800 */
[----:B------:R-:W2:Y:S01]  /*15980*/  LDL R15, [R1+0x2c] ;  /* 0x00002c00010f7983 */ /* 0x000ea20000100800 */
[C---:B------:R-:W-:Y:S11]  /*15990*/  HMMA.16816.F32.BF16 R24, R16.reuse, R12, R24 ;  /* 0x0000000c1018723c */ /* 0x040ff60000041818 */
[----:B------:R-:W-:Y:S11]  /*159a0*/  @!UPT UIADD3 URZ, URZ, URZ, URZ ;  /* 0x0000003f3f3ff290 */ /* 0x000ff6000fffe03f */
[----:B------:R-:W-:Y:S01]  /*159b0*/  @!UPT UIADD3 URZ, URZ, URZ, URZ ;  /* 0x0000003f3f3ff290 */ /* 0x000fe2000fffe03f */
[----:B------:R0:W-:Y:S01]  /*159c0*/  STL.64 [R1+0xa0], R24 ;  /* 0x0000a01801007387 */ /* 0x0001e20000100a00 */
[----:B------:R1:W-:Y:S03]  /*159d0*/  STL.64 [R1+0xa8], R26 ;  /* 0x0000a81a01007387 */ /* 0x0003e60000100a00 */
[----:B0-----:R-:W1:Y:S02]  /*159e0*/  LDL.LU.64 R24, [R1+0x1b08] ;  /* 0x001b080001187983 */ /* 0x001e640000300a00 */
[C---:B-1----:R-:W-:Y:S02]  /*159f0*/  HMMA.16816.F32.BF16 R24, R16.reuse, R24, R8 ;  /* 0x000000181018723c */ /* 0x042fe40000041808 */
[----:B------:R-:W2:Y:S01]  /*15a00*/  LDL.LU.64 R10, [R1+0x1b00] ;  /* 0x001b0000010a7983 */ /* 0x000ea20000300a00 */
[----:B------:R-:W2:Y:S11]  /*15a10*/  LDL.LU.64 R8, [R1+0x1af8] ;  /* 0x001af80001087983 */ /* 0x000eb60000300a00 */
[----:B------:R-:W-:Y:S09]  /*15a20*/  @!UPT UIADD3 URZ, URZ, URZ, URZ ;  /* 0x0000003f3f3ff290 */ /* 0x000ff2000fffe03f */
[----:B------:R-:W-:Y:S01]  /*15a30*/  STL.64 [R1+0x90], R24 ;  /* 0x0000901801007387 */ /* 0x000fe20000100a00 */
[----:B------:R0:W-:Y:S03]  /*15a40*/  STL.64 [R1+0x98], R26 ;  /* 0x0000981a01007387 */ /* 0x0001e60000100a00 */
[----:B0-----:R-:W2:Y:S01]  /*15a50*/  LDL.LU.64 R26, [R1+0x1af0] ;  /* 0x001af000011a7983 */ /* 0x001ea20000300a00 */
[----:B------:R-:W2:Y:S02]  /*15a60*/  LDL.LU.64 R24, [R1+0x1ae8] ;  /* 0x001ae80001187983 */ /* 0x000ea40000300a00 */
[C---:B--2---:R-:W-:Y:S11]  /*15a70*/  HMMA.16816.F32.BF16 R8, R16.reuse, R24, R8 ;  /* 0x000000181008723c */ /* 0x044ff60000041808 */
[----:B------:R-:W-:Y:S11]  /*15a80*/  @!UPT UIADD3 URZ, URZ, URZ, URZ ;  /* 0x0000003f3f3ff290 */ /* 0x000ff6000fffe03f */
[----:B------:R-:W-:Y:S01]  /*15a90*/  @!UPT UIADD3 URZ, URZ, URZ, URZ ;  /* 0x0000003f3f3ff290 */ /* 0x000fe2000fffe03f */
[----:B------:R-:W-:Y:S01]  /*15aa0*/  STL.64 [R1+0x60], R8 ;  /* 0x0000600801007387 */ /* 0x000fe20000100a00 */
[----:B------:R0:W-:Y:S03]  /*15ab0*/  STL.64 [R1+0x68], R10 ;  /* 0x0000680a01007387 */ /* 0x0001e60000100a00 */
[----:B0-----:R-:W2:Y:S01]  /*15ac0*/  LDL.LU.64 R10, [R1+0x1ae0] ;  /* 0x001ae000010a7983 */ /* 0x001ea20000300a00 */
[----:B------:R-:W2:Y:S02]  /*15ad0*/  LDL.LU.64 R8, [R1+0x1ad8] ;  /* 0x001ad80001087983 */ /* 0x000ea40000300a00 */
[----:B------:R0:W-:Y:S02]  /*15ae0*/  STL.64 [R1+0x1a68], R26 ;  /* 0x001a681a01007387 */ /* 0x0001e40000100a00 */
[----:B------:R-:W3:Y:S01]  /*15af0*/  LDL.LU R24, [R1+0x270] ;  /* 0x0002700001187983 */ /* 0x000ee20000300800 */
[----:B------:R-:W3:Y:S04]  /*15b00*/  LDL.LU R25, [R1+0x274] ;  /* 0x0002740001197983 */ /* 0x000ee80000300800 */
[----:B0-----:R-:W3:Y:S01]  /*15b10*/  LDL.LU R26, [R1+0x278] ;  /* 0x00027800011a7983 */ /* 0x001ee20000300800 */
[----:B------:R-:W3:Y:S01]  /*15b20*/  LDL.LU R27, [R1+0x27c] ;  /* 0x00027c00011b7983 */ /* 0x000ee20000300800 */
[C---:B--2---:R-:W-:Y:S11]  /*15b30*/  HMMA.16816.F32.BF16 R4, R16.reuse, R8, R4 ;  /* 0x000000081004723c */ /* 0x044ff60000041804 */
        /* <DEDUP_REMOVED lines=25> */
[----:B0-----:R-:W2:Y:S01]  /*15cd0*/  LDL.LU.64 R6, [R1+0x1a88] ;  /* 0x001a880001067983 */ /* 0x001ea20000300a00 */
[----:B------:R-:W2:Y:S02]  /*15ce0*/  LDL.LU.64 R4, [R1+0x1a80] ;  /* 0x001a800001047983 */ /* 0x000ea40000300a00 */
[----:B--2---:R-:W-:Y:S01]  /*15cf0*/  HMMA.16816.F32.BF16 R16, R16, R4, R20 ;  /* 0x000000041010723c */ /* 0x004fe20000041814 */
[----:B------:R-:W3:Y:S01]  /*15d00*/  LDL.LU.64 R22, [R1+0x1a78] ;  /* 0x001a780001167983 */ /* 0x000ee20000300a00 */
[----:B------:R-:W3:Y:S02]  /*15d10*/  LDL.LU.64 R20, [R1+0x1a70] ;  /* 0x001a700001147983 */ /* 0x000ee40000300a00 */
[----:B------:R0:W-:Y:S02]  /*15d20*/  STL.64 [R1+0x1a18], R6 ;  /* 0x001a180601007387 */ /* 0x0001e40000100a00 */
[----:B0-----:R-:W2:Y:S11]  /*15d30*/  LDL.64 R6, [R1+0x18] ;  /* 0x0000180001067983 */ /* 0x001eb60000100a00 */
[----:B------:R-:W-:Y:S06]  /*15d40*/  @!UPT UIADD3 URZ, URZ, URZ, URZ ;  /* 0x0000003f3f3ff290 */ /* 0x000fec000fffe03f */
[----:B------:R-:W-:Y:S01]  /*15d50*/  STL.64 [R1+0x110], R16 ;  /* 0x0001101001007387 */ /* 0x000fe20000100a00 */
[----:B------:R0:W-:Y:S03]  /*15d60*/  STL.64 [R1+0x118], R18 ;  /* 0x0001181201007387 */ /* 0x0001e60000100a00 */
[----:B0-----:R-:W2:Y:S04]  /*15d70*/  LDL R18, [R1+0x48] ;  /* 0x0000480001127983 */ /* 0x001ea80000100800 */
[----:B------:R-:W2:Y:S01]  /*15d80*/  LDL R19, [R1+0x4c] ;  /* 0x00004c0001137983 */ /* 0x000ea20000100800 */
[----:B---3--:R-:W-:Y:S03]  /*15d90*/  HMMA.16816.F32.BF16 R12, R20, R14, R24 ;  /* 0x0000000e140c723c */ /* 0x008fe60000041818 */
[----:B--2---:R-:W-:Y:S01]  /*15da0*/  STL.64 [R1+0x1a40], R18 ;  /* 0x001a401201007387 */ /* 0x004fe20000100a00 */
[----:B------:R-:W2:Y:S02]  /*15db0*/  LDL.LU R16, [R1+0x360] ;  /* 0x0003600001107983 */ /* 0x000ea40000300800 */
[----:B------:R-:W2:Y:S02]  /*15dc0*/  LDL.LU R17, [R1+0x364] ;  /* 0x0003640001117983 */ /* 0x000ea40000300800 */
[----:B------:R-:W3:Y:S11]  /*15dd0*/  LDL.LU.64 R26, [R1+0x1a68] ;  /* 0x001a6800011a7983 */ /* 0x000ef60000300a00 */
[----:B------:R-:W-:Y:S04]  /*15de0*/  @!UPT UIADD3 URZ, URZ, URZ, URZ ;  /* 0x0000003f3f3ff290 */ /* 0x000fe8000fffe03f */
[----:B------:R-:W-:Y:S01]  /*15df0*/  STL.64 [R1+0x120], R12 ;  /* 0x0001200c01007387 */ /* 0x000fe20000100a00 */
[----:B------:R0:W-:Y:S03]  /*15e00*/  STL.64 [R1+0x128], R14 ;  /* 0x0001280e01007387 */ /* 0x0001e60000100a00 */
[----:B0-----:R-:W3:Y:S01]  /*15e10*/  LDL.LU.64 R14, [R1+0x1a60] ;  /* 0x001a6000010e7983 */ /* 0x001ee20000300a00 */
[----:B------:R-:W3:Y:S02]  /*15e20*/  LDL.LU.64 R12, [R1+0x1a58] ;  /* 0x001a5800010c7983 */ /* 0x000ee40000300a00 */
[----:B----4-:R-:W-:Y:S02]  /*15e30*/  IMAD.MOV.U32 R18, RZ, RZ, R2 ;  /* 0x000000ffff127224 */ /* 0x010fe400078e0002 */
[----:B------:R-:W-:Y:S02]  /*15e40*/  IMAD.MOV.U32 R19, RZ, RZ, R0 ;  /* 0x000000ffff137224 */ /* 0x000fe400078e0000 */
[----:B------:R-:W-:-:S02]  /*15e50*/  IMAD.MOV.U32 R2, RZ, RZ, R6 ;  /* 0x000000ffff027224 */ /* 0x000fc400078e0006 */
[----:B------:R-:W-:-:S03]  /*15e60*/  IMAD.MOV.U32 R0, RZ, RZ, R7 ;  /* 0x000000ffff007224 */ /* 0x000fc600078e0007 */
[C---:B--2---:R-:W-:Y:S08]  /*15e70*/  HMMA.16816.F32.BF16 R16, R20.reuse, R6, R16 ;  /* 0x000000061410723c */ /* 0x044ff00000041810 */
[----:B---3--:R-:W-:Y:S01]  /*15e80*/  HMMA.16816.F32.BF16 R4, R20, R26, R12 ;  /* 0x0000001a1404723c */ /* 0x008fe2000004180c */
[----:B------:R-:W-:Y:S11]  /*15e90*/  IMAD.MOV.U32 R9, RZ, RZ, R26 ;  /* 0x000000ffff097224 */ /* 0x000ff600078e001a */
[----:B------:R-:W-:Y:S03]  /*15ea0*/  @!UPT UIADD3 URZ, URZ, URZ, URZ ;  /* 0x0000003f3f3ff290 */ /* 0x000fe6000fffe03f */
[----:B------:R-:W-:Y:S01]  /*15eb0*/  STL.64 [R1+0x270], R16 ;  /* 0x0002701001007387 */ /* 0x000fe20000100a00 */
[----:B------:R-:W-:Y:S02]  /*15ec0*/  STL.64 [R1+0x278], R18 ;  /* 0x0002781201007387 */ /* 0x000fe40000100a00 */
[----:B------:R-:W-:-:S05]  /*15ed0*/  IMAD.MOV.U32 R8, RZ, RZ, R27 ;  /* 0x000000ffff087224 */ /* 0x000fca00078e001b */
[----:B------:R0:W-:Y:S01]  /*15ee0*/  STL.64 [R1+0x4a0], R4 ;  /* 0x0004a00401007387 */ /* 0x0001e20000100a00 */
[----:B------:R1:W-:Y:S02]  /*15ef0*/  STL.64 [R1+0x4a8], R6 ;  /* 0x0004a80601007387 */ /* 0x0003e40000100a00 */
[----:B------:R-:W2:Y:S02]  /*15f00*/  LDL.LU R24, [R1+0x260] ;  /* 0x0002600001187983 */ /* 0x000ea40000300800 */
[----:B------:R-:W2:Y:S01]  /*15f10*/  LDL.LU R25, [R1+0x264] ;  /* 0x0002640001197983 */ /* 0x000ea20000300800 */
[----:B------:R-:W3:Y:S01]  /*15f20*/  LDL.LU R26, [R1+0x268] ;  /* 0x00026800011a7983 */ /* 0x000ee20000300800 */
[----:B------:R-:W3:Y:S03]  /*15f30*/  LDL.LU R27, [R1+0x26c] ;  /* 0x00026c00011b7983 */ /* 0x000ee60000300800 */
[----:B0-----:R-:W4:Y:S01]  /*15f40*/  LDL.LU R4, [R1+0x310] ;  /* 0x0003100001047983 */ /* 0x001f220000300800 */
[----:B------:R-:W4:Y:S02]  /*15f50*/  LDL.LU R5, [R1+0x314] ;  /* 0x0003140001057983 */ /* 0x000f240000300800 */
[----:B-1----:R-:W2:Y:S02]  /*15f60*/  LDL.LU R6, [R1+0x318] ;  /* 0x0003180001067983 */ /* 0x002ea40000300800 */
[----:B------:R-:W2:Y:S01]  /*15f70*/  LDL.LU R7, [R1+0x31c] ;  /* 0x00031c0001077983 */ /* 0x000ea20000300800 */
[----:B------:R-:W3:Y:S01]  /*15f80*/  LDL.LU R16, [R1+0x340] ;  /* 0x0003400001107983 */ /* 0x000ee20000300800 */
[----:B------:R-:W3:Y:S02]  /*15f90*/  LDL.LU R17, [R1+0x344] ;  /* 0x0003440001117983 */ /* 0x000ee40000300800 */
[----:B------:R-:W3:Y:S02]  /*15fa0*/  LDL.LU R18, [R1+0x348] ;  /* 0x0003480001127983 */ /* 0x000ee40000300800 */
[----:B------:R-:W3:Y:S01]  /*15fb0*/  LDL.LU R19, [R1+0x34c] ;  /* 0x00034c0001137983 */ /* 0x000ee20000300800 */
[----:B--2---:R0:W-:Y:S01]  /*15fc0*/  STL.64 [R1+0x1a28], R6 ;  /* 0x001a280601007387 */ /* 0x0041e20000100a00 */
[----:B----4-:R1:W-:Y:S03]  /*15fd0*/  STL.64 [R1+0x1a20], R4 ;  /* 0x001a200401007387 */ /* 0x0103e60000100a00 */
[----:B0-----:R-:W2:Y:S04]  /*15fe0*/  LDL R6, [R1+0x38] ;  /* 0x0000380001067983 */ /* 0x001ea80000100800 */
[----:B------:R-:W2:Y:S04]  /*15ff0*/  LDL R7, [R1+0x3c] ;  /* 0x00003c0001077983 */ /* 0x000ea80000100800 */
[----:B--2---:R0:W-:Y:S01]  /*16000*/  STL.64 [R1+0x1a38], R6 ;  /* 0x001a380601007387 */ /* 0x0041e20000100a00 */
[----:B-1----:R-:W2:Y:S02]  /*16010*/  LDL.LU R4, [R1+0x330] ;  /* 0x0003300001047983 */ /* 0x002ea40000300800 */
[----:B------:R-:W2:Y:S01]  /*16020*/  LDL.LU R5, [R1+0x334] ;  /* 0x0003340001057983 */ /* 0x000ea20000300800 */
[----:B0-----:R-:W2:Y:S01]  /*16030*/  LDL.LU R6, [R1+0x338] ;  /* 0x0003380001067983 */ /* 0x001ea20000300800 */
[----:B------:R-:W2:Y:S02]  /*16040*/  LDL.LU R7, [R1+0x33c] ;  /* 0x00033c0001077983 */ /* 0x000ea40000300800 */
[----:B---3--:R0:W-:Y:S02]  /*16050*/  STL.64 [R1+0x1a10], R26 ;  /* 0x001a101a01007387 */ /* 0x0081e40000100a00 */
[----:B------:R1:W-:Y:S01]  /*16060*/  STL.64 [R1+0x1a08], R24 ;  /* 0x001a081801007387 */ /* 0x0003e20000100a00 */
[----:B0-----:R-:W3:Y:S01]  /*16070*/  LDL.64 R26, [R1+0x78] ;  /* 0x00007800011a7983 */ /* 0x001ee20000100a00 */
[----:B------:R-:W-:-:S02]  /*16080*/  IMAD.MOV.U32 R12, RZ, RZ, R3 ;  /* 0x000000ffff0c7224 */ /* 0x000fc400078e0003 */
[----:B------:R-:W-:Y:S02]  /*16090*/  IMAD.MOV.U32 R13, RZ, RZ, R29 ;  /* 0x000000ffff0d7224 */ /* 0x000fe400078e001d */
[----:B------:R-:W-:Y:S02]  /*160a0*/  IMAD.MOV.U32 R14, RZ, RZ, R10 ;  /* 0x000000ffff0e7224 */ /* 0x000fe400078e000a */
[----:B------:R-:W-:Y:S01]  /*160b0*/  IMAD.MOV.U32 R15, RZ, RZ, R11 ;  /* 0x000000ffff0f7224 */ /* 0x000fe200078e000b */
[----:B---3--:R0:W-:Y:S01]  /*160c0*/  STL.64 [R1+0x1a30], R26 ;  /* 0x001a301a01007387 */ /* 0x0081e20000100a00 */
[----:B-1----:R-:W3:Y:S02]  /*160d0*/  LDL.LU R24, [R1+0x320] ;  /* 0x0003200001187983 */ /* 0x002ee40000300800 */
[----:B------:R-:W3:Y:S01]  /*160e0*/  LDL.LU R25, [R1+0x324] ;  /* 0x0003240001197983 */ /* 0x000ee20000300800 */
[----:B0-----:R-:W3:Y:S01]  /*160f0*/  LDL.LU R26, [R1+0x328] ;  /* 0x00032800011a7983 */ /* 0x001ee20000300800 */
[----:B------:R-:W3:Y:S02]  /*16100*/  LDL.LU R27, [R1+0x32c] ;  /* 0x00032c00011b7983 */ /* 0x000ee40000300800 */
[----:B------:R-:W4:Y:S02]  /*16110*/  LDL.LU R3, [R1+0x1a54] ;  /* 0x001a540001037983 */ /* 0x000f240000300800 */
[----:B------:R-:W2:Y:S01]  /*16120*/  LDL.LU R29, [R1+0x1a50] ;  /* 0x001a5000011d7983 */ /* 0x000ea20000300800 */
[----:B------:R-:W2:Y:S01]  /*16130*/  LDL.LU R10, [R1+0x1a4c] ;  /* 0x001a4c00010a7983 */ /* 0x000ea20000300800 */
[----:B------:R-:W2:Y:S02]  /*16140*/  LDL.LU R11, [R1+0x1a48] ;  /* 0x001a4800010b7983 */ /* 0x000ea40000300800 */
[----:B------:R0:W-:Y:S02]  /*16150*/  STL.64 [R1+0x1948], R14 ;  /* 0x0019480e01007387 */ /* 0x0001e40000100a00 */
[----:B------:R1:W-:Y:S02]  /*16160*/  STL.64 [R1+0x1940], R12 ;  /* 0x0019400c01007387 */ /* 0x0003e40000100a00 */
[----:B0-----:R-:W-:-:S02]  /*16170*/  IMAD.MOV.U32 R14, RZ, RZ, R9 ;  /* 0x000000ffff0e7224 */ /* 0x001fc400078e0009 */
[----:B------:R-:W-:-:S05]  /*16180*/  IMAD.MOV.U32 R15, RZ, RZ, R8 ;  /* 0x000000ffff0f7224 */ /* 0x000fca00078e0008 */
[----:B------:R-:W-:Y:S01]  /*16190*/  STL.64 [R1+0x19f0], R14 ;  /* 0x0019f00e01007387 */ /* 0x000fe20000100a00 */
[----:B-1----:R-:W3:Y:S02]  /*161a0*/  LDL.LU R12, [R1+0x250] ;  /* 0x00025000010c7983 */ /* 0x002ee40000300800 */
[----:B------:R-:W3:Y:S01]  /*161b0*/  LDL.LU R13, [R1+0x254] ;  /* 0x00025400010d7983 */ /* 0x000ee20000300800 */
[C---:B--2---:R-:W-:Y:S11]  /*161c0*/  HMMA.16816.F32.BF16 R16, R20.reuse, R10, R16 ;  /* 0x0000000a1410723c */ /* 0x044ff60000041810 */
[----:B------:R-:W-:Y:S11]  /*161d0*/  @!UPT UIADD3 URZ, URZ, URZ, URZ ;  /* 0x0000003f3f3ff290 */ /* 0x000ff6000fffe03f */
[----:B------:R-:W-:Y:S01]  /*161e0*/  @!UPT UIADD3 URZ, URZ, URZ, URZ ;  /* 0x0000003f3f3ff290 */ /* 0x000fe2000fffe03f */
[----:B------:R0:W-:Y:S04]  /*161f0*/  STL.64 [R1+0x368], R18 ;  /* 0x0003681201007387 */ /* 0x0001e80000100a00 */
[----:B0-----:R-:W2:Y:S01]  /*16200*/  LDL.LU.64 R18, [R1+0x1a40] ;  /* 0x001a400001127983 */ /* 0x001ea20000300a00 */
[----:B------:R-:W-:Y:S02]  /*16210*/  IMAD.MOV.U32 R8, RZ, RZ, R16 ;  /* 0x000000ffff087224 */ /* 0x000fe400078e0010 */
[----:B------:R-:W-:Y:S02]  /*16220*/  IMAD.MOV.U32 R9, RZ, RZ, R17 ;  /* 0x000000ffff097224 */ /* 0x000fe400078e0011 */
[----:B------:R0:W-:Y:S03]  /*16230*/  STL.64 [R1+0x19e8], R10 ;  /* 0x0019e80a01007387 */ /* 0x0001e60000100a00 */
[----:B------:R-:W-:Y:S04]  /*16240*/  STL.64 [R1+0x19e0], R8 ;  /* 0x0019e00801007387 */ /* 0x000fe80000100a00 */
[----:B0-----:R-:W3:Y:S01]  /*16250*/  LDL.64 R10, [R1+0x28] ;  /* 0x00002800010a7983 */ /* 0x001ee20000100a00 */
[----:B--2---:R-:W-:Y:S11]  /*16260*/  HMMA.16816.F32.BF16 R4, R20, R18, R4 ;  /* 0x000000121404723c */ /* 0x004ff60000041804 */
[----:B------:R-:W-:Y:S11]  /*16270*/  @!UPT UIADD3 URZ, URZ, URZ, URZ ;  /* 0x0000003f3f3ff290 */ /* 0x000ff6000fffe03f */
[----:B------:R-:W-:Y:S01]  /*16280*/  @!UPT UIADD3 URZ, URZ, URZ, URZ ;  /* 0x0000003f3f3ff290 */ /* 0x000fe2000fffe03f */
[----:B------:R-:W-:Y:S01]  /*16290*/  STL.64 [R1+0x530], R4 ;  /* 0x0005300401007387 */ /* 0x000fe20000100a00 */
[----:B------:R0:W-:Y:S03]  /*162a0*/  STL.64 [R1+0x538], R6 ;  /* 0x0005380601007387 */ /* 0x0001e60000100a00 */
[----:B0-----:R-:W3:Y:S01]  /*162b0*/  LDL.LU.64 R6, [R1+0x1a38] ;  /* 0x001a380001067983 */ /* 0x001ee20000300a00 */
[----:B------:R0:W-:Y:S02]  /*162c0*/  STL.64 [R1+0x19d8], R18 ;  /* 0x0019d81201007387 */ /* 0x0001e40000100a00 */
[----:B------:R-:W-:Y:S02]  /*162d0*/  IMAD.MOV.U32 R14, RZ, RZ, R29 ;  /* 0x000000ffff0e7224 */ /* 0x000fe400078e001d */
[----:B----4-:R-:W-:Y:S02]  /*162e0*/  IMAD.MOV.U32 R15, RZ, RZ, R3 ;  /* 0x000000ffff0f7224 */ /* 0x010fe400078e0003 */
[----:B0-----:R-:W-:-:S02]  /*162f0*/  IMAD.MOV.U32 R18, RZ, RZ, R2 ;  /* 0x000000ffff127224 */ /* 0x001fc400078e0002 */
[----:B------:R-:W-:Y:S01]  /*16300*/  IMAD.MOV.U32 R19, RZ, RZ, R0 ;  /* 0x000000ffff137224 */ /* 0x000fe200078e0000 */
[C---:B---3--:R-:W-:Y:S01]  /*16310*/  HMMA.16816.F32.BF16 R4, R20.reuse, R6, R24 ;  /* 0x000000061404723c */ /* 0x048fe20000041818 */
[----:B------:R-:W2:Y:S11]  /*16320*/  LDL.LU.64 R26, [R1+0x1a30] ;  /* 0x001a3000011a7983 */ /* 0x000eb60000300a00 */
[----:B------:R-:W-:Y:S11]  /*16330*/  @!UPT UIADD3 URZ, URZ, URZ, URZ ;  /* 0x0000003f3f3ff290 */ /* 0x000ff6000fffe03f */
[----:B------:R-:W-:Y:S01]  /*16340*/  @!UPT UIADD3 URZ, URZ, URZ, URZ ;  /* 0x0000003f3f3ff290 */ /* 0x000fe2000fffe03f */
[----:B------:R-:W-:Y:S02]  /*16350*/  IMAD.MOV.U32 R2, RZ, RZ, R6 ;  /* 0x000000ffff027224 */ /* 0x000fe400078e0006 */
[----:B------:R-:W-:Y:S02]  /*16360*/  IMAD.MOV.U32 R0, RZ, RZ, R7 ;  /* 0x000000ffff007224 */ /* 0x000fe400078e0007 */
[----:B------:R-:W-:Y:S02]  /*16370*/  IMAD.MOV.U32 R29, RZ, RZ, R4 ;  /* 0x000000ffff1d7224 */ /* 0x000fe400078e0004 */
[----:B------:R-:W-:Y:S01]  /*16380*/  IMAD.MOV.U32 R3, RZ, RZ, R5 ;  /* 0x000000ffff037224 */ /* 0x000fe200078e0005 */
[----:B------:R-:W2:Y:S01]  /*16390*/  LDL.LU.64 R6, [R1+0x1a28] ;  /* 0x001a280001067983 */ /* 0x000ea20000300a00 */
[----:B------:R-:W2:Y:S03]  /*163a0*/  LDL.LU.64 R4, [R1+0x1a20] ;  /* 0x001a200001047983 */ /* 0x000ea60000300a00 */
[----:B------:R-:W-:Y:S01]  /*163b0*/  STL [R1+0x185c], R3 ;  /* 0x00185c0301007387 */ /* 0x000fe20000100800 */
[----:B------:R-:W-:Y:S01]  /*163c0*/  STL [R1+0x1858], R29 ;  /* 0x0018581d01007387 */ /* 0x000fe20000100800 */
[C---:B--2---:R-:W-:Y:S11]  /*163d0*/  HMMA.16816.F32.BF16 R4, R20.reuse, R26, R4 ;  /* 0x0000001a1404723c */ /* 0x044ff60000041804 */
[----:B------:R-:W-:Y:S11]  /*163e0*/  @!UPT UIADD3 URZ, URZ, URZ, URZ ;  /* 0x0000003f3f3ff290 */ /* 0x000ff6000fffe03f */
[----:B------:R-:W-:Y:S01]  /*163f0*/  @!UPT UIADD3 URZ, URZ, URZ, URZ ;  /* 0x0000003f3f3ff290 */ /* 0x000fe2000fffe03f */
[----:B------:R0:W-:Y:S01]  /*16400*/  STL.64 [R1+0x650], R4 ;  /* 0x0006500401007387 */ /* 0x0001e20000100a00 */
[----:B------:R1:W-:Y:S02]  /*16410*/  STL.64 [R1+0x658], R6 ;  /* 0x0006580601007387 */ /* 0x0003e40000100a00 */
[----:B0-----:R-:W-:Y:S01]  /*16420*/  IMAD.MOV.U32 R5, RZ, RZ, R26 ;  /* 0x000000ffff057224 */ /* 0x001fe200078e001a */
[----:B-1----:R-:W2:Y:S01]  /*16430*/  LDL.LU.64 R6, [R1+0x1a18] ;  /* 0x001a180001067983 */ /* 0x002ea20000300a00 */
[----:B------:R-:W-:Y:S02]  /*16440*/  IMAD.MOV.U32 R4, RZ, RZ, R27 ;  /* 0x000000ffff047224 */ /* 0x000fe400078e001b */
[----:B------:R-:W2:Y:S02]  /*16450*/  LDL.LU.64 R26, [R1+0x1a10] ;  /* 0x001a1000011a7983 */ /* 0x000ea40000300a00 */
[----:B------:R-:W2:Y:S02]  /*16460*/  LDL.LU.64 R24, [R1+0x1a08] ;  /* 0x001a080001187983 */ /* 0x000ea40000300a00 */
[----:B--2---:R-:W-:Y:S01]  /*16470*/  HMMA.16816.F32.BF16 R20, R20, R6, R24 ;  /* 0x000000061414723c */ /* 0x004fe20000041818 */
[----:B------:R-:W2:Y:S01]  /*16480*/  LDL.LU.64 R26, [R1+0x1a00] ;  /* 0x001a0000011a7983 */ /* 0x000ea20000300a00 */
[----:B------:R-:W2:Y:S11]  /*16490*/  LDL.LU.64 R24, [R1+0x19f8] ;  /* 0x0019f80001187983 */ /* 0x000eb60000300a00 */
[----:B------:R-:W-:Y:S10]  /*164a0*/  @!UPT UIADD3 URZ, URZ, URZ, URZ ;  /* 0x0000003f3f3ff290 */ /* 0x000ff4000fffe03f */
[----:B------:R0:W-:Y:S01]  /*164b0*/  STL.64 [R1+0x640], R20 ;  /* 0x0006401401007387 */ /* 0x0001e20000100a00 */
[----:B------:R1:W-:Y:S03]  /*164c0*/  STL.64 [R1+0x648], R22 ;  /* 0x0006481601007387 */ /* 0x0003e60000100a00 */
[----:B0-----:R-:W3:Y:S01]  /*164d0*/  LDL.LU R20, [R1+0x240] ;  /* 0x0002400001147983 */ /* 0x001ee20000300800 */
[----:B------:R-:W3:Y:S02]  /*164e0*/  LDL.LU R21, [R1+0x244] ;  /* 0x0002440001157983 */ /* 0x000ee40000300800 */
[----:B-1----:R-:W3:Y:S02]  /*164f0*/  LDL.LU R22, [R1+0x248] ;  /* 0x0002480001167983 */ /* 0x002ee40000300800 */
[----:B------:R-:W3:Y:S01]  /*16500*/  LDL.LU R23, [R1+0x24c] ;  /* 0x00024c0001177983 */ /* 0x000ee20000300800 */
[----:B------:R0:W-:Y:S01]  /*16510*/  STL.64 [R1+0x19a0], R6 ;  /* 0x0019a00601007387 */ /* 0x0001e20000100a00 */
[----:B------:R-:W-:-:S02]  /*16520*/  IMAD.MOV.U32 R3, RZ, RZ, R11 ;  /* 0x000000ffff037224 */ /* 0x000fc400078e000b */
[----:B0-----:R-:W-:Y:S02]  /*16530*/  IMAD.MOV.U32 R6, RZ, RZ, R5 ;  /* 0x000000ffff067224 */ /* 0x001fe400078e0005 */
[----:B------:R-:W-:Y:S01]  /*16540*/  IMAD.MOV.U32 R7, RZ, RZ, R4 ;  /* 0x000000ffff077224 */ /* 0x000fe200078e0004 */
[C---:B--2---:R-:W-:Y:S08]  /*16550*/  HMMA.16816.F32.BF16 R12, R24.reuse, R10, R12 ;  /* 0x0000000a180c723c */ /* 0x044ff0000004180c */
[C---:B---3--:R-:W-:Y:S11]  /*16560*/  HMMA.16816.F32.BF16 R20, R24.reuse, R18, R20 ;  /* 0x000000121814723c */ /* 0x048ff60000041814 */
[----:B------:R-:W-:Y:S04]  /*16570*/  @!UPT UIADD3 URZ, URZ, URZ, URZ ;  /* 0x0000003f3f3ff290 */ /* 0x000fe8000fffe03f */
[----:B------:R-:W-:Y:S01]  /*16580*/  STL.64 [R1+0x730], R12 ;  /* 0x0007300c01007387 */ /* 0x000fe20000100a00 */
[----:B------:R0:W-:Y:S03]  /*16590*/  STL.64 [R1+0x738], R14 ;  /* 0x0007380e01007387 */ /* 0x0001e60000100a00 */
[----:B0-----:R-:W2:Y:S01]  /*165a0*/  LDL.LU.64 R14, [R1+0x19f0] ;  /* 0x0019f000010e7983 */ /* 0x001ea20000300a00 */
[----:B------:R-:W2:Y:S02]  /*165b0*/  LDL.LU R8, [R1+0x230] ;  /* 0x0002300001087983 */ /* 0x000ea40000300800 */
[----:B------:R-:W-:Y:S02]  /*165c0*/  IMAD.MOV.U32 R12, RZ, RZ, R10 ;  /* 0x000000ffff0c7224 */ /* 0x000fe400078e000a */
[----:B------:R-:W2:Y:S01]  /*165d0*/  LDL.LU R9, [R1+0x234] ;  /* 0x0002340001097983 */ /* 0x000ea20000300800 */
[----:B------:R-:W2:Y:S01]  /*165e0*/  LDL.LU R10, [R1+0x238] ;  /* 0x00023800010a7983 */ /* 0x000ea20000300800 */
[----:B------:R-:W2:Y:S02]  /*165f0*/  LDL.LU R11, [R1+0x23c] ;  /* 0x00023c00010b7983 */ /* 0x000ea40000300800 */
[----:B------:R-:W3:Y:S01]  /*16600*/  LDL.LU R16, [R1+0x220] ;  /* 0x0002200001107983 */ /* 0x000ee20000300800 */
[----:B------:R0:W-:Y:S01]  /*16610*/  STL.64 [R1+0x720], R20 ;  /* 0x0007201401007387 */ /* 0x0001e20000100a00 */
[----:B------:R1:W-:Y:S02]  /*16620*/  STL.64 [R1+0x728], R22 ;  /* 0x0007281601007387 */ /* 0x0003e40000100a00 */
[----:B------:R-:W3:Y:S02]  /*16630*/  LDL.LU R17, [R1+0x224] ;  /* 0x0002240001117983 */ /* 0x000ee40000300800 */
[----:B------:R-:W3:Y:S01]  /*16640*/  LDL.LU R18, [R1+0x228] ;  /* 0x0002280001127983 */ /* 0x000ee20000300800 */
[----:B------:R-:W3:Y:S01]  /*16650*/  LDL.LU R19, [R1+0x22c] ;  /* 0x00022c0001137983 */ /* 0x000ee20000300800 */
[----:B------:R4:W-:Y:S03]  /*16660*/  STL.64 [R1+0x19b8], R6 ;  /* 0x0019b80601007387 */ /* 0x0009e60000100a00 */
[----:B0-----:R-:W2:Y:S01]  /*16670*/  LDL.LU R20, [R1+0x100] ;  /* 0x0001000001147983 */ /* 0x001ea20000300800 */
[----:B------:R-:W2:Y:S02]  /*16680*/  LDL.LU R21, [R1+0x104] ;  /* 0x0001040001157983 */ /* 0x000ea40000300800 */
[----:B-1----:R-:W2:Y:S02]  /*16690*/  LDL.LU R22, [R1+0x108] ;  /* 0x0001080001167983 */ /* 0x002ea40000300800 */
[----:B------:R-:W2:Y:S01]  /*166a0*/  LDL.LU R23, [R1+0x10c] ;  /* 0x00010c0001177983 */ /* 0x000ea20000300800 */
[----:B----4-:R-:W4:Y:S04]  /*166b0*/  LDL.64 R6, [R1+0x38] ;  /* 0x0000380001067983 */ /* 0x010f280000100a00 */
[----:B----4-:R-:W-:Y:S01]  /*166c0*/  STL.64 [R1+0x19d0], R6 ;  /* 0x0019d00601007387 */ /* 0x010fe20000100a00 */
[----:B--2---:R-:W-:Y:S02]  /*166d0*/  STL.64 [R1+0x19b0], R22 ;  /* 0x0019b01601007387 */ /* 0x004fe40000100a00 */
[----:B------:R0:W-:Y:S02]  /*166e0*/  STL.64 [R1+0x19a8], R20 ;  /* 0x0019a81401007387 */ /* 0x0001e40000100a00 */
[----:B0-----:R-:W2:Y:S01]  /*166f0*/  LDL.LU R20, [R1+0x1f0] ;  /* 0x0001f00001147983 */ /* 0x001ea20000300800 */
[----:B------:R-:W2:Y:S02]  /*16700*/  LDL.LU R21, [R1+0x1f4] ;  /* 0x0001f40001157983 */ /* 0x000ea40000300800 */
[----:B------:R-:W4:Y:S02]  /*16710*/  LDL.LU R22, [R1+0x1f8] ;  /* 0x0001f80001167983 */ /* 0x000f240000300800 */
[----:B------:R-:W4:Y:S01]  /*16720*/  LDL.LU R23, [R1+0x1fc] ;  /* 0x0001fc0001177983 */ /* 0x000f220000300800 */
[C---:B------:R-:W-:Y:S01]  /*16730*/  HMMA.16816.F32.BF16 R8, R24.reuse, R14, R8 ;  /* 0x0000000e1808723c */ /* 0x040fe20000041808 */
[----:B------:R-:W3:Y:S01]  /*16740*/  LDL.LU R4, [R1+0x210] ;  /* 0x0002100001047983 */ /* 0x000ee20000300800 */
[----:B------:R-:W3:Y:S02]  /*16750*/  LDL.LU R5, [R1+0x214] ;  /* 0x0002140001057983 */ /* 0x000ee40000300800 */
[----:B------:R-:W3:Y:S02]  /*16760*/  LDL.LU R6, [R1+0x218] ;  /* 0x0002180001067983 */ /* 0x000ee40000300800 */
[----:B------:R-:W3:Y:S01]  /*16770*/  LDL.LU R7, [R1+0x21c] ;  /* 0x00021c0001077983 */ /* 0x000ee20000300800 */
[----:B----4-:R-:W-:Y:S01]  /*16780*/  STL.64 [R1+0x19c8], R22 ;  /* 0x0019c81601007387 */ /* 0x010fe20000100a00 */
[----:B--2---:R0:W-:Y:S03]  /*16790*/  STL.64 [R1+0x19c0], R20 ;  /* 0x0019c01401007387 */ /* 0x0041e60000100a00 */
[----:B0-----:R-:W2:Y:S01]  /*167a0*/  LDL.LU R20, [R1+0x200] ;  /* 0x0002000001147983 */ /* 0x001ea20000300800 */
[----:B------:R-:W2:Y:S02]  /*167b0*/  LDL.LU R21, [R1+0x204] ;  /* 0x0002040001157983 */ /* 0x000ea40000300800 */
[----:B------:R-:W2:Y:S02]  /*167c0*/  LDL.LU R22, [R1+0x208] ;  /* 0x0002080001167983 */ /* 0x000ea40000300800 */
[----:B------:R-:W2:Y:S07]  /*167d0*/  LDL.LU R23, [R1+0x20c] ;  /* 0x00020c0001177983 */ /* 0x000eae0000300800 */
[----:B------:R-:W-:Y:S01]  /*167e0*/  STL.64 [R1+0x710], R8 ;  /* 0x0007100801007387 */ /* 0x000fe20000100a00 */
[----:B------:R0:W-:Y:S03]  /*167f0*/  STL.64 [R1+0x718], R10 ;  /* 0x0007180a01007387 */ /* 0x0001e60000100a00 */
[----:B0-----:R-:W3:Y:S01]  /*16800*/  LDL.LU.64 R10, [R1+0x19e8] ;  /* 0x0019e800010a7983 */ /* 0x001ee20000300a00 */
[----:B------:R-:W4:Y:S02]  /*16810*/  LDL.LU.64 R8, [R1+0x19e0] ;  /* 0x0019e00001087983 */ /* 0x000f240000300a00 */
[----:B------:R0:W-:Y:S02]  /*16820*/  STL.64 [R1+0x1960], R14 ;  /* 0x0019600e01007387 */ /* 0x0001e40000100a00 */
[----:B0-----:R-:W2:Y:S01]  /*16830*/  LDL.64 R14, [R1+0x18] ;  /* 0x00001800010e7983 */ /* 0x001ea20000100a00 */
[C---:B---3--:R-:W-:Y:S03]  /*16840*/  HMMA.16816.F32.BF16 R16, R24.reuse, R10, R16 ;  /* 0x0000000a1810723c */ /* 0x048fe60000041810 */
[----:B--2---:R-:W-:Y:S11]  /*16850*/  STL.64 [R1+0x1978], R14 ;  /* 0x0019780e01007387 */ /* 0x004ff60000100a00 */
[----:B------:R-:W-:Y:S09]  /*16860*/  @!UPT UIADD3 URZ, URZ, URZ, URZ ;  /* 0x0000003f3f3ff290 */ /* 0x000ff2000fffe03f */
[----:B------:R-:W-:Y:S01]  /*16870*/  STL.64 [R1+0x700], R16 ;  /* 0x0007001001007387 */ /* 0x000fe20000100a00 */
[----:B------:R0:W-:Y:S03]  /*16880*/  STL.64 [R1+0x708], R18 ;  /* 0x0007081201007387 */ /* 0x0001e60000100a00 */
[----:B0-----:R-:W2:Y:S01]  /*16890*/  LDL.LU.64 R18, [R1+0x19d8] ;  /* 0x0019d80001127983 */ /* 0x001ea20000300a00 */
[----:B------:R-:W-:Y:S02]  /*168a0*/  STL.64 [R1+0x1958], R10 ;  /* 0x0019580a01007387 */ /* 0x000fe40000100a00 */
[----:B----4-:R0:W-:Y:S02]  /*168b0*/  STL.64 [R1+0x1950], R8 ;  /* 0x0019500801007387 */ /* 0x0101e40000100a00 */
[----:B0-----:R-:W3:Y:S01]  /*168c0*/  LDL.LU R8, [R1+0xd0] ;  /* 0x0000d00001087983 */ /* 0x001ee20000300800 */
[----:B------:R-:W3:Y:S02]  /*168d0*/  LDL.LU R9, [R1+0xd4] ;  /* 0x0000d40001097983 */ /* 0x000ee40000300800 */
[----:B------:R-:W4:Y:S02]  /*168e0*/  LDL.LU R10, [R1+0xd8] ;  /* 0x0000d800010a7983 */ /* 0x000f240000300800 */
[----:B------:R-:W4:Y:S02]  /*168f0*/  LDL.LU R11, [R1+0xdc] ;  /* 0x0000dc00010b7983 */ /* 0x000f240000300800 */
[----:B----4-:R-:W-:Y:S01]  /*16900*/  STL.64 [R1+0x1970], R10 ;  /* 0x0019700a01007387 */ /* 0x010fe20000100a00 */
[----:B---3--:R0:W-:Y:S03]  /*16910*/  STL.64 [R1+0x1968], R8 ;  /* 0x0019680801007387 */ /* 0x0081e60000100a00 */
[----:B0-----:R-:W3:Y:S01]  /*16920*/  LDL.LU R8, [R1+0xe0] ;  /* 0x0000e00001087983 */ /* 0x001ee20000300800 */
[----:B------:R-:W3:Y:S02]  /*16930*/  LDL.LU R9, [R1+0xe4] ;  /* 0x0000e40001097983 */ /* 0x000ee40000300800 */
[----:B------:R-:W4:Y:S02]  /*16940*/  LDL.LU R10, [R1+0xe8] ;  /* 0x0000e800010a7983 */ /* 0x000f240000300800 */
[----:B------:R-:W4:Y:S01]  /*16950*/  LDL.LU R11, [R1+0xec] ;  /* 0x0000ec00010b7983 */ /* 0x000f220000300800 */
[C---:B--2---:R-:W-:Y:S01]  /*16960*/  HMMA.16816.F32.BF16 R4, R24.reuse, R18, R4 ;  /* 0x000000121804723c */ /* 0x044fe20000041804 */
[----:B----4-:R-:W-:Y:S01]  /*16970*/  STL.64 [R1+0x1988], R10 ;  /* 0x0019880a01007387 */ /* 0x010fe20000100a00 */
[----:B---3--:R0:W-:Y:S03]  /*16980*/  STL.64 [R1+0x1980], R8 ;  /* 0x0019800801007387 */ /* 0x0081e60000100a00 */
[----:B0-----:R-:W2:Y:S01]  /*16990*/  LDL.LU R8, [R1+0xf0] ;  /* 0x0000f00001087983 */ /* 0x001ea20000300800 */
[----:B------:R-:W2:Y:S02]  /*169a0*/  LDL.LU R9, [R1+0xf4] ;  /* 0x0000f40001097983 */ /* 0x000ea40000300800 */
[----:B------:R-:W2:Y:S02]  /*169b0*/  LDL.LU R10, [R1+0xf8] ;  /* 0x0000f800010a7983 */ /* 0x000ea40000300800 */
[----:B------:R-:W2:Y:S11]  /*169c0*/  LDL.LU R11, [R1+0xfc] ;  /* 0x0000fc00010b7983 */ /* 0x000eb60000300800 */
[----:B------:R-:W-:Y:S02]  /*169d0*/  @!UPT UIADD3 URZ, URZ, URZ, URZ ;  /* 0x0000003f3f3ff290 */ /* 0x000fe4000fffe03f */
[----:B------:R-:W-:Y:S01]  /*169e0*/  STL.64 [R1+0x6f0], R4 ;  /* 0x0006f00401007387 */ /* 0x000fe20000100a00 */
[----:B------:R0:W-:Y:S03]  /*169f0*/  STL.64 [R1+0x6f8], R6 ;  /* 0x0006f80601007387 */ /* 0x0001e60000100a00 */
[----:B0-----:R-:W3:Y:S01]  /*16a00*/  LDL.LU.64 R6, [R1+0x19d0] ;  /* 0x0019d00001067983 */ /* 0x001ee20000300a00 */
[----:B------:R-:W-:Y:S02]  /*16a10*/  IMAD.MOV.U32 R14, RZ, RZ, R12 ;  /* 0x000000ffff0e7224 */ /* 0x000fe400078e000c */
[----:B------:R-:W-:Y:S01]  /*16a20*/  IMAD.MOV.U32 R15, RZ, RZ, R3 ;  /* 0x000000ffff0f7224 */ /* 0x000fe200078e0003 */
[C---:B---3--:R-:W-:Y:S01]  /*16a30*/  HMMA.16816.F32.BF16 R20, R24.reuse, R6, R20 ;  /* 0x000000061814723c */ /* 0x048fe20000041814 */
[----:B------:R-:W-:Y:S02]  /*16a40*/  IMAD.MOV.U32 R12, RZ, RZ, R6 ;  /* 0x000000ffff0c7224 */ /* 0x000fe400078e0006 */
[----:B------:R-:W-:Y:S11]  /*16a50*/  IMAD.MOV.U32 R3, RZ, RZ, R7 ;  /* 0x000000ffff037224 */ /* 0x000ff600078e0007 */
[----:B------:R-:W-:Y:S09]  /*16a60*/  @!UPT UIADD3 URZ, URZ, URZ, URZ ;  /* 0x0000003f3f3ff290 */ /* 0x000ff2000fffe03f */
[----:B------:R-:W-:Y:S01]  /*16a70*/  STL.64 [R1+0x6e0], R20 ;  /* 0x0006e01401007387 */ /* 0x000fe20000100a00 */
[----:B------:R0:W-:Y:S03]  /*16a80*/  STL.64 [R1+0x6e8], R22 ;  /* 0x0006e81601007387 */ /* 0x0001e60000100a00 */
[----:B0-----:R-:W3:Y:S01]  /*16a90*/  LDL.LU.64 R22, [R1+0x19c8] ;  /* 0x0019c80001167983 */ /* 0x001ee20000300a00 */
[----:B------:R-:W3:Y:S02]  /*16aa0*/  LDL.LU.64 R20, [R1+0x19c0] ;  /* 0x0019c00001147983 */ /* 0x000ee40000300a00 */
[----:B------:R-:W3:Y:S02]  /*16ab0*/  LDL.LU.64 R6, [R1+0x19b8] ;  /* 0x0019b80001067983 */ /* 0x000ee40000300a00 */
[C---:B---3--:R-:W-:Y:S01]  /*16ac0*/  HMMA.16816.F32.BF16 R4, R24.reuse, R6, R20 ;  /* 0x000000061804723c */ /* 0x048fe20000041814 */
[----:B------:R-:W3:Y:S01]  /*16ad0*/  LDL.LU.64 R22, [R1+0x19b0] ;  /* 0x0019b00001167983 */ /* 0x000ee20000300a00 */
[----:B------:R-:W3:Y:S11]  /*16ae0*/  LDL.LU.64 R20, [R1+0x19a8] ;  /* 0x0019a80001147983 */ /* 0x000ef60000300a00 */
[----:B------:R-:W-:Y:S10]  /*16af0*/  @!UPT UIADD3 URZ, URZ, URZ, URZ ;  /* 0x0000003f3f3ff290 */ /* 0x000ff4000fffe03f */
[----:B------:R-:W-:Y:S01]  /*16b00*/  STL.64 [R1+0x6d0], R4 ;  /* 0x0006d00401007387 */ /* 0x000fe20000100a00 */
[----:B------:R0:W-:Y:S03]  /*16b10*/  STL.64 [R1+0x6d8], R6 ;  /* 0x0006d80601007387 */ /* 0x0001e60000100a00 */
[----:B0-----:R-:W3:Y:S02]  /*16b20*/  LDL.LU.64 R6, [R1+0x19a0] ;  /* 0x0019a00001067983 */ /* 0x001ee40000300a00 */
[----:B---3--:R-:W-:Y:S07]  /*16b30*/  HMMA.16816.F32.BF16 R24, R24, R6, R20 ;  /* 0x000000061818723c */ /* 0x008fee0000041814 */
[----:B------:R-:W-:-:S02]  /*16b40*/  IMAD.MOV.U32 R21, RZ, RZ, R6 ;  /* 0x000000ffff157224 */ /* 0x000fc400078e0006 */
[----:B------:R-:W-:Y:S11]  /*16b50*/  IMAD.MOV.U32 R20, RZ, RZ, R7 ;  /* 0x000000ffff147224 */ /* 0x000ff600078e0007 */
[----:B------:R-:W-:Y:S03]  /*16b60*/  @!UPT UIADD3 URZ, URZ, URZ, URZ ;  /* 0x0000003f3f3ff290 */ /* 0x000fe6000fffe03f */
[----:B------:R-:W-:Y:S01]  /*16b70*/  STL.64 [R1+0x630], R24 ;  /* 0x0006301801007387 */ /* 0x000fe20000100a00 */
[----:B------:R0:W-:Y:S02]  /*16b80*/  STL.64 [R1+0x638], R26 ;  /* 0x0006381a01007387 */ /* 0x0001e40000100a00 */
[----:B------:R-:W2:Y:S02]  /*16b90*/  LDL.LU.64 R6, [R1+0x1998] ;  /* 0x0019980001067983 */ /* 0x000ea40000300a00 */
[----:B------:R-:W2:Y:S02]  /*16ba0*/  LDL.LU.64 R4, [R1+0x1990] ;  /* 0x0019900001047983 */ /* 0x000ea40000300a00 */
[----:B0-----:R-:W-:Y:S02]  /*16bb0*/  IMAD.MOV.U32 R26, RZ, RZ, R12 ;  /* 0x000000ffff1a7224 */ /* 0x001fe400078e000c */
[C---:B--2---:R-:W-:Y:S01]  /*16bc0*/  HMMA.16816.F32.BF16 R12, R4.reuse, R14, R8 ;  /* 0x0000000e040c723c */ /* 0x044fe20000041808 */
[----:B------:R-:W2:Y:S01]  /*16bd0*/  LDL.LU.64 R10, [R1+0x1988] ;  /* 0x00198800010a7983 */ /* 0x000ea20000300a00 */
[----:B------:R-:W2:Y:S11]  /*16be0*/  LDL.LU.64 R8, [R1+0x1980] ;  /* 0x0019800001087983 */ /* 0x000eb60000300a00 */
[----:B------:R-:W-:Y:S10]  /*16bf0*/  @!UPT UIADD3 URZ, URZ, URZ, URZ ;  /* 0x0000003f3f3ff290 */ /* 0x000ff4000fffe03f */
[----:B------:R-:W-:Y:S01]  /*16c00*/  STL.64 [R1+0x100], R12 ;  /* 0x0001000c01007387 */ /* 0x000fe20000100a00 */
[----:B------:R0:W-:Y:S03]  /*16c10*/  STL.64 [R1+0x108], R14 ;  /* 0x0001080e01007387 */ /* 0x0001e60000100a00 */
[----:B0-----:R-:W2:Y:S02]  /*16c20*/  LDL.LU.64 R14, [R1+0x1978] ;  /* 0x00197800010e7983 */ /* 0x001ea40000300a00 */
[C---:B--2---:R-:W-:Y:S01]  /*16c30*/  HMMA.16816.F32.BF16 R8, R4.reuse, R14, R8 ;  /* 0x0000000e0408723c */ /* 0x044fe20000041808 */
[----:B------:R-:W-:Y:S02]  /*16c40*/  IMAD.MOV.U32 R23, RZ, RZ, R14 ;  /* 0x000000ffff177224 */ /* 0x000fe400078e000e */
[----:B------:R-:W-:Y:S11]  /*16c50*/  IMAD.MOV.U32 R22, RZ, RZ, R15 ;  /* 0x000000ffff167224 */ /* 0x000ff600078e000f */
[----:B------:R-:W-:Y:S09]  /*16c60*/  @!UPT UIADD3 URZ, URZ, URZ, URZ ;  /* 0x0000003f3f3ff290 */ /* 0x000ff2000fffe03f */
[----:B------:R-:W-:Y:S01]  /*16c70*/  STL.64 [R1+0xf0], R8 ;  /* 0x0000f00801007387 */ /* 0x000fe20000100a00 */
[----:B------:R0:W-:Y:S03]  /*16c80*/  STL.64 [R1+0xf8], R10 ;  /* 0x0000f80a01007387 */ /* 0x0001e60000100a00 */
[----:B0-----:R-:W2:Y:S01]  /*16c90*/  LDL.LU.64 R10, [R1+0x1970] ;  /* 0x00197000010a7983 */ /* 0x001ea20000300a00 */
[----:B------:R-:W2:Y:S02]  /*16ca0*/  LDL.LU.64 R8, [R1+0x1968] ;  /* 0x0019680001087983 */ /* 0x000ea40000300a00 */
[----:B------:R-:W2:Y:S02]  /*16cb0*/  LDL.LU.64 R14, [R1+0x1960] ;  /* 0x00196000010e7983 */ /* 0x000ea40000300a00 */
[C---:B--2---:R-:W-:Y:S01]  /*16cc0*/  HMMA.16816.F32.BF16 R12, R4.reuse, R14, R8 ;  /* 0x0000000e040c723c */ /* 0x044fe20000041808 */
[----:B------:R-:W2:Y:S01]  /*16cd0*/  LDL.LU.64 R10, [R1+0x1958] ;  /* 0x00195800010a7983 */ /* 0x000ea20000300a00 */
[----:B------:R-:W3:Y:S11]  /*16ce0*/  LDL.LU.64 R8, [R1+0x1950] ;  /* 0x0019500001087983 */ /* 0x000ef60000300a00 */
[----:B------:R-:W-:Y:S10]  /*16cf0*/  @!UPT UIADD3 URZ, URZ, URZ, URZ ;  /* 0x0000003f3f3ff290 */ /* 0x000ff4000fffe03f */
[----:B------:R-:W-:Y:S01]  /*16d00*/  STL.64 [R1+0xe0], R12 ;  /* 0x0000e00c01007387 */ /* 0x000fe20000100a00 */
[----:B------:R0:W-:Y:S03]  /*16d10*/  STL.64 [R1+0xe8], R14 ;  /* 0x0000e80e01007387 */ /* 0x0001e60000100a00 */
[----:B0-----:R-:W4:Y:S01]  /*16d20*/  LDL.LU.64 R14, [R1+0x1948] ;  /* 0x00194800010e7983 */ /* 0x001f220000300a00 */
[----:B------:R-:W4:Y:S03]  /*16d30*/  LDL.LU.64 R12, [R1+0x1940] ;  /* 0x00194000010c7983 */ /* 0x000f260000300a00 */
[----:B--2---:R-:W-:Y:S01]  /*16d40*/  STL.64 [R1+0x1900], R10 ;  /* 0x0019000a01007387 */ /* 0x004fe20000100a00 */
[----:B---3--:R0:W-:Y:S01]  /*16d50*/  STL.64 [R1+0x18f8], R8 ;  /* 0x0018f80801007387 */ /* 0x0081e20000100a00 */
[C---:B----4-:R-:W-:Y:S11]  /*16d60*/  HMMA.16816.F32.BF16 R12, R4.reuse, R10, R12 ;  /* 0x0000000a040c723c */ /* 0x050ff6000004180c */
[----:B------:R-:W-:Y:S11]  /*16d70*/  @!UPT UIADD3 URZ, URZ, URZ, URZ ;  /* 0x0000003f3f3ff290 */ /* 0x000ff6000fffe03f */
[----:B------:R-:W-:Y:S01]  /*16d80*/  @!UPT UIADD3 URZ, URZ, URZ, URZ ;  /* 0x0000003f3f3ff290 */ /* 0x000fe2000fffe03f */
[----:B------:R-:W-:Y:S01]  /*16d90*/  STL.64 [R1+0xd0], R12 ;  /* 0x0000d00c01007387 */ /* 0x000fe20000100a00 */
[----:B------:R-:W-:Y:S02]  /*16da0*/  STL.64 [R1+0xd8], R14 ;  /* 0x0000d80e01007387 */ /* 0x000fe40000100a00 */
[----:B0-----:R-:W2:Y:S02]  /*16db0*/  LDL.LU R8, [R1+0x1d0] ;  /* 0x0001d00001087983 */ /* 0x001ea40000300800 */
[----:B------:R-:W2:Y:S01]  /*16dc0*/  LDL.LU R9, [R1+0x1d4] ;  /* 0x0001d40001097983 */ /* 0x000ea20000300800 */
[----:B------:R-:W2:Y:S01]  /*16dd0*/  LDL.LU R10, [R1+0x1d8] ;  /* 0x0001d800010a7983 */ /* 0x000ea20000300800 */
[----:B------:R-:W2:Y:S03]  /*16de0*/  LDL.LU R11, [R1+0x1dc] ;  /* 0x0001dc00010b7983 */ /* 0x000ea60000300800 */
[----:B------:R-:W0:Y:S04]  /*16df0*/  LDSM.16.MT88.4 R12, [R28+0x2180] ;  /* 0x002180001c0c783b */ /* 0x000e280000004200 */
[----:B0-----:R-:W-:Y:S01]  /*16e00*/  STL.64 [R1+0x1930], R14 ;  /* 0x0019300e01007387 */ /* 0x001fe20000100a00 */
[----:B------:R0:W-:Y:S03]  /*16e10*/  STL.64 [R1+0x1928], R12 ;  /* 0x0019280c01007387 */ /* 0x0001e60000100a00 */
[----:B0-----:R-:W3:Y:S01]  /*16e20*/  LDL.LU R12, [R1+0x280] ;  /* 0x00028000010c7983 */ /* 0x001ee20000300800 */
[----:B------:R-:W3:Y:S02]  /*16e30*/  LDL.LU R13, [R1+0x284] ;  /* 0x00028400010d7983 */ /* 0x000ee40000300800 */
[----:B------:R-:W3:Y:S02]  /*16e40*/  LDL.LU R14, [R1+0x288] ;  /* 0x00028800010e7983 */ /* 0x000ee40000300800 */
[----:B------:R-:W3:Y:S01]  /*16e50*/  LDL.LU R15, [R1+0x28c] ;  /* 0x00028c00010f7983 */ /* 0x000ee20000300800 */
[----:B--2---:R-:W-:Y:S01]  /*16e60*/  HMMA.16816.F32.BF16 R16, R4, R18, R8 ;  /* 0x000000120410723c */ /* 0x004fe20000041808 */
[----:B------:R-:W2:Y:S01]  /*16e70*/  LDL.64 R10, [R1+0x8] ;  /* 0x00000800010a7983 */ /* 0x000ea20000100a00 */
[----:B------:R-:W-:Y:S01]  /*16e80*/  IMAD.MOV.U32 R27, RZ, RZ, R3 ;  /* 0x000000ffff1b7224 */ /* 0x000fe200078e0003 */
[----:B------:R-:W-:-:S02]  /*16e90*/  LOP3.LUT R3, R28, 0x40, RZ, 0x3c, !PT ;  /* 0x000000401c037812 */ /* 0x000fc400078e3cff */
[----:B--2---:R3:W-:Y:S11]  /*16ea0*/  STL.64 [R1+0x1908], R10 ;  /* 0x0019080a01007387 */ /* 0x0047f60000100a00 */
[----:B------:R-:W-:Y:S07]  /*16eb0*/  @!UPT UIADD3 URZ, URZ, URZ, URZ ;  /* 0x0000003f3f3ff290 */ /* 0x000fee000fffe03f */
[----:B------:R-:W-:Y:S02]  /*16ec0*/  STL.64 [R1+0x600], R16 ;  /* 0x0006001001007387 */ /* 0x000fe40000100a00 */
[----:B------:R-:W-:Y:S02]  /*16ed0*/  STL.64 [R1+0x608], R18 ;  /* 0x0006081201007387 */ /* 0x000fe40000100a00 */
[----:B------:R-:W0:Y:S01]  /*16ee0*/  LDSM.16.MT88.4 R16, [R3+0x2000] ;  /* 0x002000000310783b */ /* 0x000e220000004200 */
[----:B---3--:R-:W-:Y:S03]  /*16ef0*/  HMMA.16816.F32.BF16 R8, R4, R26, R12 ;  /* 0x0000001a0408723c */ /* 0x008fe6000004180c */
[----:B0-----:R0:W-:Y:S01]  /*16f00*/  STL.64 [R1+0x18c0], R18 ;  /* 0x0018c01201007387 */ /* 0x0011e20000100a00 */
[----:B------:R-:W-:Y:S03]  /*16f10*/  STL.64 [R1+0x18b8], R16 ;  /* 0x0018b81001007387 */ /* 0x000fe60000100a00 */
[----:B0-----:R-:W2:Y:S01]  /*16f20*/  LDL.LU.64 R18, [R1+0x78] ;  /* 0x0000780001127983 */ /* 0x001ea20000300a00 */
[----:B------:R-:W2:Y:S11]  /*16f30*/  LDL.LU R24, [R1+0x390] ;  /* 0x0003900001187983 */ /* 0x000eb60000300800 */
[----:B------:R-:W-:Y:S04]  /*16f40*/  @!UPT UIADD3 URZ, URZ, URZ, URZ ;  /* 0x0000003f3f3ff290 */ /* 0x000fe8000fffe03f */
[----:B------:R-:W-:Y:S02]  /*16f50*/  STL.64 [R1+0x240], R8 ;  /* 0x0002400801007387 */ /* 0x000fe40000100a00 */
[----:B------:R0:W-:Y:S01]  /*16f60*/  STL.64 [R1+0x248], R10 ;  /* 0x0002480a01007387 */ /* 0x0001e20000100a00 */
[----:B------:R-:W2:Y:S01]  /*16f70*/  LDL.LU R25, [R1+0x394] ;  /* 0x0003940001197983 */ /* 0x000ea20000300800 */
[----:B------:R-:W2:Y:S02]  /*16f80*/  LDL.LU R26, [R1+0x398] ;  /* 0x00039800011a7983 */ /* 0x000ea40000300800 */
[----:B------:R-:W2:Y:S02]  /*16f90*/  LDL.LU R27, [R1+0x39c] ;  /* 0x00039c00011b7983 */ /* 0x000ea40000300800 */
[----:B0-----:R-:W-:Y:S02]  /*16fa0*/  IMAD.MOV.U32 R10, RZ, RZ, R23 ;  /* 0x000000ffff0a7224 */ /* 0x001fe400078e0017 */
[----:B------:R-:W-:-:S05]  /*16fb0*/  IMAD.MOV.U32 R11, RZ, RZ, R22 ;  /* 0x000000ffff0b7224 */ /* 0x000fca00078e0016 */
[----:B------:R0:W-:Y:S04]  /*16fc0*/  STL.64 [R1+0x1920], R10 ;  /* 0x0019200a01007387 */ /* 0x0001e80000100a00 */
[----:B0-----:R-:W3:Y:S01]  /*16fd0*/  LDL.64 R10, [R1+0x28] ;  /* 0x00002800010a7983 */ /* 0x001ee20000100a00 */
[----:B------:R-:W-:Y:S02]  /*16fe0*/  IMAD.MOV.U32 R14, RZ, RZ, R21 ;  /* 0x000000ffff0e7224 */ /* 0x000fe400078e0015 */
[----:B------:R-:W-:Y:S02]  /*16ff0*/  IMAD.MOV.U32 R15, RZ, RZ, R20 ;  /* 0x000000ffff0f7224 */ /* 0x000fe400078e0014 */
[----:B------:R-:W0:Y:S04]  /*17000*/  LDSM.16.MT88.4 R20, [R3+0x2080] ;  /* 0x002080000314783b */ /* 0x000e280000004200 */
[----:B---3--:R1:W-:Y:S01]  /*17010*/  STL.64 [R1+0x1938], R10 ;  /* 0x0019380a01007387 */ /* 0x0083e20000100a00 */
[----:B------:R-:W3:Y:S02]  /*17020*/  LDL.LU R8, [R1+0x380] ;  /* 0x0003800001087983 */ /* 0x000ee40000300800 */
[----:B------:R-:W3:Y:S01]  /*17030*/  LDL.LU R9, [R1+0x384] ;  /* 0x0003840001097983 */ /* 0x000ee20000300800 */
[----:B-1----:R-:W3:Y:S01]  /*17040*/  LDL.LU R10, [R1+0x388] ;  /* 0x00038800010a7983 */ /* 0x002ee20000300800 */
[----:B------:R-:W3:Y:S02]  /*17050*/  LDL.LU R11, [R1+0x38c] ;  /* 0x00038c00010b7983 */ /* 0x000ee40000300800 */
[----:B0-----:R-:W-:Y:S02]  /*17060*/  STL.64 [R1+0x1840], R22 ;  /* 0x0018401601007387 */ /* 0x001fe40000100a00 */
[----:B------:R0:W-:Y:S02]  /*17070*/  STL.64 [R1+0x1838], R20 ;  /* 0x0018381401007387 */ /* 0x0001e40000100a00 */
[----:B0-----:R-:W4:Y:S01]  /*17080*/  LDL.LU R20, [R1+0x430] ;  /* 0x0004300001147983 */ /* 0x001f220000300800 */
[----:B------:R-:W4:Y:S02]  /*17090*/  LDL.LU R21, [R1+0x434] ;  /* 0x0004340001157983 */ /* 0x000f240000300800 */
[----:B------:R-:W3:Y:S02]  /*170a0*/  LDL.LU R22, [R1+0x438] ;  /* 0x0004380001167983 */ /* 0x000ee40000300800 */
[----:B------:R-:W3:Y:S01]  /*170b0*/  LDL.LU R23, [R1+0x43c] ;  /* 0x00043c0001177983 */ /* 0x000ee20000300800 */
[C---:B--2---:R-:W-:Y:S01]  /*170c0*/  HMMA.16816.F32.BF16 R24, R4.reuse, R18, R24 ;  /* 0x000000120418723c */ /* 0x044fe20000041818 */
[----:B---3--:R-:W-:Y:S01]  /*170d0*/  STL.64 [R1+0x18f0], R22 ;  /* 0x0018f01601007387 */ /* 0x008fe20000100a00 */
[----:B----4-:R0:W-:Y:S03]  /*170e0*/  STL.64 [R1+0x18e8], R20 ;  /* 0x0018e81401007387 */ /* 0x0101e60000100a00 */
[----:B0-----:R-:W2:Y:S01]  /*170f0*/  LDL.LU R20, [R1+0x440] ;  /* 0x0004400001147983 */ /* 0x001ea20000300800 */
[----:B------:R-:W2:Y:S02]  /*17100*/  LDL.LU R21, [R1+0x444] ;  /* 0x0004440001157983 */ /* 0x000ea40000300800 */
[----:B------:R-:W3:Y:S02]  /*17110*/  LDL.LU R22, [R1+0x448] ;  /* 0x0004480001167983 */ /* 0x000ee40000300800 */
[----:B------:R-:W3:Y:S01]  /*17120*/  LDL.LU R23, [R1+0x44c] ;  /* 0x00044c0001177983 */ /* 0x000ee20000300800 */
[----:B------:R-:W-:Y:S01]  /*17130*/  HMMA.16816.F32.BF16 R4, R4, R14, R8 ;  /* 0x0000000e0404723c */ /* 0x000fe20000041808 */
[----:B---3--:R-:W-:Y:S01]  /*17140*/  STL.64 [R1+0x1918], R22 ;  /* 0x0019181601007387 */ /* 0x008fe20000100a00 */
[----:B--2---:R0:W-:Y:S03]  /*17150*/  STL.64 [R1+0x1910], R20 ;  /* 0x0019101401007387 */ /* 0x0041e60000100a00 */
[----:B0-----:R-:W2:Y:S01]  /*17160*/  LDL.LU R20, [R1+0x460] ;  /* 0x0004600001147983 */ /* 0x001ea20000300800 */
[----:B------:R-:W2:Y:S02]  /*17170*/  LDL.LU R21, [R1+0x464] ;  /* 0x0004640001157983 */ /* 0x000ea40000300800 */
[----:B------:R-:W2:Y:S02]  /*17180*/  LDL.LU R22, [R1+0x468] ;  /* 0x0004680001167983 */ /* 0x000ea40000300800 */
[----:B------:R-:W2:Y:S01]  /*17190*/  LDL.LU R23, [R1+0x46c] ;  /* 0x00046c0001177983 */ /* 0x000ea20000300800 */
[----:B------:R0:W-:Y:S01]  /*171a0*/  STL.64 [R1+0x18d0], R18 ;  /* 0x0018d01201007387 */ /* 0x0001e20000100a00 */
[----:B------:R-:W3:Y:S02]  /*171b0*/  LDL.LU R16, [R1+0x470] ;  /* 0x0004700001107983 */ /* 0x000ee40000300800 */
[----:B------:R-:W-:Y:S02]  /*171c0*/  STL.64 [R1+0x5f0], R24 ;  /* 0x0005f01801007387 */ /* 0x000fe40000100a00 */
[----:B------:R-:W-:Y:S02]  /*171d0*/  STL.64 [R1+0x5f8], R26 ;  /* 0x0005f81a01007387 */ /* 0x000fe40000100a00 */
[----:B------:R-:W1:Y:S04]  /*171e0*/  LDSM.16.MT88.4 R24, [R3+0x2100] ;  /* 0x002100000318783b */ /* 0x000e680000004200 */
[----:B------:R-:W3:Y:S04]  /*171f0*/  LDL.LU R17, [R1+0x474] ;  /* 0x0004740001117983 */ /* 0x000ee80000300800 */
[----:B0-----:R-:W3:Y:S01]  /*17200*/  LDL.LU R18, [R1+0x478] ;  /* 0x0004780001127983 */ /* 0x001ee20000300800 */
[----:B------:R-:W3:Y:S03]  /*17210*/  LDL.LU R19, [R1+0x47c] ;  /* 0x00047c0001137983 */ /* 0x000ee60000300800 */
[----:B-1----:R0:W-:Y:S01]  /*17220*/  STL.64 [R1+0x17a8], R26 ;  /* 0x0017a81a01007387 */ /* 0x0021e20000100a00 */
[----:B------:R-:W-:Y:S03]  /*17230*/  STL.64 [R1+0x17a0], R24 ;  /* 0x0017a01801007387 */ /* 0x000fe60000100a00 */
[----:B0-----:R-:W4:Y:S01]  /*17240*/  LDL.64 R26, [R1+0x48] ;  /* 0x00004800011a7983 */ /* 0x001f220000100a00 */
[----:B------:R-:W3:Y:S02]  /*17250*/  LDL.LU.64 R10, [R1+0x1938] ;  /* 0x00193800010a7983 */ /* 0x000ee40000300a00 */
[----:B------:R-:W3:Y:S02]  /*17260*/  LDL.LU.64 R14, [R1+0x1930] ;  /* 0x00193000010e7983 */ /* 0x000ee40000300a00 */
[----:B------:R-:W3:Y:S01]  /*17270*/  LDL.LU.64 R12, [R1+0x1928] ;  /* 0x00192800010c7983 */ /* 0x000ee20000300a00 */
[----:B------:R-:W-:Y:S01]  /*17280*/  STL.64 [R1+0x5b0], R4 ;  /* 0x0005b00401007387 */ /* 0x000fe20000100a00 */
[----:B------:R-:W-:Y:S02]  /*17290*/  STL.64 [R1+0x5b8], R6 ;  /* 0x0005b80601007387 */ /* 0x000fe40000100a00 */
[----:B------:R-:W0:Y:S02]  /*172a0*/  LDSM.16.MT88.4 R4, [R3+0x2180] ;  /* 0x002180000304783b */ /* 0x000e240000004200 */
[----:B0-----:R0:W-:Y:S02]  /*172b0*/  STL.64 [R1+0x1740], R6 ;  /* 0x0017400601007387 */ /* 0x0011e40000100a00 */
[----:B------:R1:W-:Y:S02]  /*172c0*/  STL.64 [R1+0x1738], R4 ;  /* 0x0017380401007387 */ /* 0x0003e40000100a00 */
[----:B0-----:R-:W2:Y:S01]  /*172d0*/  LDL.LU.64 R6, [R1+0x88] ;  /* 0x0000880001067983 */ /* 0x001ea20000300a00 */
[----:B---3--:R-:W-:Y:S01]  /*172e0*/  HMMA.16816.F32.BF16 R16, R12, R10, R16 ;  /* 0x0000000a0c10723c */ /* 0x008fe20000041810 */
[----:B------:R-:W-:-:S02]  /*172f0*/  IMAD.MOV.U32 R3, RZ, RZ, R11 ;  /* 0x000000ffff037224 */ /* 0x000fc400078e000b */
[----:B--2---:R0:W-:Y:S01]  /*17300*/  STL.64 [R1+0x18c8], R6 ;  /* 0x0018c80601007387 */ /* 0x0041e20000100a00 */
[----:B-1----:R-:W2:Y:S02]  /*17310*/  LDL.LU R4, [R1+0x450] ;  /* 0x0004500001047983 */ /* 0x002ea40000300800 */
[----:B------:R-:W2:Y:S01]  /*17320*/  LDL.LU R5, [R1+0x454] ;  /* 0x0004540001057983 */ /* 0x000ea20000300800 */
[----:B0-----:R-:W2:Y:S01]  /*17330*/  LDL.LU R6, [R1+0x458] ;  /* 0x0004580001067983 */ /* 0x001ea20000300800 */
[----:B------:R-:W2:Y:S11]  /*17340*/  LDL.LU R7, [R1+0x45c] ;  /* 0x00045c0001077983 */ /* 0x000eb60000300800 */
[----:B------:R-:W-:Y:S04]  /*17350*/  @!UPT UIADD3 URZ, URZ, URZ, URZ ;  /* 0x0000003f3f3ff290 */ /* 0x000fe8000fffe03f */
[----:B------:R0:W-:Y:S02]  /*17360*/  STL.64 [R1+0x5a0], R16 ;  /* 0x0005a01001007387 */ /* 0x0001e40000100a00 */
[----:B------:R-:W-:Y:S02]  /*17370*/  STL.64 [R1+0x5a8], R18 ;  /* 0x0005a81201007387 */ /* 0x000fe40000100a00 */
[----:B0-----:R-:W-:Y:S02]  /*17380*/  IMAD.MOV.U32 R16, RZ, RZ, R10 ;  /* 0x000000ffff107224 */ /* 0x001fe400078e000a */
[----:B------:R-:W3:Y:S02]  /*17390*/  LDL.LU.64 R10, [R1+0x1920] ;  /* 0x00192000010a7983 */ /* 0x000ee40000300a00 */
[C---:B---3--:R-:W-:Y:S02]  /*173a0*/  HMMA.16816.F32.BF16 R8, R12.reuse, R10, R20 ;  /* 0x0000000a0c08723c */ /* 0x048fe40000041814 */
[----:B------:R-:W3:Y:S01]  /*173b0*/  LDL.LU.64 R22, [R1+0x1918] ;  /* 0x0019180001167983 */ /* 0x000ee20000300a00 */
[----:B------:R-:W3:Y:S11]  /*173c0*/  LDL.LU.64 R20, [R1+0x1910] ;  /* 0x0019100001147983 */ /* 0x000ef60000300a00 */
[----:B------:R-:W-:Y:S09]  /*173d0*/  @!UPT UIADD3 URZ, URZ, URZ, URZ ;  /* 0x0000003f3f3ff290 */ /* 0x000ff2000fffe03f */
[----:B------:R-:W-:Y:S01]  /*173e0*/  STL.64 [R1+0x590], R8 ;  /* 0x0005900801007387 */ /* 0x000fe20000100a00 */
[----:B------:R0:W-:Y:S03]  /*173f0*/  STL.64 [R1+0x598], R10 ;  /* 0x0005980a01007387 */ /* 0x0001e60000100a00 */
[----:B0-----:R-:W2:Y:S02]  /*17400*/  LDL.LU.64 R10, [R1+0x1908] ;  /* 0x00190800010a7983 */ /* 0x001ea40000300a00 */
[C---:B--2---:R-:W-:Y:S11]  /*17410*/  HMMA.16816.F32.BF16 R4, R12.reuse, R10, R4 ;  /* 0x0000000a0c04723c */ /* 0x044ff60000041804 */
[----:B------:R-:W-:Y:S11]  /*17420*/  @!UPT UIADD3 URZ, URZ, URZ, URZ ;  /* 0x0000003f3f3ff290 */ /* 0x000ff6000fffe03f */
[----:B------:R-:W-:Y:S01]  /*17430*/  @!UPT UIADD3 URZ, URZ, URZ, URZ ;  /* 0x0000003f3f3ff290 */ /* 0x000fe2000fffe03f */
[----:B------:R0:W-:Y:S01]  /*17440*/  STL.64 [R1+0x580], R4 ;  /* 0x0005800401007387 */ /* 0x0001e20000100a00 */
[----:B------:R-:W-:Y:S02]  /*17450*/  STL.64 [R1+0x588], R6 ;  /* 0x0005880601007387 */ /* 0x000fe40000100a00 */
[----:B0-----:R-:W-:Y:S02]  /*17460*/  IMAD.MOV.U32 R5, RZ, RZ, R10 ;  /* 0x000000ffff057224 */ /* 0x001fe400078e000a */
[----:B------:R-:W-:Y:S02]  /*17470*/  IMAD.MOV.U32 R4, RZ, RZ, R11 ;  /* 0x000000ffff047224 */ /* 0x000fe400078e000b */
[----:B------:R-:W3:Y:S01]  /*17480*/  LDL.LU.64 R10, [R1+0x1900] ;  /* 0x00190000010a7983 */ /* 0x000ee20000300a00 */
[----:B------:R-:W2:Y:S01]  /*17490*/  LDL.LU.64 R8, [R1+0x18f8] ;  /* 0x0018f80001087983 */ /* 0x000ea20000300a00 */
[----:B---3--:R-:W-:Y:S11]  /*174a0*/  HMMA.16816.F32.BF16 R20, R12, R10, R20 ;  /* 0x0000000a0c14723c */ /* 0x008ff60000041814 */
[----:B------:R-:W-:Y:S11]  /*174b0*/  @!UPT UIADD3 URZ, URZ, URZ, URZ ;  /* 0x0000003f3f3ff290 */ /* 0x000ff6000fffe03f */
[----:B------:R-:W-:Y:S01]  /*174c0*/  @!UPT UIADD3 URZ, URZ, URZ, URZ ;  /* 0x0000003f3f3ff290 */ /* 0x000fe2000fffe03f */
[----:B------:R-:W-:Y:S01]  /*174d0*/  STL.64 [R1+0x570], R20 ;  /* 0x0005701401007387 */ /* 0x000fe20000100a00 */
[----:B------:R0:W-:Y:S03]  /*174e0*/  STL.64 [R1+0x578], R22 ;  /* 0x0005781601007387 */ /* 0x0001e60000100a00 */
[----:B0-----:R-:W4:Y:S01]  /*174f0*/  LDL.LU.64 R22, [R1+0x18f0] ;  /* 0x0018f00001167983 */ /* 0x001f220000300a00 */
[----:B------:R-:W4:Y:S02]  /*17500*/  LDL.LU.64 R20, [R1+0x18e8] ;  /* 0x0018e80001147983 */ /* 0x000f240000300a00 */
[----:B------:R0:W-:Y:S02]  /*17510*/  STL.64 [R1+0x1870], R10 ;  /* 0x0018700a01007387 */ /* 0x0001e40000100a00 */
[----:B--2---:R-:W-:Y:S02]  /*17520*/  STL.64 [R1+0x1868], R8 ;  /* 0x0018680801007387 */ /* 0x004fe40000100a00 */
[----:B0-----:R-:W-:-:S02]  /*17530*/  IMAD.MOV.U32 R10, RZ, RZ, R5 ;  /* 0x000000ffff0a7224 */ /* 0x001fc400078e0005 */
[----:B------:R-:W-:-:S05]  /*17540*/  IMAD.MOV.U32 R11, RZ, RZ, R4 ;  /* 0x000000ffff0b7224 */ /* 0x000fca00078e0004 */
[----:B------:R0:W-:Y:S04]  /*17550*/  STL.64 [R1+0x1888], R10 ;  /* 0x0018880a01007387 */ /* 0x0001e80000100a00 */
[----:B0-----:R-:W2:Y:S04]  /*17560*/  LDL.64 R10, [R1+0x18] ;  /* 0x00001800010a7983 */ /* 0x001ea80000100a00 */
[----:B--2---:R4:W-:Y:S01]  /*17570*/  STL.64 [R1+0x18a0], R10 ;  /* 0x0018a00a01007387 */ /* 0x0049e20000100a00 */
[----:B------:R-:W2:Y:S02]  /*17580*/  LDL.64 R18, [R1+0x38] ;  /* 0x0000380001127983 */ /* 0x000ea40000100a00 */
[----:B------:R-:W3:Y:S01]  /*17590*/  LDL.LU R4, [R1+0x410] ;  /* 0x0004100001047983 */ /* 0x000ee20000300800 */
[C---:B----4-:R-:W-:Y:S11]  /*175a0*/  HMMA.16816.F32.BF16 R8, R12.reuse, R26, R20 ;  /* 0x0000001a0c08723c */ /* 0x050ff60000041814 */
[----:B------:R-:W-:Y:S11]  /*175b0*/  @!UPT UIADD3 URZ, URZ, URZ, URZ ;  /* 0x0000003f3f3ff290 */ /* 0x000ff6000fffe03f */
[----:B------:R-:W-:Y:S01]  /*175c0*/  @!UPT UIADD3 URZ, URZ, URZ, URZ ;  /* 0x0000003f3f3ff290 */ /* 0x000fe2000fffe03f */
[----:B------:R-:W-:Y:S01]  /*175d0*/  STL.64 [R1+0x560], R8 ;  /* 0x0005600801007387 */ /* 0x000fe20000100a00 */
[----:B------:R-:W-:Y:S02]  /*175e0*/  STL.64 [R1+0x568], R10 ;  /* 0x0005680a01007387 */ /* 0x000fe40000100a00 */
[----:B------:R-:W3:Y:S02]  /*175f0*/  LDL.LU R5, [R1+0x414] ;  /* 0x0004140001057983 */ /* 0x000ee40000300800 */
[----:B------:R-:W4:Y:S01]  /*17600*/  LDL.LU R6, [R1+0x418] ;  /* 0x0004180001067983 */ /* 0x000f220000300800 */
[----:B------:R-:W4:Y:S04]  /*17610*/  LDL.LU R7, [R1+0x41c] ;  /* 0x00041c0001077983 */ /* 0x000f280000300800 */
[----:B----4-:R-:W-:Y:S01]  /*17620*/  STL.64 [R1+0x18e0], R6 ;  /* 0x0018e00601007387 */ /* 0x010fe20000100a00 */
[----:B---3--:R0:W-:Y:S03]  /*17630*/  STL.64 [R1+0x18d8], R4 ;  /* 0x0018d80401007387 */ /* 0x0081e60000100a00 */
[----:B0-----:R-:W2:Y:S01]  /*17640*/  LDL.LU R4, [R1+0x420] ;  /* 0x0004200001047983 */ /* 0x001ea20000300800 */
[----:B------:R-:W2:Y:S02]  /*17650*/  LDL.LU R5, [R1+0x424] ;  /* 0x0004240001057983 */ /* 0x000ea40000300800 */
[----:B------:R-:W2:Y:S02]  /*17660*/  LDL.LU R6, [R1+0x428] ;  /* 0x0004280001067983 */ /* 0x000ea40000300800 */
[----:B------:R-:W2:Y:S01]  /*17670*/  LDL.LU R7, [R1+0x42c] ;  /* 0x00042c0001077983 */ /* 0x000ea20000300800 */
[----:B------:R-:W3:Y:S01]  /*17680*/  LDL.LU R20, [R1+0x370] ;  /* 0x0003700001147983 */ /* 0x000ee20000300800 */
[----:B------:R-:W3:Y:S02]  /*17690*/  LDL.LU R21, [R1+0x374] ;  /* 0x0003740001157983 */ /* 0x000ee40000300800 */
[----:B------:R-:W3:Y:S02]  /*176a0*/  LDL.LU R22, [R1+0x378] ;  /* 0x0003780001167983 */ /* 0x000ee40000300800 */
[----:B------:R-:W3:Y:S01]  /*176b0*/  LDL.LU R23, [R1+0x37c] ;  /* 0x00037c0001177983 */ /* 0x000ee20000300800 */
[----:B------:R0:W-:Y:S01]  /*176c0*/  STL.64 [R1+0x1860], R26 ;  /* 0x0018601a01007387 */ /* 0x0001e20000100a00 */
[----:B------:R-:W4:Y:S02]  /*176d0*/  LDL.LU R24, [R1+0x3d0] ;  /* 0x0003d00001187983 */ /* 0x000f240000300800 */
[----:B------:R-:W4:Y:S01]  /*176e0*/  LDL.LU R25, [R1+0x3d4] ;  /* 0x0003d40001197983 */ /* 0x000f220000300800 */
[----:B0-----:R-:W2:Y:S01]  /*176f0*/  LDL.LU R26, [R1+0x3d8] ;  /* 0x0003d800011a7983 */ /* 0x001ea20000300800 */
[----:B------:R-:W2:Y:S03]  /*17700*/  LDL.LU R27, [R1+0x3dc] ;  /* 0x0003dc00011b7983 */ /* 0x000ea60000300800 */
[----:B--2---:R-:W-:Y:S01]  /*17710*/  STL.64 [R1+0x1880], R26 ;  /* 0x0018801a01007387 */ /* 0x004fe20000100a00 */
[----:B----4-:R0:W-:Y:S03]  /*17720*/  STL.64 [R1+0x1878], R24 ;  /* 0x0018781801007387 */ /* 0x0101e60000100a00 */
[----:B0-----:R-:W2:Y:S01]  /*17730*/  LDL.LU R24, [R1+0x3e0] ;  /* 0x0003e00001187983 */ /* 0x001ea20000300800 */
[----:B------:R-:W2:Y:S02]  /*17740*/  LDL.LU R25, [R1+0x3e4] ;  /* 0x0003e40001197983 */ /* 0x000ea40000300800 */
[----:B------:R-:W4:Y:S02]  /*17750*/  LDL.LU R26, [R1+0x3e8] ;  /* 0x0003e800011a7983 */ /* 0x000f240000300800 */
[----:B------:R-:W4:Y:S01]  /*17760*/  LDL.LU R27, [R1+0x3ec] ;  /* 0x0003ec00011b7983 */ /* 0x000f220000300800 */
[----:B------:R-:W-:Y:S01]  /*17770*/  HMMA.16816.F32.BF16 R4, R12, R18, R4 ;  /* 0x000000120c04723c */ /* 0x000fe20000041804 */
[----:B----4-:R-:W-:Y:S01]  /*17780*/  STL.64 [R1+0x1898], R26 ;  /* 0x0018981a01007387 */ /* 0x010fe20000100a00 */
[----:B--2---:R0:W-:Y:S03]  /*17790*/  STL.64 [R1+0x1890], R24 ;  /* 0x0018901801007387 */ /* 0x0041e60000100a00 */
[----:B0-----:R-:W2:Y:S01]  /*177a0*/  LDL.LU R24, [R1+0x3f0] ;  /* 0x0003f00001187983 */ /* 0x001ea20000300800 */
[----:B------:R-:W2:Y:S02]  /*177b0*/  LDL.LU R25, [R1+0x3f4] ;  /* 0x0003f40001197983 */ /* 0x000ea40000300800 */
[----:B------:R-:W4:Y:S02]  /*177c0*/  LDL.LU R26, [R1+0x3f8] ;  /* 0x0003f800011a7983 */ /* 0x000f240000300800 */
[----:B------:R-:W4:Y:S02]  /*177d0*/  LDL.LU R27, [R1+0x3fc] ;  /* 0x0003fc00011b7983 */ /* 0x000f240000300800 */
[----:B------:R-:W-:-:S02]  /*177e0*/  IMAD.MOV.U32 R11, RZ, RZ, R3 ;  /* 0x000000ffff0b7224 */ /* 0x000fc400078e0003 */
[----:B------:R-:W-:Y:S02]  /*177f0*/  IMAD.MOV.U32 R3, RZ, RZ, R18 ;  /* 0x000000ffff037224 */ /* 0x000fe400078e0012 */
[----:B------:R-:W-:Y:S01]  /*17800*/  IMAD.MOV.U32 R29, RZ, RZ, R19 ;  /* 0x000000ffff1d7224 */ /* 0x000fe200078e0013 */
[----:B----4-:R-:W-:Y:S01]  /*17810*/  STL.64 [R1+0x18b0], R26 ;  /* 0x0018b01a01007387 */ /* 0x010fe20000100a00 */
[----:B--2---:R0:W-:Y:S03]  /*17820*/  STL.64 [R1+0x18a8], R24 ;  /* 0x0018a81801007387 */ /* 0x0041e60000100a00 */
[----:B0-----:R-:W2:Y:S01]  /*17830*/  LDL.LU R24, [R1+0x400] ;  /* 0x0004000001187983 */ /* 0x001ea20000300800 */
[----:B------:R-:W2:Y:S02]  /*17840*/  LDL.LU R25, [R1+0x404] ;  /* 0x0004040001197983 */ /* 0x000ea40000300800 */
[----:B------:R-:W2:Y:S02]  /*17850*/  LDL.LU R26, [R1+0x408] ;  /* 0x00040800011a7983 */ /* 0x000ea40000300800 */
[----:B------:R-:W2:Y:S01]  /*17860*/  LDL.LU R27, [R1+0x40c] ;  /* 0x00040c00011b7983 */ /* 0x000ea20000300800 */
[----:B------:R-:W-:Y:S01]  /*17870*/  STL.64 [R1+0x550], R4 ;  /* 0x0005500401007387 */ /* 0x000fe20000100a00 */
[----:B------:R0:W-:Y:S03]  /*17880*/  STL.64 [R1+0x558], R6 ;  /* 0x0005580601007387 */ /* 0x0001e60000100a00 */
[----:B0-----:R-:W4:Y:S01]  /*17890*/  LDL.LU.64 R6, [R1+0x18e0] ;  /* 0x0018e00001067983 */ /* 0x001f220000300a00 */
[----:B------:R-:W4:Y:S02]  /*178a0*/  LDL.LU.64 R4, [R1+0x18d8] ;  /* 0x0018d80001047983 */ /* 0x000f240000300a00 */
[----:B------:R-:W4:Y:S02]  /*178b0*/  LDL.LU.64 R18, [R1+0x18d0] ;  /* 0x0018d00001127983 */ /* 0x000f240000300a00 */
[C---:B----4-:R-:W-:Y:S11]  /*178c0*/  HMMA.16816.F32.BF16 R4, R12.reuse, R18, R4 ;  /* 0x000000120c04723c */ /* 0x050ff60000041804 */
[----:B------:R-:W-:Y:S11]  /*178d0*/  @!UPT UIADD3 URZ, URZ, URZ, URZ ;  /* 0x0000003f3f3ff290 */ /* 0x000ff6000fffe03f */
[----:B------:R-:W-:Y:S01]  /*178e0*/  @!UPT UIADD3 URZ, URZ, URZ, URZ ;  /* 0x0000003f3f3ff290 */ /* 0x000fe2000fffe03f */
[----:B------:R-:W-:Y:S01]  /*178f0*/  STL.64 [R1+0x540], R4 ;  /* 0x0005400401007387 */ /* 0x000fe20000100a00 */
[----:B------:R0:W-:Y:S03]  /*17900*/  STL.64 [R1+0x548], R6 ;  /* 0x0005480601007387 */ /* 0x0001e60000100a00 */
[----:B0-----:R-:W3:Y:S01]  /*17910*/  LDL.LU.64 R6, [R1+0x18c8] ;  /* 0x0018c80001067983 */ /* 0x001ee20000300a00 */
[----:B------:R-:W-:Y:S02]  /*17920*/  IMAD.MOV.U32 R5, RZ, RZ, R18 ;  /* 0x000000ffff057224 */ /* 0x000fe400078e0012 */
[----:B------:R-:W-:Y:S02]  /*17930*/  IMAD.MOV.U32 R4, RZ, RZ, R19 ;  /* 0x000000ffff047224 */ /* 0x000fe400078e0013 */
[----:B------:R-:W-:Y:S01]  /*17940*/  IMAD.MOV.U32 R10, RZ, RZ, R16 ;  /* 0x000000ffff0a7224 */ /* 0x000fe200078e0010 */
[----:B------:R-:W2:Y:S01]  /*17950*/  LDL.LU.64 R18, [R1+0x18c0] ;  /* 0x0018c00001127983 */ /* 0x000ea20000300a00 */
[----:B------:R-:W2:Y:S01]  /*17960*/  LDL.LU.64 R16, [R1+0x18b8] ;  /* 0x0018b80001107983 */ /* 0x000ea20000300a00 */
[----:B---3--:R-:W-:Y:S02]  /*17970*/  HMMA.16816.F32.BF16 R12, R12, R6, R20 ;  /* 0x000000060c0c723c */ /* 0x008fe40000041814 */
[----:B------:R-:W3:Y:S11]  /*17980*/  LDL.LU R20, [R1+0x3a0] ;  /* 0x0003a00001147983 */ /* 0x000ef60000300800 */
[----:B------:R-:W-:Y:S10]  /*17990*/  @!UPT UIADD3 URZ, URZ, URZ, URZ ;  /* 0x0000003f3f3ff290 */ /* 0x000ff4000fffe03f */
[----:B------:R-:W-:Y:S01]  /*179a0*/  STL.64 [R1+0x390], R12 ;  /* 0x0003900c01007387 */ /* 0x000fe20000100a00 */
[----:B------:R-:W-:Y:S02]  /*179b0*/  STL.64 [R1+0x398], R14 ;  /* 0x0003980e01007387 */ /* 0x000fe40000100a00 */
[----:B------:R-:W3:Y:S02]  /*179c0*/  LDL.LU R21, [R1+0x3a4] ;  /* 0x0003a40001157983 */ /* 0x000ee40000300800 */
[----:B------:R-:W4:Y:S01]  /*179d0*/  LDL.LU R22, [R1+0x3a8] ;  /* 0x0003a80001167983 */ /* 0x000f220000300800 */
[----:B------:R-:W4:Y:S01]  /*179e0*/  LDL.LU R23, [R1+0x3ac] ;  /* 0x0003ac0001177983 */ /* 0x000f220000300800 */
[----:B--2---:R-:W-:Y:S03]  /*179f0*/  HMMA.16816.F32.BF16 R8, R16, R10, R24 ;  /* 0x0000000a1008723c */ /* 0x004fe60000041818 */
[----:B----4-:R-:W-:Y:S01]  /*17a00*/  STL.64 [R1+0x1850], R22 ;  /* 0x0018501601007387 */ /* 0x010fe20000100a00 */
[----:B---3--:R0:W-:Y:S03]  /*17a10*/  STL.64 [R1+0x1848], R20 ;  /* 0x0018481401007387 */ /* 0x0081e60000100a00 */
[----:B0-----:R-:W2:Y:S01]  /*17a20*/  LDL.LU R20, [R1+0x3b0] ;  /* 0x0003b00001147983 */ /* 0x001ea20000300800 */
[----:B------:R-:W2:Y:S02]  /*17a30*/  LDL.LU R21, [R1+0x3b4] ;  /* 0x0003b40001157983 */ /* 0x000ea40000300800 */
[----:B------:R-:W2:Y:S02]  /*17a40*/  LDL.LU R22, [R1+0x3b8] ;  /* 0x0003b80001167983 */ /* 0x000ea40000300800 */
[----:B------:R-:W2:Y:S01]  /*17a50*/  LDL.LU R23, [R1+0x3bc] ;  /* 0x0003bc0001177983 */ /* 0x000ea20000300800 */
[----:B------:R-:W3:Y:S01]  /*17a60*/  LDL.LU.64 R26, [R1+0x18b0] ;  /* 0x0018b000011a7983 */ /* 0x000ee20000300a00 */
[----:B------:R-:W3:Y:S09]  /*17a70*/  LDL.LU.64 R24, [R1+0x18a8] ;  /* 0x0018a80001187983 */ /* 0x000ef20000300a00 */
[----:B------:R-:W-:Y:S02]  /*17a80*/  STL.64 [R1+0x520], R8 ;  /* 0x0005200801007387 */ /* 0x000fe40000100a00 */
[----:B------:R0:W-:Y:S02]  /*17a90*/  STL.64 [R1+0x528], R10 ;  /* 0x0005280a01007387 */ /* 0x0001e40000100a00 */
[----:B0-----:R-:W3:Y:S01]  /*17aa0*/  LDL.LU.64 R10, [R1+0x18a0] ;  /* 0x0018a000010a7983 */ /* 0x001ee20000300a00 */
[----:B------:R-:W-:-:S02]  /*17ab0*/  IMAD.MOV.U32 R14, RZ, RZ, R5 ;  /* 0x000000ffff0e7224 */ /* 0x000fc400078e0005 */
        /* <DEDUP_REMOVED lines=16> */
[----:B0-----:R-:W3:Y:S01]  /*17bc0*/  LDL.LU.64 R10, [R1+0x1870] ;  /* 0x00187000010a7983 */ /* 0x001ee20000300a00 */
[----:B------:R-:W4:Y:S01]  /*17bd0*/  LDL.LU.64 R8, [R1+0x1868] ;  /* 0x0018680001087983 */ /* 0x000f220000300a00 */
[C---:B---3--:R-:W-:Y:S11]  /*17be0*/  HMMA.16816.F32.BF16 R24, R16.reuse, R10, R24 ;  /* 0x0000000a1018723c */ /* 0x048ff60000041818 */
[----:B------:R-:W-:Y:S11]  /*17bf0*/  @!UPT UIADD3 URZ, URZ, URZ, URZ ;  /* 0x0000003f3f3ff290 */ /* 0x000ff6000fffe03f */
[----:B------:R-:W-:Y:S01]  /*17c00*/  @!UPT UIADD3 URZ, URZ, URZ, URZ ;  /* 0x0000003f3f3ff290 */ /* 0x000fe2000fffe03f */
[----:B------:R-:W-:Y:S01]  /*17c10*/  STL.64 [R1+0x4f0], R24 ;  /* 0x0004f01801007387 */ /* 0x000fe20000100a00 */
[----:B------:R0:W-:Y:S03]  /*17c20*/  STL.64 [R1+0x4f8], R26 ;  /* 0x0004f81a01007387 */ /* 0x0001e60000100a00 */
[----:B0-----:R-:W3:Y:S01]  /*17c30*/  LDL.LU.64 R26, [R1+0x1860] ;  /* 0x00186000011a7983 */ /* 0x001ee20000300a00 */
[----:B------:R-:W-:Y:S02]  /*17c40*/  STL.64 [R1+0x1800], R10 ;  /* 0x0018000a01007387 */ /* 0x000fe40000100a00 */
[----:B----4-:R0:W-:Y:S02]  /*17c50*/  STL.64 [R1+0x17f8], R8 ;  /* 0x0017f80801007387 */ /* 0x0101e40000100a00 */
[----:B0-----:R-:W3:Y:S01]  /*17c60*/  LDL.LU R8, [R1+0x3c0] ;  /* 0x0003c00001087983 */ /* 0x001ee20000300800 */
[----:B------:R-:W3:Y:S02]  /*17c70*/  LDL.LU R9, [R1+0x3c4] ;  /* 0x0003c40001097983 */ /* 0x000ee40000300800 */
[----:B------:R-:W3:Y:S02]  /*17c80*/  LDL.LU R10, [R1+0x3c8] ;  /* 0x0003c800010a7983 */ /* 0x000ee40000300800 */
[----:B------:R-:W3:Y:S02]  /*17c90*/  LDL.LU R11, [R1+0x3cc] ;  /* 0x0003cc00010b7983 */ /* 0x000ee40000300800 */
[----:B---3--:R-:W-:Y:S11]  /*17ca0*/  HMMA.16816.F32.BF16 R8, R16, R26, R8 ;  /* 0x0000001a1008723c */ /* 0x008ff60000041808 */
[----:B------:R-:W-:Y:S11]  /*17cb0*/  @!UPT UIADD3 URZ, URZ, URZ, URZ ;  /* 0x0000003f3f3ff290 */ /* 0x000ff6000fffe03f */
[----:B------:R-:W-:Y:S01]  /*17cc0*/  @!UPT UIADD3 URZ, URZ, URZ, URZ ;  /* 0x0000003f3f3ff290 */ /* 0x000fe2000fffe03f */
[----:B------:R0:W-:Y:S01]  /*17cd0*/  STL.64 [R1+0x4e0], R8 ;  /* 0x0004e00801007387 */ /* 0x0001e20000100a00 */
[----:B------:R-:W-:Y:S02]  /*17ce0*/  STL.64 [R1+0x4e8], R10 ;  /* 0x0004e80a01007387 */ /* 0x000fe40000100a00 */
[----:B------:R-:W3:Y:S02]  /*17cf0*/  LDL.LU R24, [R1+0x1e0] ;  /* 0x0001e00001187983 */ /* 0x000ee40000300800 */
[----:B------:R-:W3:Y:S02]  /*17d00*/  LDL.LU R25, [R1+0x1e4] ;  /* 0x0001e40001197983 */ /* 0x000ee40000300800 */
[----:B0-----:R-:W-:Y:S02]  /*17d10*/  IMAD.MOV.U32 R9, RZ, RZ, R26 ;  /* 0x000000ffff097224 */ /* 0x001fe400078e001a */
[----:B------:R-:W-:Y:S01]  /*17d20*/  IMAD.MOV.U32 R8, RZ, RZ, R27 ;  /* 0x000000ffff087224 */ /* 0x000fe200078e001b */
[----:B------:R-:W4:Y:S01]  /*17d30*/  LDL.LU R26, [R1+0x1e8] ;  /* 0x0001e800011a7983 */ /* 0x000f220000300800 */
[----:B------:R-:W4:Y:S03]  /*17d40*/  LDL.LU R27, [R1+0x1ec] ;  /* 0x0001ec00011b7983 */ /* 0x000f260000300800 */
[----:B----4-:R-:W-:Y:S01]  /*17d50*/  STL.64 [R1+0x17b8], R26 ;  /* 0x0017b81a01007387 */ /* 0x010fe20000100a00 */
[----:B---3--:R0:W-:Y:S03]  /*17d60*/  STL.64 [R1+0x17b0], R24 ;  /* 0x0017b01801007387 */ /* 0x0081e60000100a00 */
[----:B0-----:R-:W3:Y:S01]  /*17d70*/  LDL.LU R24, [R1+0x290] ;  /* 0x0002900001187983 */ /* 0x001ee20000300800 */
[----:B------:R-:W3:Y:S02]  /*17d80*/  LDL.LU R25, [R1+0x294] ;  /* 0x0002940001197983 */ /* 0x000ee40000300800 */
[----:B------:R-:W4:Y:S02]  /*17d90*/  LDL.LU R26, [R1+0x298] ;  /* 0x00029800011a7983 */ /* 0x000f240000300800 */
[----:B------:R-:W4:Y:S02]  /*17da0*/  LDL.LU R27, [R1+0x29c] ;  /* 0x00029c00011b7983 */ /* 0x000f240000300800 */
[----:B----4-:R0:W-:Y:S02]  /*17db0*/  STL.64 [R1+0x17c8], R26 ;  /* 0x0017c81a01007387 */ /* 0x0101e40000100a00 */
[----:B0-----:R-:W-:-:S02]  /*17dc0*/  IMAD.MOV.U32 R26, RZ, RZ, R3 ;  /* 0x000000ffff1a7224 */ /* 0x001fc400078e0003 */
[----:B------:R-:W-:-:S07]  /*17dd0*/  IMAD.MOV.U32 R27, RZ, RZ, R29 ;  /* 0x000000ffff1b7224 */ /* 0x000fce00078e001d */
[----:B--2---:R-:W-:Y:S01]  /*17de0*/  HMMA.16816.F32.BF16 R20, R16, R26, R20 ;  /* 0x0000001a1014723c */ /* 0x004fe20000041814 */
[----:B---3--:R-:W-:Y:S01]  /*17df0*/  STL.64 [R1+0x17c0], R24 ;  /* 0x0017c01801007387 */ /* 0x008fe20000100a00 */
[----:B------:R-:W2:Y:S02]  /*17e00*/  LDL.LU R3, [R1+0x185c] ;  /* 0x00185c0001037983 */ /* 0x000ea40000300800 */
[----:B------:R-:W3:Y:S11]  /*17e10*/  LDL.LU R29, [R1+0x1858] ;  /* 0x00185800011d7983 */ /* 0x000ef60000300800 */
[----:B------:R-:W-:Y:S08]  /*17e20*/  @!UPT UIADD3 URZ, URZ, URZ, URZ ;  /* 0x0000003f3f3ff290 */ /* 0x000ff0000fffe03f */
[----:B------:R-:W-:Y:S01]  /*17e30*/  STL.64 [R1+0x4d0], R20 ;  /* 0x0004d01401007387 */ /* 0x000fe20000100a00 */
[----:B------:R0:W-:Y:S03]  /*17e40*/  STL.64 [R1+0x4d8], R22 ;  /* 0x0004d81601007387 */ /* 0x0001e60000100a00 */
[----:B0-----:R-:W4:Y:S01]  /*17e50*/  LDL.LU.64 R22, [R1+0x1850] ;  /* 0x0018500001167983 */ /* 0x001f220000300a00 */
[----:B------:R-:W4:Y:S02]  /*17e60*/  LDL.LU.64 R20, [R1+0x1848] ;  /* 0x0018480001147983 */ /* 0x000f240000300a00 */
[----:B------:R0:W-:Y:S02]  /*17e70*/  STL.64 [R1+0x17d8], R26 ;  /* 0x0017d81a01007387 */ /* 0x0001e40000100a00 */
[----:B0-----:R-:W-:Y:S02]  /*17e80*/  IMAD.MOV.U32 R26, RZ, RZ, R9 ;  /* 0x000000ffff1a7224 */ /* 0x001fe400078e0009 */
[----:B------:R-:W-:-:S05]  /*17e90*/  IMAD.MOV.U32 R27, RZ, RZ, R8 ;  /* 0x000000ffff1b7224 */ /* 0x000fca00078e0008 */
[----:B------:R0:W-:Y:S01]  /*17ea0*/  STL.64 [R1+0x17f0], R26 ;  /* 0x0017f01a01007387 */ /* 0x0001e20000100a00 */
[----:B------:R-:W2:Y:S01]  /*17eb0*/  LDL.LU.64 R10, [R1+0x8] ;  /* 0x00000800010a7983 */ /* 0x000ea20000300a00 */
[----:B----4-:R-:W-:Y:S02]  /*17ec0*/  HMMA.16816.F32.BF16 R20, R16, R14, R20 ;  /* 0x0000000e1014723c */ /* 0x010fe40000041814 */
[----:B--2---:R1:W-:Y:S11]  /*17ed0*/  STL.64 [R1+0x1818], R10 ;  /* 0x0018180a01007387 */ /* 0x0043f60000100a00 */
[----:B------:R-:W-:Y:S10]  /*17ee0*/  @!UPT UIADD3 URZ, URZ, URZ, URZ ;  /* 0x0000003f3f3ff290 */ /* 0x000ff4000fffe03f */
[----:B------:R2:W-:Y:S02]  /*17ef0*/  STL.64 [R1+0x4c0], R20 ;  /* 0x0004c01401007387 */ /* 0x0005e40000100a00 */
[----:B------:R4:W-:Y:S02]  /*17f00*/  STL.64 [R1+0x4c8], R22 ;  /* 0x0004c81601007387 */ /* 0x0009e40000100a00 */
[----:B------:R-:W3:Y:S01]  /*17f10*/  LDL.LU R24, [R1+0x2c0] ;  /* 0x0002c00001187983 */ /* 0x000ee20000300800 */
[----:B------:R-:W3:Y:S01]  /*17f20*/  LDL.LU R25, [R1+0x2c4] ;  /* 0x0002c40001197983 */ /* 0x000ee20000300800 */
[----:B0-----:R-:W3:Y:S02]  /*17f30*/  LDL.LU R26, [R1+0x2c8] ;  /* 0x0002c800011a7983 */ /* 0x001ee40000300800 */
[----:B------:R-:W3:Y:S02]  /*17f40*/  LDL.LU R27, [R1+0x2cc] ;  /* 0x0002cc00011b7983 */ /* 0x000ee40000300800 */
[----:B-1----:R-:W-:-:S02]  /*17f50*/  IMAD.MOV.U32 R10, RZ, RZ, R5 ;  /* 0x000000ffff0a7224 */ /* 0x002fc400078e0005 */
[----:B------:R-:W-:Y:S01]  /*17f60*/  IMAD.MOV.U32 R11, RZ, RZ, R4 ;  /* 0x000000ffff0b7224 */ /* 0x000fe200078e0004 */
[----:B--2---:R-:W2:Y:S01]  /*17f70*/  LDL.LU R20, [R1+0x300] ;  /* 0x0003000001147983 */ /* 0x004ea20000300800 */
[----:B------:R-:W2:Y:S02]  /*17f80*/  LDL.LU R21, [R1+0x304] ;  /* 0x0003040001157983 */ /* 0x000ea40000300800 */
[----:B----4-:R-:W2:Y:S02]  /*17f90*/  LDL.LU R22, [R1+0x308] ;  /* 0x0003080001167983 */ /* 0x010ea40000300800 */
[----:B------:R-:W2:Y:S01]  /*17fa0*/  LDL.LU R23, [R1+0x30c] ;  /* 0x00030c0001177983 */ /* 0x000ea20000300800 */
[----:B------:R-:W-:Y:S04]  /*17fb0*/  STL.64 [R1+0x1830], R10 ;  /* 0x0018300a01007387 */ /* 0x000fe80000100a00 */
[----:B---3--:R-:W-:Y:S01]  /*17fc0*/  STL.64 [R1+0x1810], R26 ;  /* 0x0018101a01007387 */ /* 0x008fe20000100a00 */
[----:B------:R0:W-:Y:S03]  /*17fd0*/  STL.64 [R1+0x1808], R24 ;  /* 0x0018081801007387 */ /* 0x0001e60000100a00 */
[----:B0-----:R-:W3:Y:S01]  /*17fe0*/  LDL.LU R24, [R1+0x2d0] ;  /* 0x0002d00001187983 */ /* 0x001ee20000300800 */
[----:B------:R-:W3:Y:S02]  /*17ff0*/  LDL.LU R25, [R1+0x2d4] ;  /* 0x0002d40001197983 */ /* 0x000ee40000300800 */
[----:B------:R-:W4:Y:S02]  /*18000*/  LDL.LU R26, [R1+0x2d8] ;  /* 0x0002d800011a7983 */ /* 0x000f240000300800 */
[----:B------:R-:W4:Y:S01]  /*18010*/  LDL.LU R27, [R1+0x2dc] ;  /* 0x0002dc00011b7983 */ /* 0x000f220000300800 */
[----:B------:R-:W3:Y:S01]  /*18020*/  LDL.LU R8, [R1+0x2f0] ;  /* 0x0002f00001087983 */ /* 0x000ee20000300800 */
[----:B------:R-:W3:Y:S02]  /*18030*/  LDL.LU R9, [R1+0x2f4] ;  /* 0x0002f40001097983 */ /* 0x000ee40000300800 */
[----:B------:R-:W3:Y:S02]  /*18040*/  LDL.LU R10, [R1+0x2f8] ;  /* 0x0002f800010a7983 */ /* 0x000ee40000300800 */
[----:B------:R-:W3:Y:S01]  /*18050*/  LDL.LU R11, [R1+0x2fc] ;  /* 0x0002fc00010b7983 */ /* 0x000ee20000300800 */
[----:B--2---:R-:W-:Y:S01]  /*18060*/  HMMA.16816.F32.BF16 R16, R16, R6, R20 ;  /* 0x000000061010723c */ /* 0x004fe20000041814 */
[----:B----4-:R-:W-:Y:S01]  /*18070*/  STL.64 [R1+0x1828], R26 ;  /* 0x0018281a01007387 */ /* 0x010fe20000100a00 */
[----:B---3--:R0:W-:Y:S03]  /*18080*/  STL.64 [R1+0x1820], R24 ;  /* 0x0018201801007387 */ /* 0x0081e60000100a00 */
[----:B0-----:R-:W2:Y:S01]  /*18090*/  LDL.LU R24, [R1+0x2e0] ;  /* 0x0002e00001187983 */ /* 0x001ea20000300800 */
[----:B------:R-:W2:Y:S02]  /*180a0*/  LDL.LU R25, [R1+0x2e4] ;  /* 0x0002e40001197983 */ /* 0x000ea40000300800 */
[----:B------:R-:W2:Y:S02]  /*180b0*/  LDL.LU R26, [R1+0x2e8] ;  /* 0x0002e800011a7983 */ /* 0x000ea40000300800 */
[----:B------:R-:W2:Y:S01]  /*180c0*/  LDL.LU R27, [R1+0x2ec] ;  /* 0x0002ec00011b7983 */ /* 0x000ea20000300800 */
[----:B------:R0:W-:Y:S01]  /*180d0*/  STL.64 [R1+0x17d0], R14 ;  /* 0x0017d00e01007387 */ /* 0x0001e20000100a00 */
[----:B------:R-:W3:Y:S02]  /*180e0*/  LDL.LU R12, [R1+0x2a0] ;  /* 0x0002a000010c7983 */ /* 0x000ee40000300800 */
[----:B------:R-:W3:Y:S01]  /*180f0*/  LDL.LU R13, [R1+0x2a4] ;  /* 0x0002a400010d7983 */ /* 0x000ee20000300800 */
[----:B0-----:R-:W4:Y:S01]  /*18100*/  LDL.LU R14, [R1+0x2a8] ;  /* 0x0002a800010e7983 */ /* 0x001f220000300800 */
[----:B------:R-:W4:Y:S03]  /*18110*/  LDL.LU R15, [R1+0x2ac] ;  /* 0x0002ac00010f7983 */ /* 0x000f260000300800 */
[----:B----4-:R-:W-:Y:S01]  /*18120*/  STL.64 [R1+0x17e8], R14 ;  /* 0x0017e80e01007387 */ /* 0x010fe20000100a00 */
[----:B---3--:R0:W-:Y:S03]  /*18130*/  STL.64 [R1+0x17e0], R12 ;  /* 0x0017e00c01007387 */ /* 0x0081e60000100a00 */
[----:B0-----:R-:W3:Y:S01]  /*18140*/  LDL.LU R12, [R1+0x2b0] ;  /* 0x0002b000010c7983 */ /* 0x001ee20000300800 */
[----:B------:R-:W3:Y:S02]  /*18150*/  LDL.LU R13, [R1+0x2b4] ;  /* 0x0002b400010d7983 */ /* 0x000ee40000300800 */
[----:B------:R-:W3:Y:S02]  /*18160*/  LDL.LU R14, [R1+0x2b8] ;  /* 0x0002b800010e7983 */ /* 0x000ee40000300800 */
[----:B------:R-:W3:Y:S01]  /*18170*/  LDL.LU R15, [R1+0x2bc] ;  /* 0x0002bc00010f7983 */ /* 0x000ee20000300800 */
[----:B------:R-:W4:Y:S01]  /*18180*/  LDL.LU.64 R22, [R1+0x1840] ;  /* 0x0018400001167983 */ /* 0x000f220000300a00 */
[----:B------:R-:W4:Y:S02]  /*18190*/  LDL.LU.64 R20, [R1+0x1838] ;  /* 0x0018380001147983 */ /* 0x000f240000300a00 */
[----:B------:R0:W-:Y:S02]  /*181a0*/  STL.64 [R1+0x490], R16 ;  /* 0x0004901001007387 */ /* 0x0001e40000100a00 */
[----:B------:R1:W-:Y:S01]  /*181b0*/  STL.64 [R1+0x498], R18 ;  /* 0x0004981201007387 */ /* 0x0003e20000100a00 */
[----:B0-----:R-:W2:Y:S01]  /*181c0*/  LDL.LU R16, [R1+0x1a0] ;  /* 0x0001a00001107983 */ /* 0x001ea20000300800 */
[----:B------:R-:W2:Y:S02]  /*181d0*/  LDL.LU R17, [R1+0x1a4] ;  /* 0x0001a40001117983 */ /* 0x000ea40000300800 */
[----:B-1----:R-:W2:Y:S02]  /*181e0*/  LDL.LU R18, [R1+0x1a8] ;  /* 0x0001a80001127983 */ /* 0x002ea40000300800 */
[----:B------:R-:W2:Y:S02]  /*181f0*/  LDL.LU R19, [R1+0x1ac] ;  /* 0x0001ac0001137983 */ /* 0x000ea40000300800 */
[----:B--2---:R-:W-:Y:S01]  /*18200*/  STL.64 [R1+0x1788], R18 ;  /* 0x0017881201007387 */ /* 0x004fe20000100a00 */
[----:B------:R0:W-:Y:S03]  /*18210*/  STL.64 [R1+0x1780], R16 ;  /* 0x0017801001007387 */ /* 0x0001e60000100a00 */
[----:B0-----:R-:W2:Y:S01]  /*18220*/  LDL.LU R16, [R1+0x1b0] ;  /* 0x0001b00001107983 */ /* 0x001ea20000300800 */
[----:B------:R-:W2:Y:S02]  /*18230*/  LDL.LU R17, [R1+0x1b4] ;  /* 0x0001b40001117983 */ /* 0x000ea40000300800 */
[----:B------:R-:W2:Y:S02]  /*18240*/  LDL.LU R18, [R1+0x1b8] ;  /* 0x0001b80001127983 */ /* 0x000ea40000300800 */
[----:B------:R-:W2:Y:S02]  /*18250*/  LDL.LU R19, [R1+0x1bc] ;  /* 0x0001bc0001137983 */ /* 0x000ea40000300800 */
[----:B--2---:R0:W-:Y:S01]  /*18260*/  STL.64 [R1+0x1798], R18 ;  /* 0x0017981201007387 */ /* 0x0041e20000100a00 */
[----:B------:R-:W-:Y:S03]  /*18270*/  STL.64 [R1+0x1790], R16 ;  /* 0x0017901001007387 */ /* 0x000fe60000100a00 */
[----:B0-----:R-:W4:Y:S02]  /*18280*/  LDL.LU.64 R18, [R1+0x28] ;  /* 0x0000280001127983 */ /* 0x001f240000300a00 */
[C---:B----4-:R-:W-:Y:S11]  /*18290*/  HMMA.16816.F32.BF16 R8, R20.reuse, R18, R8 ;  /* 0x000000121408723c */ /* 0x050ff60000041808 */
[----:B------:R-:W-:Y:S11]  /*182a0*/  @!UPT UIADD3 URZ, URZ, URZ, URZ ;  /* 0x0000003f3f3ff290 */ /* 0x000ff6000fffe03f */
[----:B------:R-:W-:Y:S01]  /*182b0*/  @!UPT UIADD3 URZ, URZ, URZ, URZ ;  /* 0x0000003f3f3ff290 */ /* 0x000fe2000fffe03f */
[----:B------:R-:W-:Y:S01]  /*182c0*/  STL.64 [R1+0x280], R8 ;  /* 0x0002800801007387 */ /* 0x000fe20000100a00 */
        /* <DEDUP_REMOVED lines=18> */
[----:B------:R-:W4:Y:S01]  /*183f0*/  LDL.LU.64 R8, [R1+0x17f8] ;  /* 0x0017f80001087983 */ /* 0x000f220000300a00 */
[C---:B--2---:R-:W-:Y:S11]  /*18400*/  HMMA.16816.F32.BF16 R24, R20.reuse, R10, R24 ;  /* 0x0000000a1418723c */ /* 0x044ff60000041818 */
[----:B------:R-:W-:Y:S11]  /*18410*/  @!UPT UIADD3 URZ, URZ, URZ, URZ ;  /* 0x0000003f3f3ff290 */ /* 0x000ff6000fffe03f */
[----:B------:R-:W-:Y:S01]  /*18420*/  @!UPT UIADD3 URZ, URZ, URZ, URZ ;  /* 0x0000003f3f3ff290 */ /* 0x000fe2000fffe03f */
[----:B------:R-:W-:Y:S01]  /*18430*/  STL.64 [R1+0xc0], R24 ;  /* 0x0000c01801007387 */ /* 0x000fe20000100a00 */
[----:B------:R0:W-:Y:S03]  /*18440*/  STL.64 [R1+0xc8], R26 ;  /* 0x0000c81a01007387 */ /* 0x0001e60000100a00 */
[----:B0-----:R-:W3:Y:S02]  /*18450*/  LDL.LU.64 R26, [R1+0x17f0] ;  /* 0x0017f000011a7983 */ /* 0x001ee40000300a00 */
[C---:B---3--:R-:W-:Y:S02]  /*18460*/  HMMA.16816.F32.BF16 R24, R20.reuse, R26, R12 ;  /* 0x0000001a1418723c */ /* 0x048fe4000004180c */
[----:B------:R-:W2:Y:S01]  /*18470*/  LDL.LU.64 R14, [R1+0x17e8] ;  /* 0x0017e800010e7983 */ /* 0x000ea20000300a00 */
[----:B------:R-:W2:Y:S11]  /*18480*/  LDL.LU.64 R12, [R1+0x17e0] ;  /* 0x0017e000010c7983 */ /* 0x000eb60000300a00 */
[----:B------:R-:W-:Y:S09]  /*18490*/  @!UPT UIADD3 URZ, URZ, URZ, URZ ;  /* 0x0000003f3f3ff290 */ /* 0x000ff2000fffe03f */
[----:B------:R-:W-:Y:S01]  /*184a0*/  STL.64 [R1+0x4b0], R24 ;  /* 0x0004b01801007387 */ /* 0x000fe20000100a00 */
[----:B------:R0:W-:Y:S03]  /*184b0*/  STL.64 [R1+0x4b8], R26 ;  /* 0x0004b81a01007387 */ /* 0x0001e60000100a00 */
[----:B0-----:R-:W2:Y:S02]  /*184c0*/  LDL.LU.64 R26, [R1+0x17d8] ;  /* 0x0017d800011a7983 */ /* 0x001ea40000300a00 */
[C---:B--2---:R-:W-:Y:S02]  /*184d0*/  HMMA.16816.F32.BF16 R24, R20.reuse, R26, R12 ;  /* 0x0000001a1418723c */ /* 0x044fe4000004180c */
[----:B------:R-:W2:Y:S11]  /*184e0*/  LDL.LU.64 R14, [R1+0x17d0] ;  /* 0x0017d000010e7983 */ /* 0x000eb60000300a00 */
[----:B------:R-:W-:Y:S10]  /*184f0*/  @!UPT UIADD3 URZ, URZ, URZ, URZ ;  /* 0x0000003f3f3ff290 */ /* 0x000ff4000fffe03f */
        /* <DEDUP_REMOVED lines=16> */
[----:B--2---:R-:W-:Y:S02]  /*18600*/  HMMA.16816.F32.BF16 R20, R20, R6, R24 ;  /* 0x000000061414723c */ /* 0x004fe40000041818 */
[----:B------:R-:W3:Y:S01]  /*18610*/  LDL.LU.64 R26, [R1+0x17a8] ;  /* 0x0017a800011a7983 */ /* 0x000ee20000300a00 */
[----:B------:R-:W3:Y:S02]  /*18620*/  LDL.LU.64 R24, [R1+0x17a0] ;  /* 0x0017a00001187983 */ /* 0x000ee40000300a00 */
[----:B------:R0:W-:Y:S02]  /*18630*/  STL.64 [R1+0x1748], R6 ;  /* 0x0017480601007387 */ /* 0x0001e40000100a00 */
[----:B0-----:R-:W2:Y:S11]  /*18640*/  LDL.LU.64 R6, [R1+0x18] ;  /* 0x0000180001067983 */ /* 0x001eb60000300a00 */
[----:B------:R-:W-:Y:S05]  /*18650*/  @!UPT UIADD3 URZ, URZ, URZ, URZ ;  /* 0x0000003f3f3ff290 */ /* 0x000fea000fffe03f */
[----:B------:R-:W-:Y:S01]  /*18660*/  STL.64 [R1+0x610], R20 ;  /* 0x0006101401007387 */ /* 0x000fe20000100a00 */
[----:B------:R0:W-:Y:S03]  /*18670*/  STL.64 [R1+0x618], R22 ;  /* 0x0006181601007387 */ /* 0x0001e60000100a00 */
[----:B0-----:R-:W2:Y:S01]  /*18680*/  LDL R23, [R1+0x758] ;  /* 0x0007580001177983 */ /* 0x001ea20000100800 */
[C---:B---3--:R-:W-:Y:S03]  /*18690*/  HMMA.16816.F32.BF16 R12, R24.reuse, R18, R12 ;  /* 0x00000012180c723c */ /* 0x048fe6000004180c */
[----:B--2---:R-:W-:Y:S11]  /*186a0*/  STL [R1+0x16f0], R23 ;  /* 0x0016f01701007387 */ /* 0x004ff60000100800 */
[----:B------:R-:W-:Y:S09]  /*186b0*/  @!UPT UIADD3 URZ, URZ, URZ, URZ ;  /* 0x0000003f3f3ff290 */ /* 0x000ff2000fffe03f */
[----:B------:R0:W-:Y:S02]  /*186c0*/  STL.64 [R1+0x6c0], R12 ;  /* 0x0006c00c01007387 */ /* 0x0001e40000100a00 */
[----:B------:R-:W-:Y:S02]  /*186d0*/  STL.64 [R1+0x6c8], R14 ;  /* 0x0006c80e01007387 */ /* 0x000fe40000100a00 */
[----:B0-----:R-:W-:Y:S02]  /*186e0*/  IMAD.MOV.U32 R13, RZ, RZ, R18 ;  /* 0x000000ffff0d7224 */ /* 0x001fe400078e0012 */
[----:B------:R-:W-:Y:S02]  /*186f0*/  IMAD.MOV.U32 R12, RZ, RZ, R19 ;  /* 0x000000ffff0c7224 */ /* 0x000fe400078e0013 */
[----:B------:R-:W2:Y:S01]  /*18700*/  LDL.LU.64 R18, [R1+0x1798] ;  /* 0x0017980001127983 */ /* 0x000ea20000300a00 */
        /* <DEDUP_REMOVED lines=8> */
[----:B------:R-:W3:Y:S02]  /*18790*/  LDL.LU.64 R14, [R1+0x38] ;  /* 0x00003800010e7983 */ /* 0x000ee40000300a00 */
[----:B------:R-:W-:Y:S02]  /*187a0*/  IMAD.MOV.U32 R22, RZ, RZ, R5 ;  /* 0x000000ffff167224 */ /* 0x000fe400078e0005 */
[----:B------:R-:W-:-:S02]  /*187b0*/  IMAD.MOV.U32 R23, RZ, RZ, R4 ;  /* 0x000000ffff177224 */ /* 0x000fc400078e0004 */
[----:B------:R-:W-:Y:S02]  /*187c0*/  IMAD.MOV.U32 R21, RZ, RZ, R6 ;  /* 0x000000ffff157224 */ /* 0x000fe400078e0006 */
[----:B------:R-:W-:-:S03]  /*187d0*/  IMAD.MOV.U32 R20, RZ, RZ, R7 ;  /* 0x000000ffff147224 */ /* 0x000fc600078e0007 */
[----:B--2---:R-:W-:Y:S01]  /*187e0*/  HMMA.16816.F32.BF16 R4, R24, R22, R16 ;  /* 0x000000161804723c */ /* 0x004fe20000041810 */
[----:B---3--:R-:W-:Y:S11]  /*187f0*/  STL.64 [R1+0x1768], R14 ;  /* 0x0017680e01007387 */ /* 0x008ff60000100a00 */
[----:B------:R-:W-:Y:S11]  /*18800*/  @!UPT UIADD3 URZ, URZ, URZ, URZ ;  /* 0x0000003f3f3ff290 */ /* 0x000ff6000fffe03f */
[----:B------:R0:W-:Y:S01]  /*18810*/  STL.64 [R1+0x6a0], R4 ;  /* 0x0006a00401007387 */ /* 0x0001e20000100a00 */
[----:B------:R1:W-:Y:S03]  /*18820*/  STL.64 [R1+0x6a8], R6 ;  /* 0x0006a80601007387 */ /* 0x0003e60000100a00 */
[----:B0-----:R-:W2:Y:S01]  /*18830*/  LDL.LU R4, [R1+0x160] ;  /* 0x0001600001047983 */ /* 0x001ea20000300800 */
[----:B------:R-:W2:Y:S02]  /*18840*/  LDL.LU R5, [R1+0x164] ;  /* 0x0001640001057983 */ /* 0x000ea40000300800 */
[----:B-1----:R-:W3:Y:S02]  /*18850*/  LDL.LU R6, [R1+0x168] ;  /* 0x0001680001067983 */ /* 0x002ee40000300800 */
[----:B------:R-:W3:Y:S01]  /*18860*/  LDL.LU R7, [R1+0x16c] ;  /* 0x00016c0001077983 */ /* 0x000ee20000300800 */
[----:B------:R-:W2:Y:S01]  /*18870*/  LDL.LU R16, [R1+0x180] ;  /* 0x0001800001107983 */ /* 0x000ea20000300800 */
[----:B------:R-:W2:Y:S02]  /*18880*/  LDL.LU R17, [R1+0x184] ;  /* 0x0001840001117983 */ /* 0x000ea40000300800 */
[----:B------:R-:W2:Y:S02]  /*18890*/  LDL.LU R18, [R1+0x188] ;  /* 0x0001880001127983 */ /* 0x000ea40000300800 */
[----:B------:R-:W2:Y:S02]  /*188a0*/  LDL.LU R19, [R1+0x18c] ;  /* 0x00018c0001137983 */ /* 0x000ea40000300800 */
[----:B--2---:R-:W-:Y:S01]  /*188b0*/  STL.64 [R1+0x1778], R18 ;  /* 0x0017781201007387 */ /* 0x004fe20000100a00 */
[----:B------:R0:W-:Y:S03]  /*188c0*/  STL.64 [R1+0x1770], R16 ;  /* 0x0017701001007387 */ /* 0x0001e60000100a00 */
[----:B0-----:R-:W2:Y:S01]  /*188d0*/  LDL.LU R16, [R1+0x190] ;  /* 0x0001900001107983 */ /* 0x001ea20000300800 */
[----:B------:R-:W2:Y:S02]  /*188e0*/  LDL.LU R17, [R1+0x194] ;  /* 0x0001940001117983 */ /* 0x000ea40000300800 */
[----:B------:R-:W2:Y:S02]  /*188f0*/  LDL.LU R18, [R1+0x198] ;  /* 0x0001980001127983 */ /* 0x000ea40000300800 */
[----:B------:R-:W2:Y:S01]  /*18900*/  LDL.LU R19, [R1+0x19c] ;  /* 0x00019c0001137983 */ /* 0x000ea20000300800 */
[----:B------:R-:W4:Y:S01]  /*18910*/  LDL.LU.64 R14, [R1+0x48] ;  /* 0x00004800010e7983 */ /* 0x000f220000300a00 */
[----:B---3--:R-:W-:Y:S02]  /*18920*/  STL.64 [R1+0x1760], R6 ;  /* 0x0017600601007387 */ /* 0x008fe40000100a00 */
[----:B------:R0:W-:Y:S02]  /*18930*/  STL.64 [R1+0x1758], R4 ;  /* 0x0017580401007387 */ /* 0x0001e40000100a00 */
[----:B0-----:R-:W3:Y:S01]  /*18940*/  LDL.LU R4, [R1+0x170] ;  /* 0x0001700001047983 */ /* 0x001ee20000300800 */
[----:B------:R-:W3:Y:S02]  /*18950*/  LDL.LU R5, [R1+0x174] ;  /* 0x0001740001057983 */ /* 0x000ee40000300800 */
[----:B------:R-:W3:Y:S02]  /*18960*/  LDL.LU R6, [R1+0x178] ;  /* 0x0001780001067983 */ /* 0x000ee40000300800 */
[----:B------:R-:W3:Y:S01]  /*18970*/  LDL.LU R7, [R1+0x17c] ;  /* 0x00017c0001077983 */ /* 0x000ee20000300800 */
[----:B------:R0:W-:Y:S02]  /*18980*/  STL.64 [R1+0x1708], R22 ;  /* 0x0017081601007387 */ /* 0x0001e40000100a00 */
[----:B0-----:R-:W-:-:S02]  /*18990*/  IMAD.MOV.U32 R22, RZ, RZ, R21 ;  /* 0x000000ffff167224 */ /* 0x001fc400078e0015 */
[----:B------:R-:W-:-:S05]  /*189a0*/  IMAD.MOV.U32 R23, RZ, RZ, R20 ;  /* 0x000000ffff177224 */ /* 0x000fca00078e0014 */
[----:B------:R-:W-:Y:S01]  /*189b0*/  STL.64 [R1+0x1720], R22 ;  /* 0x0017201601007387 */ /* 0x000fe20000100a00 */
[C---:B--2---:R-:W-:Y:S11]  /*189c0*/  HMMA.16816.F32.BF16 R16, R24.reuse, R10, R16 ;  /* 0x0000000a1810723c */ /* 0x044ff60000041810 */
[----:B------:R-:W-:Y:S11]  /*189d0*/  @!UPT UIADD3 URZ, URZ, URZ, URZ ;  /* 0x0000003f3f3ff290 */ /* 0x000ff6000fffe03f */
[----:B------:R-:W-:Y:S01]  /*189e0*/  @!UPT UIADD3 URZ, URZ, URZ, URZ ;  /* 0x0000003f3f3ff290 */ /* 0x000fe2000fffe03f */
[----:B------:R-:W-:Y:S01]  /*189f0*/  STL.64 [R1+0x690], R16 ;  /* 0x0006901001007387 */ /* 0x000fe20000100a00 */
[----:B------:R0:W-:Y:S03]  /*18a00*/  STL.64 [R1+0x698], R18 ;  /* 0x0006981201007387 */ /* 0x0001e60000100a00 */
[----:B0-----:R-:W2:Y:S01]  /*18a10*/  LDL.LU.64 R18, [R1+0x1778] ;  /* 0x0017780001127983 */ /* 0x001ea20000300a00 */
[----:B------:R-:W2:Y:S02]  /*18a20*/  LDL.LU.64 R16, [R1+0x1770] ;  /* 0x0017700001107983 */ /* 0x000ea40000300a00 */
[----:B------:R-:W-:Y:S02]  /*18a30*/  STL.64 [R1+0x1700], R10 ;  /* 0x0017000a01007387 */ /* 0x000fe40000100a00 */
[----:B----4-:R0:W-:Y:S02]  /*18a40*/  STL.64 [R1+0x16f8], R8 ;  /* 0x0016f80801007387 */ /* 0x0101e40000100a00 */
[----:B0-----:R-:W4:Y:S01]  /*18a50*/  LDL.LU R8, [R1+0x60] ;  /* 0x0000600001087983 */ /* 0x001f220000300800 */
[----:B------:R-:W4:Y:S02]  /*18a60*/  LDL.LU R9, [R1+0x64] ;  /* 0x0000640001097983 */ /* 0x000f240000300800 */
[----:B------:R-:W2:Y:S02]  /*18a70*/  LDL.LU R10, [R1+0x68] ;  /* 0x00006800010a7983 */ /* 0x000ea40000300800 */
[----:B------:R-:W2:Y:S02]  /*18a80*/  LDL.LU R11, [R1+0x6c] ;  /* 0x00006c00010b7983 */ /* 0x000ea40000300800 */
[----:B--2---:R-:W-:Y:S01]  /*18a90*/  STL.64 [R1+0x1718], R10 ;  /* 0x0017180a01007387 */ /* 0x004fe20000100a00 */
[----:B----4-:R0:W-:Y:S03]  /*18aa0*/  STL.64 [R1+0x1710], R8 ;  /* 0x0017100801007387 */ /* 0x0101e60000100a00 */
[----:B0-----:R-:W2:Y:S01]  /*18ab0*/  LDL.LU R8, [R1+0x90] ;  /* 0x0000900001087983 */ /* 0x001ea20000300800 */
[----:B------:R-:W2:Y:S02]  /*18ac0*/  LDL.LU R9, [R1+0x94] ;  /* 0x0000940001097983 */ /* 0x000ea40000300800 */
[----:B------:R-:W4:Y:S02]  /*18ad0*/  LDL.LU R10, [R1+0x98] ;  /* 0x00009800010a7983 */ /* 0x000f240000300800 */
[----:B------:R-:W4:Y:S01]  /*18ae0*/  LDL.LU R11, [R1+0x9c] ;  /* 0x00009c00010b7983 */ /* 0x000f220000300800 */
[C---:B------:R-:W-:Y:S01]  /*18af0*/  HMMA.16816.F32.BF16 R16, R24.reuse, R14, R16 ;  /* 0x0000000e1810723c */ /* 0x040fe20000041810 */
[----:B----4-:R-:W-:Y:S01]  /*18b00*/  STL.64 [R1+0x1730], R10 ;  /* 0x0017300a01007387 */ /* 0x010fe20000100a00 */
[----:B--2---:R0:W-:Y:S03]  /*18b10*/  STL.64 [R1+0x1728], R8 ;  /* 0x0017280801007387 */ /* 0x0041e60000100a00 */
[----:B0-----:R-:W2:Y:S01]  /*18b20*/  LDL.LU R8, [R1+0xa0] ;  /* 0x0000a00001087983 */ /* 0x001ea20000300800 */
[----:B------:R-:W2:Y:S02]  /*18b30*/  LDL.LU R9, [R1+0xa4] ;  /* 0x0000a40001097983 */ /* 0x000ea40000300800 */
[----:B------:R-:W2:Y:S02]  /*18b40*/  LDL.LU R10, [R1+0xa8] ;  /* 0x0000a800010a7983 */ /* 0x000ea40000300800 */
[----:B------:R-:W2:Y:S11]  /*18b50*/  LDL.LU R11, [R1+0xac] ;  /* 0x0000ac00010b7983 */ /* 0x000eb60000300800 */
[----:B------:R-:W-:Y:S02]  /*18b60*/  @!UPT UIADD3 URZ, URZ, URZ, URZ ;  /* 0x0000003f3f3ff290 */ /* 0x000fe4000fffe03f */
[----:B------:R0:W-:Y:S01]  /*18b70*/  STL.64 [R1+0x680], R16 ;  /* 0x0006801001007387 */ /* 0x0001e20000100a00 */
[----:B------:R1:W-:Y:S02]  /*18b80*/  STL.64 [R1+0x688], R18 ;  /* 0x0006881201007387 */ /* 0x0003e40000100a00 */
[----:B0-----:R-:W-:Y:S02]  /*18b90*/  IMAD.MOV.U32 R17, RZ, RZ, R14 ;  /* 0x000000ffff117224 */ /* 0x001fe400078e000e */
[----:B------:R-:W-:Y:S02]  /*18ba0*/  IMAD.MOV.U32 R16, RZ, RZ, R15 ;  /* 0x000000ffff107224 */ /* 0x000fe400078e000f */
[----:B------:R-:W3:Y:S02]  /*18bb0*/  LDL.LU.64 R14, [R1+0x1768] ;  /* 0x00176800010e7983 */ /* 0x000ee40000300a00 */
[----:B---3--:R-:W-:Y:S01]  /*18bc0*/  HMMA.16816.F32.BF16 R4, R24, R14, R4 ;  /* 0x0000000e1804723c */ /* 0x008fe20000041804 */
[----:B-1----:R-:W-:-:S02]  /*18bd0*/  IMAD.MOV.U32 R19, RZ, RZ, R14 ;  /* 0x000000ffff137224 */ /* 0x002fc400078e000e */
[----:B------:R-:W-:Y:S11]  /*18be0*/  IMAD.MOV.U32 R18, RZ, RZ, R15 ;  /* 0x000000ffff127224 */ /* 0x000ff600078e000f */
[----:B------:R-:W-:Y:S09]  /*18bf0*/  @!UPT UIADD3 URZ, URZ, URZ, URZ ;  /* 0x0000003f3f3ff290 */ /* 0x000ff2000fffe03f */
[----:B------:R-:W-:Y:S01]  /*18c00*/  STL.64 [R1+0x670], R4 ;  /* 0x0006700401007387 */ /* 0x000fe20000100a00 */
[----:B------:R0:W-:Y:S03]  /*18c10*/  STL.64 [R1+0x678], R6 ;  /* 0x0006780601007387 */ /* 0x0001e60000100a00 */
[----:B0-----:R-:W3:Y:S01]  /*18c20*/  LDL.LU.64 R6, [R1+0x1760] ;  /* 0x0017600001067983 */ /* 0x001ee20000300a00 */
[----:B------:R-:W3:Y:S02]  /*18c30*/  LDL.LU.64 R4, [R1+0x1758] ;  /* 0x0017580001047983 */ /* 0x000ee40000300a00 */
[----:B------:R-:W3:Y:S02]  /*18c40*/  LDL.LU.64 R14, [R1+0x1750] ;  /* 0x00175000010e7983 */ /* 0x000ee40000300a00 */
[----:B------:R-:W-:Y:S02]  /*18c50*/  IMAD.MOV.U32 R23, RZ, RZ, R12 ;  /* 0x000000ffff177224 */ /* 0x000fe400078e000c */
[----:B------:R-:W-:Y:S01]  /*18c60*/  IMAD.MOV.U32 R22, RZ, RZ, R13 ;  /* 0x000000ffff167224 */ /* 0x000fe200078e000d */
[C---:B---3--:R-:W-:Y:S11]  /*18c70*/  HMMA.16816.F32.BF16 R4, R24.reuse, R14, R4 ;  /* 0x0000000e1804723c */ /* 0x048ff60000041804 */
[----:B------:R-:W-:Y:S11]  /*18c80*/  @!UPT UIADD3 URZ, URZ, URZ, URZ ;  /* 0x0000003f3f3ff290 */ /* 0x000ff6000fffe03f */
[----:B------:R-:W-:Y:S01]  /*18c90*/  @!UPT UIADD3 URZ, URZ, URZ, URZ ;  /* 0x0000003f3f3ff290 */ /* 0x000fe2000fffe03f */
[----:B------:R-:W-:Y:S01]  /*18ca0*/  STL.64 [R1+0x660], R4 ;  /* 0x0006600401007387 */ /* 0x000fe20000100a00 */
[----:B------:R0:W-:Y:S03]  /*18cb0*/  STL.64 [R1+0x668], R6 ;  /* 0x0006680601007387 */ /* 0x0001e60000100a00 */
[----:B0-----:R-:W3:Y:S01]  /*18cc0*/  LDL.LU.64 R6, [R1+0x1748] ;  /* 0x0017480001067983 */ /* 0x001ee20000300a00 */
[----:B------:R0:W-:Y:S02]  /*18cd0*/  STL.64 [R1+0x16b0], R14 ;  /* 0x0016b00e01007387 */ /* 0x0001e40000100a00 */
[----:B------:R-:W3:Y:S02]  /*18ce0*/  LDL.LU R12, [R1+0xb0] ;  /* 0x0000b000010c7983 */ /* 0x000ee40000300800 */
[----:B------:R-:W3:Y:S01]  /*18cf0*/  LDL.LU R13, [R1+0xb4] ;  /* 0x0000b400010d7983 */ /* 0x000ee20000300800 */
[----:B0-----:R-:W3:Y:S01]  /*18d00*/  LDL.LU R14, [R1+0xb8] ;  /* 0x0000b800010e7983 */ /* 0x001ee20000300800 */
[----:B------:R-:W3:Y:S02]  /*18d10*/  LDL.LU R15, [R1+0xbc] ;  /* 0x0000bc00010f7983 */ /* 0x000ee40000300800 */
[----:B---3--:R-:W-:Y:S07]  /*18d20*/  HMMA.16816.F32.BF16 R24, R24, R6, R12 ;  /* 0x000000061818723c */ /* 0x008fee000004180c */
[----:B------:R-:W-:-:S02]  /*18d30*/  IMAD.MOV.U32 R13, RZ, RZ, R6 ;  /* 0x000000ffff0d7224 */ /* 0x000fc400078e0006 */
[----:B------:R-:W-:Y:S11]  /*18d40*/  IMAD.MOV.U32 R12, RZ, RZ, R7 ;  /* 0x000000ffff0c7224 */ /* 0x000ff600078e0007 */
[----:B------:R-:W-:Y:S03]  /*18d50*/  @!UPT UIADD3 URZ, URZ, URZ, URZ ;  /* 0x0000003f3f3ff290 */ /* 0x000fe6000fffe03f */
[----:B------:R0:W-:Y:S01]  /*18d60*/  STL.64 [R1+0x5e0], R24 ;  /* 0x0005e01801007387 */ /* 0x0001e20000100a00 */
[----:B------:R1:W-:Y:S02]  /*18d70*/  STL.64 [R1+0x5e8], R26 ;  /* 0x0005e81a01007387 */ /* 0x0003e40000100a00 */
[----:B------:R-:W2:Y:S02]  /*18d80*/  LDL.LU.64 R6, [R1+0x1740] ;  /* 0x0017400001067983 */ /* 0x000ea40000300a00 */
[----:B------:R-:W2:Y:S02]  /*18d90*/  LDL.LU.64 R4, [R1+0x1738] ;  /* 0x0017380001047983 */ /* 0x000ea40000300a00 */
[----:B------:R-:W-:Y:S02]  /*18da0*/  IMAD.MOV.U32 R14, RZ, RZ, R19 ;  /* 0x000000ffff0e7224 */ /* 0x000fe400078e0013 */
[----:B------:R-:W-:Y:S01]  /*18db0*/  IMAD.MOV.U32 R15, RZ, RZ, R18 ;  /* 0x000000ffff0f7224 */ /* 0x000fe200078e0012 */
[----:B0-----:R-:W3:Y:S01]  /*18dc0*/  LDL.LU R24, [R1+0x50] ;  /* 0x0000500001187983 */ /* 0x001ee20000300800 */
[----:B------:R-:W3:Y:S02]  /*18dd0*/  LDL.LU R25, [R1+0x54] ;  /* 0x0000540001197983 */ /* 0x000ee40000300800 */
[----:B-1----:R-:W3:Y:S02]  /*18de0*/  LDL.LU R26, [R1+0x58] ;  /* 0x00005800011a7983 */ /* 0x002ee40000300800 */
[----:B------:R-:W3:Y:S01]  /*18df0*/  LDL.LU R27, [R1+0x5c] ;  /* 0x00005c00011b7983 */ /* 0x000ee20000300800 */
[----:B------:R-:W-:Y:S01]  /*18e00*/  STL.64 [R1+0x16c8], R14 ;  /* 0x0016c80e01007387 */ /* 0x000fe20000100a00 */
[C---:B--2---:R-:W-:Y:S03]  /*18e10*/  HMMA.16816.F32.BF16 R20, R4.reuse, R22, R8 ;  /* 0x000000160414723c */ /* 0x044fe60000041808 */
[----:B------:R-:W2:Y:S01]  /*18e20*/  LDL.LU.64 R10, [R1+0x1730] ;  /* 0x00173000010a7983 */ /* 0x000ea20000300a00 */
[----:B------:R-:W2:Y:S11]  /*18e30*/  LDL.LU.64 R8, [R1+0x1728] ;  /* 0x0017280001087983 */ /* 0x000eb60000300a00 */
[----:B------:R-:W-:Y:S08]  /*18e40*/  @!UPT UIADD3 URZ, URZ, URZ, URZ ;  /* 0x0000003f3f3ff290 */ /* 0x000ff0000fffe03f */
        /* <DEDUP_REMOVED lines=10> */
[C---:B--2---:R-:W-:Y:S02]  /*18ef0*/  HMMA.16816.F32.BF16 R20, R4.reuse, R22, R8 ;  /* 0x000000160414723c */ /* 0x044fe40000041808 */
[----:B------:R-:W3:Y:S01]  /*18f00*/  LDL.LU.64 R10, [R1+0x1700] ;  /* 0x00170000010a7983 */ /* 0x000ee20000300a00 */
[----:B------:R-:W2:Y:S11]  /*18f10*/  LDL.LU.64 R8, [R1+0x16f8] ;  /* 0x0016f80001087983 */ /* 0x000eb60000300a00 */
[----:B------:R-:W-:Y:S09]  /*18f20*/  @!UPT UIADD3 URZ, URZ, URZ, URZ ;  /* 0x0000003f3f3ff290 */ /* 0x000ff2000fffe03f */
[----:B------:R-:W-:Y:S01]  /*18f30*/  STL.64 [R1+0x90], R20 ;  /* 0x0000901401007387 */ /* 0x000fe20000100a00 */
[----:B------:R0:W-:Y:S03]  /*18f40*/  STL.64 [R1+0x98], R22 ;  /* 0x0000981601007387 */ /* 0x0001e60000100a00 */
[----:B0-----:R-:W4:Y:S01]  /*18f50*/  LDL.LU R23, [R1+0x16f0] ;  /* 0x0016f00001177983 */ /* 0x001f220000300800 */
[----:B------:R-:W-:Y:S02]  /*18f60*/  STL.64 [R1+0x16e8], R6 ;  /* 0x0016e80601007387 */ /* 0x000fe40000100a00 */
[----:B------:R-:W-:Y:S01]  /*18f70*/  STL.64 [R1+0x16e0], R4 ;  /* 0x0016e00401007387 */ /* 0x000fe20000100a00 */
[----:B---3--:R-:W-:Y:S11]  /*18f80*/  HMMA.16816.F32.BF16 R24, R4, R10, R24 ;  /* 0x0000000a0418723c */ /* 0x008ff60000041818 */
[----:B------:R-:W-:Y:S11]  /*18f90*/  @!UPT UIADD3 URZ, URZ, URZ, URZ ;  /* 0x0000003f3f3ff290 */ /* 0x000ff6000fffe03f */
[----:B------:R-:W-:Y:S01]  /*18fa0*/  @!UPT UIADD3 URZ, URZ, URZ, URZ ;  /* 0x0000003f3f3ff290 */ /* 0x000fe2000fffe03f */
[----:B------:R-:W-:Y:S01]  /*18fb0*/  STL.64 [R1+0x480], R24 ;  /* 0x0004801801007387 */ /* 0x000fe20000100a00 */
[----:B------:R-:W-:Y:S02]  /*18fc0*/  STL.64 [R1+0x488], R26 ;  /* 0x0004881a01007387 */ /* 0x000fe40000100a00 */
[----:B--2---:R0:W-:Y:S02]  /*18fd0*/  STL.64 [R1+0x1680], R8 ;  /* 0x0016800801007387 */ /* 0x0041e40000100a00 */
[----:B------:R-:W-:Y:S01]  /*18fe0*/  LDSM.16.MT88.4 R24, [R28+0x4000] ;  /* 0x004000001c18783b */ /* 0x000fe20000004200 */
[----:B----4-:R-:W1:Y:S04]  /*18ff0*/  LDSM.16.M88.4 R4, [R23+0x8000] ;  /* 0x008000001704783b */ /* 0x010e680000000200 */
[----:B0-----:R-:W2:Y:S01]  /*19000*/  LDL.LU R8, [R1+0x120] ;  /* 0x0001200001087983 */ /* 0x001ea20000300800 */
[----:B------:R-:W2:Y:S02]  /*19010*/  LDL.LU R9, [R1+0x124] ;  /* 0x0001240001097983 */ /* 0x000ea40000300800 */
[----:B------:R-:W3:Y:S02]  /*19020*/  LDL.LU R10, [R1+0x128] ;  /* 0x00012800010a7983 */ /* 0x000ee40000300800 */
[----:B------:R-:W3:Y:S02]  /*19030*/  LDL.LU R11, [R1+0x12c] ;  /* 0x00012c00010b7983 */ /* 0x000ee40000300800 */
[----:B---3--:R0:W-:Y:S01]  /*19040*/  STL.64 [R1+0x1690], R10 ;  /* 0x0016900a01007387 */ /* 0x0081e20000100a00 */
[----:B--2---:R2:W-:Y:S02]  /*19050*/  STL.64 [R1+0x1688], R8 ;  /* 0x0016880801007387 */ /* 0x0045e40000100a00 */
[----:B0-----:R-:W-:-:S02]  /*19060*/  IMAD.MOV.U32 R10, RZ, RZ, R13 ;  /* 0x000000ffff0a7224 */ /* 0x001fc400078e000d */
[----:B------:R-:W-:-:S05]  /*19070*/  IMAD.MOV.U32 R11, RZ, RZ, R12 ;  /* 0x000000ffff0b7224 */ /* 0x000fca00078e000c */
[----:B------:R0:W-:Y:S01]  /*19080*/  STL.64 [R1+0x16a8], R10 ;  /* 0x0016a80a01007387 */ /* 0x0001e20000100a00 */
[----:B--2---:R-:W2:Y:S02]  /*19090*/  LDL.LU R8, [R1+0x150] ;  /* 0x0001500001087983 */ /* 0x004ea40000300800 */
[----:B------:R-:W2:Y:S01]  /*190a0*/  LDL.LU R9, [R1+0x154] ;  /* 0x0001540001097983 */ /* 0x000ea20000300800 */
[----:B0-----:R-:W3:Y:S01]  /*190b0*/  LDL.LU R10, [R1+0x158] ;  /* 0x00015800010a7983 */ /* 0x001ee20000300800 */
[----:B------:R-:W3:Y:S03]  /*190c0*/  LDL.LU R11, [R1+0x15c] ;  /* 0x00015c00010b7983 */ /* 0x000ee60000300800 */
[----:B---3--:R-:W-:Y:S01]  /*190d0*/  STL.64 [R1+0x16c0], R10 ;  /* 0x0016c00a01007387 */ /* 0x008fe20000100a00 */
[----:B--2---:R0:W-:Y:S03]  /*190e0*/  STL.64 [R1+0x16b8], R8 ;  /* 0x0016b80801007387 */ /* 0x0041e60000100a00 */
[----:B0-----:R-:W2:Y:S01]  /*190f0*/  LDL.LU R8, [R1+0x130] ;  /* 0x0001300001087983 */ /* 0x001ea20000300800 */
[----:B------:R-:W2:Y:S02]  /*19100*/  LDL.LU R9, [R1+0x134] ;  /* 0x0001340001097983 */ /* 0x000ea40000300800 */
[----:B------:R-:W3:Y:S02]  /*19110*/  LDL.LU R10, [R1+0x138] ;  /* 0x00013800010a7983 */ /* 0x000ee40000300800 */
[----:B------:R-:W3:Y:S02]  /*19120*/  LDL.LU R11, [R1+0x13c] ;  /* 0x00013c00010b7983 */ /* 0x000ee40000300800 */
[----:B------:R-:W-:-:S02]  /*19130*/  IMAD.MOV.U32 R14, RZ, RZ, R17 ;  /* 0x000000ffff0e7224 */ /* 0x000fc400078e0011 */
[----:B------:R-:W-:Y:S02]  /*19140*/  IMAD.MOV.U32 R15, RZ, RZ, R16 ;  /* 0x000000ffff0f7224 */ /* 0x000fe400078e0010 */
[----:B-1----:R-:W-:Y:S02]  /*19150*/  IMAD.MOV.U32 R17, RZ, RZ, R4 ;  /* 0x000000ffff117224 */ /* 0x002fe400078e0004 */
[----:B------:R-:W-:Y:S01]  /*19160*/  IMAD.MOV.U32 R16, RZ, RZ, R5 ;  /* 0x000000ffff107224 */ /* 0x000fe200078e0005 */
[----:B---3--:R-:W-:Y:S01]  /*19170*/  STL.64 [R1+0x16d8], R10 ;  /* 0x0016d80a01007387 */ /* 0x008fe20000100a00 */
[----:B--2---:R0:W-:Y:S03]  /*19180*/  STL.64 [R1+0x16d0], R8 ;  /* 0x0016d00801007387 */ /* 0x0041e60000100a00 */
[----:B0-----:R-:W2:Y:S01]  /*19190*/  LDL.LU R8, [R1+0x140] ;  /* 0x0001400001087983 */ /* 0x001ea20000300800 */
[----:B------:R-:W2:Y:S02]  /*191a0*/  LDL.LU R9, [R1+0x144] ;  /* 0x0001440001097983 */ /* 0x000ea40000300800 */
[----:B------:R-:W2:Y:S02]  /*191b0*/  LDL.LU R10, [R1+0x148] ;  /* 0x00014800010a7983 */ /* 0x000ea40000300800 */
[----:B------:R-:W2:Y:S01]  /*191c0*/  LDL.LU R11, [R1+0x14c] ;  /* 0x00014c00010b7983 */ /* 0x000ea20000300800 */
[----:B------:R-:W-:Y:S01]  /*191d0*/  STL.64 [R1+0x16a0], R26 ;  /* 0x0016a01a01007387 */ /* 0x000fe20000100a00 */
[----:B------:R0:W-:Y:S03]  /*191e0*/  STL.64 [R1+0x1698], R24 ;  /* 0x0016981801007387 */ /* 0x0001e60000100a00 */
[----:B0-----:R-:W3:Y:S01]  /*191f0*/  LDL.LU R24, [R1+0x110] ;  /* 0x0001100001187983 */ /* 0x001ee20000300800 */
[----:B------:R-:W3:Y:S02]  /*19200*/  LDL.LU R25, [R1+0x114] ;  /* 0x0001140001197983 */ /* 0x000ee40000300800 */
[----:B------:R-:W3:Y:S02]  /*19210*/  LDL.LU R26, [R1+0x118] ;  /* 0x00011800011a7983 */ /* 0x000ee40000300800 */
[----:B------:R-:W3:Y:S01]  /*19220*/  LDL.LU R27, [R1+0x11c] ;  /* 0x00011c00011b7983 */ /* 0x000ee20000300800 */
[----:B------:R-:W-:Y:S01]  /*19230*/  STL.64 [R1+0x60], R4 ;  /* 0x0000600401007387 */ /* 0x000fe20000100a00 */
[----:B------:R0:W-:Y:S03]  /*19240*/  STL.64 [R1+0x68], R6 ;  /* 0x0000680601007387 */ /* 0x0001e60000100a00 */
[----:B0-----:R-:W2:Y:S01]  /*19250*/  LDL.LU.64 R6, [R1+0x16e8] ;  /* 0x0016e80001067983 */ /* 0x001ea20000300a00 */
[----:B------:R-:W2:Y:S02]  /*19260*/  LDL.LU.64 R4, [R1+0x16e0] ;  /* 0x0016e00001047983 */ /* 0x000ea40000300a00 */
[C---:B--2---:R-:W-:Y:S01]  /*19270*/  HMMA.16816.F32.BF16 R12, R4.reuse, R14, R8 ;  /* 0x0000000e040c723c */ /* 0x044fe20000041808 */
[----:B------:R-:W2:Y:S01]  /*19280*/  LDL.LU.64 R10, [R1+0x16d8] ;  /* 0x0016d800010a7983 */ /* 0x000ea20000300a00 */
[----:B------:R-:W2:Y:S11]  /*19290*/  LDL.LU.64 R8, [R1+0x16d0] ;  /* 0x0016d00001087983 */ /* 0x000eb60000300a00 */
[----:B------:R-:W-:Y:S10]  /*192a0*/  @!UPT UIADD3 URZ, URZ, URZ, URZ ;  /* 0x0000003f3f3ff290 */ /* 0x000ff4000fffe03f */
[----:B------:R-:W-:Y:S01]  /*192b0*/  STL.64 [R1+0x470], R12 ;  /* 0x0004700c01007387 */ /* 0x000fe20000100a00 */
[----:B------:R-:W-:Y:S02]  /*192c0*/  STL.64 [R1+0x478], R14 ;  /* 0x0004780e01007387 */ /* 0x000fe40000100a00 */
[----:B------:R-:W0:Y:S02]  /*192d0*/  LDSM.16.M88.4 R12, [R23+0x8800] ;  /* 0x00880000170c783b */ /* 0x000e240000000200 */
[----:B0-----:R-:W-:Y:S02]  /*192e0*/  STL.64 [R1+0x50], R12 ;  /* 0x0000500c01007387 */ /* 0x001fe40000100a00 */
[----:B------:R0:W-:Y:S02]  /*192f0*/  STL.64 [R1+0x58], R14 ;  /* 0x0000580e01007387 */ /* 0x0001e40000100a00 */
[----:B0-----:R-:W2:Y:S02]  /*19300*/  LDL.LU.64 R14, [R1+0x16c8] ;  /* 0x0016c800010e7983 */ /* 0x001ea40000300a00 */
[C---:B--2---:R-:W-:Y:S02]  /*19310*/  HMMA.16816.F32.BF16 R12, R4.reuse, R14, R8 ;  /* 0x0000000e040c723c */ /* 0x044fe40000041808 */
[----:B------:R-:W2:Y:S01]  /*19320*/  LDL.LU.64 R10, [R1+0x16c0] ;  /* 0x0016c000010a7983 */ /* 0x000ea20000300a00 */
[----:B------:R-:W2:Y:S11]  /*19330*/  LDL.LU.64 R8, [R1+0x16b8] ;  /* 0x0016b80001087983 */ /* 0x000eb60000300a00 */
[----:B------:R-:W-:Y:S09]  /*19340*/  @!UPT UIADD3 URZ, URZ, URZ, URZ ;  /* 0x0000003f3f3ff290 */ /* 0x000ff2000fffe03f */
[----:B------:R-:W-:Y:S01]  /*19350*/  STL.64 [R1+0x230], R12 ;  /* 0x0002300c01007387 */ /* 0x000fe20000100a00 */
[----:B------:R-:W-:Y:S02]  /*19360*/  STL.64 [R1+0x238], R14 ;  /* 0x0002380e01007387 */ /* 0x000fe40000100a00 */
[----:B------:R-:W0:Y:S02]  /*19370*/  LDSM.16.M88.4 R12, [R23+0x9000] ;  /* 0x00900000170c783b */ /* 0x000e240000000200 */
[----:B0-----:R-:W-:Y:S02]  /*19380*/  STL.64 [R1+0x40], R12 ;  /* 0x0000400c01007387 */ /* 0x001fe40000100a00 */
[----:B------:R-:W-:Y:S02]  /*19390*/  STL.64 [R1+0x48], R14 ;  /* 0x0000480e01007387 */ /* 0x000fe40000100a00 */
[----:B------:R-:W0:Y:S02]  /*193a0*/  LDSM.16.M88.4 R12, [R23+0x9800] ;  /* 0x00980000170c783b */ /* 0x000e240000000200 */
[----:B0-----:R-:W-:Y:S02]  /*193b0*/  STL.64 [R1+0x30], R12 ;  /* 0x0000300c01007387 */ /* 0x001fe40000100a00 */
[----:B------:R0:W-:Y:S02]  /*193c0*/  STL.64 [R1+0x38], R14 ;  /* 0x0000380e01007387 */ /* 0x0001e40000100a00 */
[----:B0-----:R-:W2:Y:S02]  /*193d0*/  LDL.LU.64 R14, [R1+0x16b0] ;  /* 0x0016b000010e7983 */ /* 0x001ea40000300a00 */
[C---:B--2---:R-:W-:Y:S02]  /*193e0*/  HMMA.16816.F32.BF16 R12, R4.reuse, R14, R8 ;  /* 0x0000000e040c723c */ /* 0x044fe40000041808 */
[----:B------:R-:W3:Y:S11]  /*193f0*/  LDL.LU.64 R10, [R1+0x16a8] ;  /* 0x0016a800010a7983 */ /* 0x000ef60000300a00 */
[----:B------:R-:W-:Y:S10]  /*19400*/  @!UPT UIADD3 URZ, URZ, URZ, URZ ;  /* 0x0000003f3f3ff290 */ /* 0x000ff4000fffe03f */
[----:B------:R-:W-:Y:S01]  /*19410*/  STL.64 [R1+0x350], R12 ;  /* 0x0003500c01007387 */ /* 0x000fe20000100a00 */
[----:B------:R-:W-:Y:S02]  /*19420*/  STL.64 [R1+0x358], R14 ;  /* 0x0003580e01007387 */ /* 0x000fe40000100a00 */
[----:B------:R-:W-:Y:S01]  /*19430*/  LDSM.16.M88.4 R12, [R23+0xa000] ;  /* 0x00a00000170c783b */ /* 0x000fe20000000200 */
[----:B---3--:R-:W-:Y:S01]  /*19440*/  HMMA.16816.F32.BF16 R4, R4, R10, R24 ;  /* 0x0000000a0404723c */ /* 0x008fe20000041818 */
[----:B------:R-:W2:Y:S02]  /*19450*/  LDL.LU.64 R26, [R1+0x16a0] ;  /* 0x0016a000011a7983 */ /* 0x000ea40000300a00 */
[----:B------:R-:W2:Y:S02]  /*19460*/  LDL.LU.64 R24, [R1+0x1698] ;  /* 0x0016980001187983 */ /* 0x000ea40000300a00 */
[----:B------:R-:W2:Y:S02]  /*19470*/  LDL.LU.64 R10, [R1+0x1690] ;  /* 0x00169000010a7983 */ /* 0x000ea40000300a00 */
[----:B------:R-:W2:Y:S11]  /*19480*/  LDL.LU.64 R8, [R1+0x1688] ;  /* 0x0016880001087983 */ /* 0x000eb60000300a00 */
[----:B------:R-:W-:Y:S05]  /*19490*/  @!UPT UIADD3 URZ, URZ, URZ, URZ ;  /* 0x0000003f3f3ff290 */ /* 0x000fea000fffe03f */
[----:B------:R0:W-:Y:S01]  /*194a0*/  STL.64 [R1+0x340], R4 ;  /* 0x0003400401007387 */ /* 0x0001e20000100a00 */
[----:B------:R-:W-:Y:S03]  /*194b0*/  STL.64 [R1+0x348], R6 ;  /* 0x0003480601007387 */ /* 0x000fe60000100a00 */
[----:B0-----:R-:W3:Y:S04]  /*194c0*/  LDL.64 R4, [R1+0x50] ;  /* 0x0000500001047983 */ /* 0x001ee80000100a00 */
[----:B---3--:R0:W-:Y:S02]  /*194d0*/  STL.64 [R1+0x1678], R4 ;  /* 0x0016780401007387 */ /* 0x0081e40000100a00 */
[----:B0-----:R-:W-:-:S02]  /*194e0*/  IMAD.MOV.U32 R4, RZ, RZ, R17 ;  /* 0x000000ffff047224 */ /* 0x001fc400078e0011 */
[----:B------:R-:W-:Y:S02]  /*194f0*/  IMAD.MOV.U32 R5, RZ, RZ, R16 ;  /* 0x000000ffff057224 */ /* 0x000fe400078e0010 */
[----:B------:R-:W0:Y:S05]  /*19500*/  LDSM.16.M88.4 R16, [R23+0xa800] ;  /* 0x00a800001710783b */ /* 0x000e2a0000000200 */
[----:B--2---:R-:W-:Y:S01]  /*19510*/  HMMA.16816.F32.BF16 R4, R24, R4, R8 ;  /* 0x000000041804723c */ /* 0x004fe20000041808 */
[----:B0-----:R-:W-:Y:S01]  /*19520*/  STL.64 [R1+0x1670], R18 ;  /* 0x0016701201007387 */ /* 0x001fe20000100a00 */
[----:B------:R0:W-:Y:S03]  /*19530*/  STL.64 [R1+0x1668], R16 ;  /* 0x0016681001007387 */ /* 0x0001e60000100a00 */
[----:B0-----:R-:W2:Y:S01]  /*19540*/  LDL.LU R16, [R1+0x270] ;  /* 0x0002700001107983 */ /* 0x001ea20000300800 */
[----:B------:R-:W2:Y:S02]  /*19550*/  LDL.LU R17, [R1+0x274] ;  /* 0x0002740001117983 */ /* 0x000ea40000300800 */
[----:B------:R-:W2:Y:S02]  /*19560*/  LDL.LU R18, [R1+0x278] ;  /* 0x0002780001127983 */ /* 0x000ea40000300800 */
[----:B------:R-:W2:Y:S01]  /*19570*/  LDL.LU R19, [R1+0x27c] ;  /* 0x00027c0001137983 */ /* 0x000ea20000300800 */
[----:B------:R-:W3:Y:S11]  /*19580*/  LDL.LU.64 R8, [R1+0x1680] ;  /* 0x0016800001087983 */ /* 0x000ef60000300a00 */
[----:B------:R-:W-:Y:S01]  /*19590*/  @!UPT UIADD3 URZ, URZ, URZ, URZ ;  /* 0x0000003f3f3ff290 */ /* 0x000fe2000fffe03f */
[----:B------:R-:W-:Y:S02]  /*195a0*/  STL.64 [R1+0x330], R4 ;  /* 0x0003300401007387 */ /* 0x000fe40000100a00 */
[----:B------:R-:W-:Y:S02]  /*195b0*/  STL.64 [R1+0x338], R6 ;  /* 0x0003380601007387 */ /* 0x000fe40000100a00 */
[----:B------:R-:W4:Y:S01]  /*195c0*/  LDL.LU R10, [R1+0x368] ;  /* 0x00036800010a7983 */ /* 0x000f220000300800 */
[----:B------:R-:W4:Y:S04]  /*195d0*/  LDL.LU R11, [R1+0x36c] ;  /* 0x00036c00010b7983 */ /* 0x000f280000300800 */
[----:B------:R-:W0:Y:S04]  /*195e0*/  LDSM.16.M88.4 R4, [R23+0xb000] ;  /* 0x00b000001704783b */ /* 0x000e280000000200 */
[----:B----4-:R-:W-:Y:S01]  /*195f0*/  STL.64 [R1+0x1658], R10 ;  /* 0x0016580a01007387 */ /* 0x010fe20000100a00 */
[----:B---3--:R1:W-:Y:S03]  /*19600*/  STL.64 [R1+0x1650], R8 ;  /* 0x0016500801007387 */ /* 0x0083e60000100a00 */
[----:B-1----:R-:W3:Y:S01]  /*19610*/  LDL.64 R8, [R1+0x40] ;  /* 0x0000400001087983 */ /* 0x002ee20000100a00 */
[----:B------:R-:W-:Y:S02]  /*19620*/  STL.64 [R1+0x20], R12 ;  /* 0x0000200c01007387 */ /* 0x000fe40000100a00 */
[----:B------:R1:W-:Y:S02]  /*19630*/  STL.64 [R1+0x28], R14 ;  /* 0x0000280e01007387 */ /* 0x0003e40000100a00 */
[----:B0-----:R0:W-:Y:S01]  /*19640*/  STL.64 [R1], R4 ;  /* 0x0000000401007387 */ /* 0x0011e20000100a00 */
[----:B------:R-:W-:Y:S01]  /*19650*/  STL.64 [R1+0x8], R6 ;  /* 0x0000080601007387 */ /* 0x000fe20000100a00 */
[----:B-1----:R-:W-:-:S02]  /*19660*/  IMAD.MOV.U32 R15, RZ, RZ, R4 ;  /* 0x000000ffff0f7224 */ /* 0x002fc400078e0004 */
[----:B------:R-:W-:Y:S02]  /*19670*/  IMAD.MOV.U32 R14, RZ, RZ, R5 ;  /* 0x000000ffff0e7224 */ /* 0x000fe400078e0005 */
[----:B0-----:R-:W2:Y:S03]  /*19680*/  LDL.LU.64 R4, [R1+0x1678] ;  /* 0x0016780001047983 */ /* 0x001ea60000300a00 */
[----:B------:R-:W-:Y:S02]  /*19690*/  STL.64 [R1+0x1648], R14 ;  /* 0x0016480e01007387 */ /* 0x000fe40000100a00 */
[----:B------:R0:W-:Y:S02]  /*196a0*/  STL.64 [R1+0x1640], R12 ;  /* 0x0016400c01007387 */ /* 0x0001e40000100a00 */
[----:B0-----:R-:W4:Y:S01]  /*196b0*/  LDL.64 R12, [R1+0x30] ;  /* 0x00003000010c7983 */ /* 0x001f220000100a00 */
[----:B--2---:R-:W-:Y:S03]  /*196c0*/  HMMA.16816.F32.BF16 R16, R24, R4, R16 ;  /* 0x000000041810723c */ /* 0x004fe60000041810 */
[----:B----4-:R0:W-:Y:S04]  /*196d0*/  STL.64 [R1+0x1660], R12 ;  /* 0x0016600c01007387 */ /* 0x0101e80000100a00 */
[----:B0-----:R-:W3:Y:S01]  /*196e0*/  LDL.LU R12, [R1+0x4a0] ;  /* 0x0004a000010c7983 */ /* 0x001ee20000300800 */
[----:B------:R-:W3:Y:S02]  /*196f0*/  LDL.LU R13, [R1+0x4a4] ;  /* 0x0004a400010d7983 */ /* 0x000ee40000300800 */
[----:B------:R-:W3:Y:S02]  /*19700*/  LDL.LU R14, [R1+0x4a8] ;  /* 0x0004a800010e7983 */ /* 0x000ee40000300800 */
[----:B------:R-:W3:Y:S11]  /*19710*/  LDL.LU R15, [R1+0x4ac] ;  /* 0x0004ac00010f7983 */ /* 0x000ef60000300800 */
[----:B------:R-:W-:Y:S01]  /*19720*/  STL.64 [R1+0x320], R16 ;  /* 0x0003201001007387 */ /* 0x000fe20000100a00 */
[----:B------:R0:W-:Y:S03]  /*19730*/  STL.64 [R1+0x328], R18 ;  /* 0x0003281201007387 */ /* 0x0001e60000100a00 */
[----:B0-----:R-:W2:Y:S01]  /*19740*/  LDL.LU.64 R18, [R1+0x1670] ;  /* 0x0016700001127983 */ /* 0x001ea20000300a00 */
[----:B------:R-:W4:Y:S02]  /*19750*/  LDL.LU.64 R16, [R1+0x1668] ;  /* 0x0016680001107983 */ /* 0x000f240000300a00 */
[----:B------:R-:W-:-:S02]  /*19760*/  IMAD.MOV.U32 R21, RZ, RZ, R4 ;  /* 0x000000ffff157224 */ /* 0x000fc400078e0004 */
[----:B------:R-:W-:Y:S02]  /*19770*/  IMAD.MOV.U32 R20, RZ, RZ, R5 ;  /* 0x000000ffff147224 */ /* 0x000fe400078e0005 */
[----:B------:R-:W0:Y:S01]  /*19780*/  LDSM.16.M88.4 R4, [R23+0xb800] ;  /* 0x00b800001704783b */ /* 0x000e220000000200 */
[----:B---3--:R-:W-:Y:S03]  /*19790*/  HMMA.16816.F32.BF16 R12, R24, R8, R12 ;  /* 0x00000008180c723c */ /* 0x008fe6000004180c */
[----:B----4-:R-:W-:Y:S01]  /*197a0*/  STL.64 [R1+0x10], R16 ;  /* 0x0000101001007387 */ /* 0x010fe20000100a00 */
[----:B--2---:R-:W-:Y:S02]  /*197b0*/  STL.64 [R1+0x18], R18 ;  /* 0x0000181201007387 */ /* 0x004fe40000100a00 */
[----:B------:R1:W-:Y:S02]  /*197c0*/  STL.64 [R1+0x1638], R16 ;  /* 0x0016381001007387 */ /* 0x0003e40000100a00 */
[----:B-1----:R-:W2:Y:S01]  /*197d0*/  LDL.LU R16, [R1+0x530] ;  /* 0x0005300001107983 */ /* 0x002ea20000300800 */
[----:B------:R-:W2:Y:S02]  /*197e0*/  LDL.LU R17, [R1+0x534] ;  /* 0x0005340001117983 */ /* 0x000ea40000300800 */
[----:B------:R-:W2:Y:S02]  /*197f0*/  LDL.LU R18, [R1+0x538] ;  /* 0x0005380001127983 */ /* 0x000ea40000300800 */
[----:B------:R-:W2:Y:S01]  /*19800*/  LDL.LU R19, [R1+0x53c] ;  /* 0x00053c0001137983 */ /* 0x000ea20000300800 */
[----:B0-----:R0:W-:Y:S01]  /*19810*/  STL [R1+0x11fc], R6 ;  /* 0x0011fc0601007387 */ /* 0x0011e20000100800 */
[----:B------:R1:W-:Y:S08]  /*19820*/  STL [R1+0x11f8], R7 ;  /* 0x0011f80701007387 */ /* 0x0003f00000100800 */
[----:B------:R3:W-:Y:S02]  /*19830*/  STL.64 [R1+0x310], R12 ;  /* 0x0003100c01007387 */ /* 0x0007e40000100a00 */
[----:B------:R4:W-:Y:S02]  /*19840*/  STL.64 [R1+0x318], R14 ;  /* 0x0003180e01007387 */ /* 0x0009e40000100a00 */
[----:B0-----:R-:W-:-:S02]  /*19850*/  IMAD.MOV.U32 R6, RZ, RZ, R9 ;  /* 0x000000ffff067224 */ /* 0x001fc400078e0009 */
[----:B-1----:R-:W-:Y:S01]  /*19860*/  IMAD.MOV.U32 R7, RZ, RZ, R8 ;  /* 0x000000ffff077224 */ /* 0x002fe200078e0008 */
[----:B---3--:R-:W3:Y:S01]  /*19870*/  LDL.LU.64 R12, [R1+0x1660] ;  /* 0x00166000010c7983 */ /* 0x008ee20000300a00 */
[----:B------:R-:W2:Y:S02]  /*19880*/  LDL.LU.64 R10, [R1+0x1658] ;  /* 0x00165800010a7983 */ /* 0x000ea40000300a00 */
[----:B------:R-:W2:Y:S02]  /*19890*/  LDL.LU.64 R8, [R1+0x1650] ;  /* 0x0016500001087983 */ /* 0x000ea40000300a00 */
[----:B------:R0:W-:Y:S01]  /*198a0*/  STL.64 [R1+0x1630], R6 ;  /* 0x0016300601007387 */ /* 0x0001e20000100a00 */
[----:B------:R1:W-:Y:S01]  /*198b0*/  STL.64 [R1+0x1628], R4 ;  /* 0x0016280401007387 */ /* 0x0003e20000100a00 */
[----:B----4-:R-:W4:Y:S02]  /*198c0*/  LDL.LU.64 R14, [R1+0x1648] ;  /* 0x00164800010e7983 */ /* 0x010f240000300a00 */
[----:B0-----:R-:W-:-:S02]  /*198d0*/  IMAD.MOV.U32 R6, RZ, RZ, R2 ;  /* 0x000000ffff067224 */ /* 0x001fc400078e0002 */
[----:B-1----:R-:W-:Y:S02]  /*198e0*/  IMAD.MOV.U32 R4, RZ, RZ, R29 ;  /* 0x000000ffff047224 */ /* 0x002fe400078e001d */
[----:B------:R-:W-:Y:S02]  /*198f0*/  IMAD.MOV.U32 R5, RZ, RZ, R3 ;  /* 0x000000ffff057224 */ /* 0x000fe400078e0003 */
[----:B------:R-:W-:Y:S02]  /*19900*/  IMAD.MOV.U32 R7, RZ, RZ, R0 ;  /* 0x000000ffff077224 */ /* 0x000fe400078e0000 */
[----:B---3--:R-:W-:Y:S02]  /*19910*/  IMAD.MOV.U32 R23, RZ, RZ, R12 ;  /* 0x000000ffff177224 */ /* 0x008fe400078e000c */
[----:B------:R-:W-:Y:S01]  /*19920*/  IMAD.MOV.U32 R22, RZ, RZ, R13 ;  /* 0x000000ffff167224 */ /* 0x000fe200078e000d */
[----:B--2---:R-:W-:Y:S01]  /*19930*/  HMMA.16816.F32.BF16 R8, R24, R12, R8 ;  /* 0x0000000c1808723c */ /* 0x004fe20000041808 */
[----:B------:R-:W2:Y:S11]  /*19940*/  LDL.LU.64 R12, [R1+0x1640] ;  /* 0x00164000010c7983 */ /* 0x000eb60000300a00 */
[----:B------:R-:W-:Y:S11]  /*19950*/  @!UPT UIADD3 URZ, URZ, URZ, URZ ;  /* 0x0000003f3f3ff290 */ /* 0x000ff6000fffe03f */
[----:B------:R-:W-:Y:S01]  /*19960*/  @!UPT UIADD3 URZ, URZ, URZ, URZ ;  /* 0x0000003f3f3ff290 */ /* 0x000fe2000fffe03f */
[----:B------:R-:W-:Y:S02]  /*19970*/  IMAD.MOV.U32 R29, RZ, RZ, R8 ;  /* 0x000000ffff1d7224 */ /* 0x000fe400078e0008 */
[----:B------:R-:W-:Y:S02]  /*19980*/  IMAD.MOV.U32 R3, RZ, RZ, R9 ;  /* 0x000000ffff037224 */ /* 0x000fe400078e0009 */
[----:B------:R-:W-:Y:S02]  /*19990*/  IMAD.MOV.U32 R2, RZ, RZ, R10 ;  /* 0x000000ffff027224 */ /* 0x000fe400078e000a */
[----:B------:R-:W-:Y:S02]  /*199a0*/  IMAD.MOV.U32 R0, RZ, RZ, R11 ;  /* 0x000000ffff007224 */ /* 0x000fe400078e000b */
[----:B------:R-:W0:Y:S04]  /*199b0*/  LDSM.16.MT88.4 R8, [R28+0x4080] ;  /* 0x004080001c08783b */ /* 0x000e280000004200 */
[----:B------:R-:W-:Y:S01]  /*199c0*/  STL [R1+0x1314], R0 ;  /* 0x0013140001007387 */ /* 0x000fe20000100800 */
[----:B------:R-:W-:Y:S02]  /*199d0*/  STL [R1+0x1310], R2 ;  /* 0x0013100201007387 */ /* 0x000fe40000100800 */
[----:B------:R-:W-:Y:S02]  /*199e0*/  STL [R1+0x130c], R3 ;  /* 0x00130c0301007387 */ /* 0x000fe40000100800 */
[----:B------:R-:W-:Y:S01]  /*199f0*/  STL [R1+0x1308], R29 ;  /* 0x0013081d01007387 */ /* 0x000fe20000100800 */
[----:B0-----:R-:W-:Y:S01]  /*19a00*/  STL.64 [R1+0x1620], R10 ;  /* 0x0016200a01007387 */ /* 0x001fe20000100a00 */
[----:B------:R4:W-:Y:S02]  /*19a10*/  STL.64 [R1+0x1618], R8 ;  /* 0x0016180801007387 */ /* 0x0009e40000100a00 */
[----:B----4-:R-:W-:-:S02]  /*19a20*/  IMAD.MOV.U32 R8, RZ, RZ, R15 ;  /* 0x000000ffff087224 */ /* 0x010fc400078e000f */
[----:B------:R-:W-:Y:S02]  /*19a30*/  IMAD.MOV.U32 R9, RZ, RZ, R14 ;  /* 0x000000ffff097224 */ /* 0x000fe400078e000e */
[C---:B--2---:R-:W-:Y:S01]  /*19a40*/  HMMA.16816.F32.BF16 R12, R24.reuse, R12, R16 ;  /* 0x0000000c180c723c */ /* 0x044fe20000041810 */
[----:B------:R-:W2:Y:S11]  /*19a50*/  LDL.LU.64 R16, [R1+0x1638] ;  /* 0x0016380001107983 */ /* 0x000eb60000300a00 */
[----:B------:R-:W-:Y:S11]  /*19a60*/  @!UPT UIADD3 URZ, URZ, URZ, URZ ;  /* 0x0000003f3f3ff290 */ /* 0x000ff6000fffe03f */
[----:B------:R-:W-:Y:S01]  /*19a70*/  STL.64 [R1+0x2f0], R12 ;  /* 0x0002f00c01007387 */ /* 0x000fe20000100a00 */
[----:B------:R-:W-:Y:S02]  /*19a80*/  STL.64 [R1+0x2f8], R14 ;  /* 0x0002f80e01007387 */ /* 0x000fe40000100a00 */
[----:B------:R-:W0:Y:S02]  /*19a90*/  LDSM.16.MT88.4 R12, [R28+0x4100] ;  /* 0x004100001c0c783b */ /* 0x000e240000004200 */
[----:B0-----:R-:W-:Y:S02]  /*19aa0*/  STL.64 [R1+0x1598], R14 ;  /* 0x0015980e01007387 */ /* 0x001fe40000100a00 */
[----:B------:R0:W-:Y:S02]  /*19ab0*/  STL.64 [R1+0x1590], R12 ;  /* 0x0015900c01007387 */ /* 0x0001e40000100a00 */
[----:B0-----:R-:W3:Y:S01]  /*19ac0*/  LDL.LU R12, [R1+0x650] ;  /* 0x00065000010c7983 */ /* 0x001ee20000300800 */
[----:B------:R-:W3:Y:S02]  /*19ad0*/  LDL.LU R13, [R1+0x654] ;  /* 0x00065400010d7983 */ /* 0x000ee40000300800 */
[----:B------:R-:W3:Y:S02]  /*19ae0*/  LDL.LU R14, [R1+0x658] ;  /* 0x00065800010e7983 */ /* 0x000ee40000300800 */
[----:B------:R-:W3:Y:S01]  /*19af0*/  LDL.LU R15, [R1+0x65c] ;  /* 0x00065c00010f7983 */ /* 0x000ee20000300800 */
[C---:B--2---:R-:W-:Y:S01]  /*19b00*/  HMMA.16816.F32.BF16 R16, R24.reuse, R16, R4 ;  /* 0x000000101810723c */ /* 0x044fe20000041804 */
[----:B------:R-:W2:Y:S01]  /*19b10*/  LDL.LU.64 R6, [R1+0x1630] ;  /* 0x0016300001067983 */ /* 0x000ea20000300a00 */
[----:B------:R-:W4:Y:S11]  /*19b20*/  LDL.LU.64 R4, [R1+0x1628] ;  /* 0x0016280001047983 */ /* 0x000f360000300a00 */
[----:B------:R-:W-:Y:S11]  /*19b30*/  @!UPT UIADD3 URZ, URZ, URZ, URZ ;  /* 0x0000003f3f3ff290 */ /* 0x000ff6000fffe03f */
        /* <DEDUP_REMOVED lines=9> */
[----:B---3--:R-:W-:Y:S01]  /*19bd0*/  HMMA.16816.F32.BF16 R8, R24, R8, R12 ;  /* 0x000000081808723c */ /* 0x008fe2000004180c */
[----:B0-----:R-:W-:Y:S01]  /*19be0*/  STL.64 [R1+0x1518], R18 ;  /* 0x0015181201007387 */ /* 0x001fe20000100a00 */
[----:B------:R0:W-:Y:S03]  /*19bf0*/  STL.64 [R1+0x1510], R16 ;  /* 0x0015101001007387 */ /* 0x0001e60000100a00 */
[----:B0-----:R-:W3:Y:S11]  /*19c00*/  LDL.LU R16, [R1+0x6e0] ;  /* 0x0006e00001107983 */ /* 0x001ef60000300800 */
[----:B------:R-:W-:Y:S07]  /*19c10*/  @!UPT UIADD3 URZ, URZ, URZ, URZ ;  /* 0x0000003f3f3ff290 */ /* 0x000fee000fffe03f */
[----:B------:R-:W-:Y:S01]  /*19c20*/  STL.64 [R1+0x2d0], R8 ;  /* 0x0002d00801007387 */ /* 0x000fe20000100a00 */
[----:B------:R-:W-:Y:S02]  /*19c30*/  STL.64 [R1+0x2d8], R10 ;  /* 0x0002d80a01007387 */ /* 0x000fe40000100a00 */
[----:B------:R-:W3:Y:S02]  /*19c40*/  LDL.LU R17, [R1+0x6e4] ;  /* 0x0006e40001117983 */ /* 0x000ee40000300800 */
[----:B------:R-:W2:Y:S01]  /*19c50*/  LDL.LU R18, [R1+0x6e8] ;  /* 0x0006e80001127983 */ /* 0x000ea20000300800 */
[----:B------:R-:W2:Y:S04]  /*19c60*/  LDL.LU R19, [R1+0x6ec] ;  /* 0x0006ec0001137983 */ /* 0x000ea80000300800 */
[----:B--2---:R-:W-:Y:S01]  /*19c70*/  STL.64 [R1+0x15b8], R18 ;  /* 0x0015b81201007387 */ /* 0x004fe20000100a00 */
[----:B---3--:R0:W-:Y:S03]  /*19c80*/  STL.64 [R1+0x15b0], R16 ;  /* 0x0015b01001007387 */ /* 0x0081e60000100a00 */
[----:B0-----:R-:W2:Y:S01]  /*19c90*/  LDL.LU R16, [R1+0x6f0] ;  /* 0x0006f00001107983 */ /* 0x001ea20000300800 */
[----:B------:R-:W2:Y:S02]  /*19ca0*/  LDL.LU R17, [R1+0x6f4] ;  /* 0x0006f40001117983 */ /* 0x000ea40000300800 */
[----:B------:R-:W3:Y:S02]  /*19cb0*/  LDL.LU R18, [R1+0x6f8] ;  /* 0x0006f80001127983 */ /* 0x000ee40000300800 */
[----:B------:R-:W3:Y:S02]  /*19cc0*/  LDL.LU R19, [R1+0x6fc] ;  /* 0x0006fc0001137983 */ /* 0x000ee40000300800 */
[----:B---3--:R-:W-:Y:S01]  /*19cd0*/  STL.64 [R1+0x15d0], R18 ;  /* 0x0015d01201007387 */ /* 0x008fe20000100a00 */
[----:B--2---:R0:W-:Y:S02]  /*19ce0*/  STL.64 [R1+0x15c8], R16 ;  /* 0x0015c81001007387 */ /* 0x0041e40000100a00 */
[----:B0-----:R-:W-:-:S02]  /*19cf0*/  IMAD.MOV.U32 R16, RZ, RZ, R23 ;  /* 0x000000ffff107224 */ /* 0x001fc400078e0017 */
[----:B------:R-:W-:-:S05]  /*19d00*/  IMAD.MOV.U32 R17, RZ, RZ, R22 ;  /* 0x000000ffff117224 */ /* 0x000fca00078e0016 */
[----:B------:R0:W-:Y:S02]  /*19d10*/  STL.64 [R1+0x15e0], R16 ;  /* 0x0015e01001007387 */ /* 0x0001e40000100a00 */
[----:B0-----:R-:W-:Y:S02]  /*19d20*/  IMAD.MOV.U32 R16, RZ, RZ, R7 ;  /* 0x000000ffff107224 */ /* 0x001fe400078e0007 */
[----:B------:R-:W-:Y:S01]  /*19d30*/  IMAD.MOV.U32 R17, RZ, RZ, R6 ;  /* 0x000000ffff117224 */ /* 0x000fe200078e0006 */
[----:B------:R-:W-:-:S04]  /*19d40*/  LOP3.LUT R6, R28, 0x40, RZ, 0x3c, !PT ;  /* 0x000000401c067812 */ /* 0x000fc800078e3cff */
[----:B------:R0:W-:Y:S01]  /*19d50*/  STL.64 [R1+0x15f8], R16 ;  /* 0x0015f81001007387 */ /* 0x0001e20000100a00 */
[----:B------:R-:W2:Y:S02]  /*19d60*/  LDL.LU R12, [R1+0x730] ;  /* 0x00073000010c7983 */ /* 0x000ea40000300800 */
[----:B------:R-:W2:Y:S02]  /*19d70*/  LDL.LU R13, [R1+0x734] ;  /* 0x00073400010d7983 */ /* 0x000ea40000300800 */
[----:B------:R-:W2:Y:S01]  /*19d80*/  LDL.LU R14, [R1+0x738] ;  /* 0x00073800010e7983 */ /* 0x000ea20000300800 */
[----:B------:R-:W2:Y:S01]  /*19d90*/  LDL.LU R15, [R1+0x73c] ;  /* 0x00073c00010f7983 */ /* 0x000ea20000300800 */
[----:B------:R-:W4:Y:S02]  /*19da0*/  LDL.LU R8, [R1+0x640] ;  /* 0x0006400001087983 */ /* 0x000f240000300800 */
[----:B------:R-:W4:Y:S02]  /*19db0*/  LDL.LU R9, [R1+0x644] ;  /* 0x0006440001097983 */ /* 0x000f240000300800 */
[----:B------:R-:W4:Y:S01]  /*19dc0*/  LDL.LU R10, [R1+0x648] ;  /* 0x00064800010a7983 */ /* 0x000f220000300800 */
[----:B------:R-:W4:Y:S01]  /*19dd0*/  LDL.LU R11, [R1+0x64c] ;  /* 0x00064c00010b7983 */ /* 0x000f220000300800 */
[----:B0-----:R-:W-:-:S02]  /*19de0*/  IMAD.MOV.U32 R16, RZ, RZ, R21 ;  /* 0x000000ffff107224 */ /* 0x001fc400078e0015 */
[----:B------:R-:W-:Y:S02]  /*19df0*/  IMAD.MOV.U32 R17, RZ, RZ, R20 ;  /* 0x000000ffff117224 */ /* 0x000fe400078e0014 */
[----:B------:R-:W0:Y:S04]  /*19e00*/  LDSM.16.MT88.4 R20, [R6+0x4000] ;  /* 0x004000000614783b */ /* 0x000e280000004200 */
[----:B------:R1:W-:Y:S04]  /*19e10*/  STL.64 [R1+0x1610], R16 ;  /* 0x0016101001007387 */ /* 0x0003e80000100a00 */
[----:B-1----:R-:W2:Y:S04]  /*19e20*/  LDL.64 R16, [R1+0x60] ;  /* 0x0000600001107983 */ /* 0x002ea80000100a00 */
[----:B0-----:R-:W-:Y:S01]  /*19e30*/  STL.64 [R1+0x1498], R22 ;  /* 0x0014981601007387 */ /* 0x001fe20000100a00 */
[----:B------:R0:W-:Y:S03]  /*19e40*/  STL.64 [R1+0x1490], R20 ;  /* 0x0014901401007387 */ /* 0x0001e60000100a00 */
[----:B0-----:R-:W3:Y:S01]  /*19e50*/  LDL.LU R20, [R1+0x6d0] ;  /* 0x0006d00001147983 */ /* 0x001ee20000300800 */
[----:B------:R-:W3:Y:S02]  /*19e60*/  LDL.LU R21, [R1+0x6d4] ;  /* 0x0006d40001157983 */ /* 0x000ee40000300800 */
[----:B------:R-:W2:Y:S02]  /*19e70*/  LDL.LU R22, [R1+0x6d8] ;  /* 0x0006d80001167983 */ /* 0x000ea40000300800 */
[----:B------:R-:W2:Y:S02]  /*19e80*/  LDL.LU R23, [R1+0x6dc] ;  /* 0x0006dc0001177983 */ /* 0x000ea40000300800 */
[----:B--2---:R-:W-:Y:S01]  /*19e90*/  STL.64 [R1+0x15a8], R22 ;  /* 0x0015a81601007387 */ /* 0x004fe20000100a00 */
[----:B---3--:R0:W-:Y:S03]  /*19ea0*/  STL.64 [R1+0x15a0], R20 ;  /* 0x0015a01401007387 */ /* 0x0081e60000100a00 */
[----:B0-----:R-:W2:Y:S04]  /*19eb0*/  LDL.64 R20, [R1+0x10] ;  /* 0x0000100001147983 */ /* 0x001ea80000100a00 */
[----:B--2---:R0:W-:Y:S04]  /*19ec0*/  STL.64 [R1+0x15c0], R20 ;  /* 0x0015c01401007387 */ /* 0x0041e80000100a00 */
[----:B0-----:R-:W2:Y:S04]  /*19ed0*/  LDL.64 R20, [R1+0x20] ;  /* 0x0000200001147983 */ /* 0x001ea80000100a00 */
[----:B--2---:R0:W-:Y:S04]  /*19ee0*/  STL.64 [R1+0x15d8], R20 ;  /* 0x0015d81401007387 */ /* 0x0041e80000100a00 */
[----:B0-----:R-:W2:Y:S01]  /*19ef0*/  LDL.LU R20, [R1+0x700] ;  /* 0x0007000001147983 */ /* 0x001ea20000300800 */
[----:B------:R-:W2:Y:S02]  /*19f00*/  LDL.LU R21, [R1+0x704] ;  /* 0x0007040001157983 */ /* 0x000ea40000300800 */
[----:B------:R-:W3:Y:S02]  /*19f10*/  LDL.LU R22, [R1+0x708] ;  /* 0x0007080001167983 */ /* 0x000ee40000300800 */
[----:B------:R-:W3:Y:S02]  /*19f20*/  LDL.LU R23, [R1+0x70c] ;  /* 0x00070c0001177983 */ /* 0x000ee40000300800 */
[----:B---3--:R-:W-:Y:S01]  /*19f30*/  STL.64 [R1+0x15f0], R22 ;  /* 0x0015f01601007387 */ /* 0x008fe20000100a00 */
[----:B--2---:R0:W-:Y:S03]  /*19f40*/  STL.64 [R1+0x15e8], R20 ;  /* 0x0015e81401007387 */ /* 0x0041e60000100a00 */
[----:B0-----:R-:W2:Y:S01]  /*19f50*/  LDL.LU R20, [R1+0x710] ;  /* 0x0007100001147983 */ /* 0x001ea20000300800 */
[----:B------:R-:W2:Y:S02]  /*19f60*/  LDL.LU R21, [R1+0x714] ;  /* 0x0007140001157983 */ /* 0x000ea40000300800 */
[----:B------:R-:W3:Y:S02]  /*19f70*/  LDL.LU R22, [R1+0x718] ;  /* 0x0007180001167983 */ /* 0x000ee40000300800 */
[----:B------:R-:W3:Y:S01]  /*19f80*/  LDL.LU R23, [R1+0x71c] ;  /* 0x00071c0001177983 */ /* 0x000ee20000300800 */
[----:B----4-:R-:W-:Y:S01]  /*19f90*/  HMMA.16816.F32.BF16 R24, R24, R4, R8 ;  /* 0x000000041818723c */ /* 0x010fe20000041808 */
[----:B---3--:R-:W-:Y:S01]  /*19fa0*/  STL.64 [R1+0x1608], R22 ;  /* 0x0016081601007387 */ /* 0x008fe20000100a00 */
[----:B--2---:R0:W-:Y:S03]  /*19fb0*/  STL.64 [R1+0x1600], R20 ;  /* 0x0016001401007387 */ /* 0x0041e60000100a00 */
[----:B0-----:R-:W2:Y:S01]  /*19fc0*/  LDL.LU R20, [R1+0x720] ;  /* 0x0007200001147983 */ /* 0x001ea20000300800 */
[----:B------:R-:W2:Y:S02]  /*19fd0*/  LDL.LU R21, [R1+0x724] ;  /* 0x0007240001157983 */ /* 0x000ea40000300800 */
[----:B------:R-:W2:Y:S02]  /*19fe0*/  LDL.LU R22, [R1+0x728] ;  /* 0x0007280001167983 */ /* 0x000ea40000300800 */
[----:B------:R-:W2:Y:S01]  /*19ff0*/  LDL.LU R23, [R1+0x72c] ;  /* 0x00072c0001177983 */ /* 0x000ea20000300800 */
[----:B------:R-:W3:Y:S01]  /*1a000*/  LDL.LU.64 R10, [R1+0x1620] ;  /* 0x00162000010a7983 */ /* 0x000ee20000300a00 */
[----:B------:R-:W3:Y:S11]  /*1a010*/  LDL.LU.64 R8, [R1+0x1618] ;  /* 0x0016180001087983 */ /* 0x000ef60000300a00 */
[----:B------:R-:W-:Y:S02]  /*1a020*/  STL.64 [R1+0x220], R24 ;  /* 0x0002201801007387 */ /* 0x000fe40000100a00 */
[----:B------:R-:W-:Y:S02]  /*1a030*/  STL.64 [R1+0x228], R26 ;  /* 0x0002281a01007387 */ /* 0x000fe40000100a00 */
[----:B------:R-:W0:Y:S04]  /*1a040*/  LDSM.16.MT88.4 R24, [R6+0x4080] ;  /* 0x004080000618783b */ /* 0x000e280000004200 */
[----:B0-----:R-:W-:Y:S01]  /*1a050*/  STL.64 [R1+0x1410], R26 ;  /* 0x0014101a01007387 */ /* 0x001fe20000100a00 */
[----:B------:R0:W-:Y:S03]  /*1a060*/  STL.64 [R1+0x1408], R24 ;  /* 0x0014081801007387 */ /* 0x0001e60000100a00 */
[----:B0-----:R-:W4:Y:S01]  /*1a070*/  LDL.64 R24, [R1] ;  /* 0x0000000001187983 */ /* 0x001f220000100a00 */
[C---:B---3--:R-:W-:Y:S11]  /*1a080*/  HMMA.16816.F32.BF16 R12, R8.reuse, R16, R12 ;  /* 0x00000010080c723c */ /* 0x048ff6000004180c */
[----:B------:R-:W-:Y:S11]  /*1a090*/  @!UPT UIADD3 URZ, URZ, URZ, URZ ;  /* 0x0000003f3f3ff290 */ /* 0x000ff6000fffe03f */
[----:B------:R-:W-:Y:S01]  /*1a0a0*/  @!UPT UIADD3 URZ, URZ, URZ, URZ ;  /* 0x0000003f3f3ff290 */ /* 0x000fe2000fffe03f */
[----:B------:R0:W-:Y:S01]  /*1a0b0*/  STL.64 [R1+0x210], R12 ;  /* 0x0002100c01007387 */ /* 0x0001e20000100a00 */
[----:B------:R-:W-:Y:S02]  /*1a0c0*/  STL.64 [R1+0x218], R14 ;  /* 0x0002180e01007387 */ /* 0x000fe40000100a00 */
[----:B0-----:R-:W-:Y:S02]  /*1a0d0*/  IMAD.MOV.U32 R13, RZ, RZ, R16 ;  /* 0x000000ffff0d7224 */ /* 0x001fe400078e0010 */
[----:B------:R-:W-:Y:S02]  /*1a0e0*/  IMAD.MOV.U32 R12, RZ, RZ, R17 ;  /* 0x000000ffff0c7224 */ /* 0x000fe400078e0011 */
[----:B------:R-:W2:Y:S02]  /*1a0f0*/  LDL.LU.64 R16, [R1+0x1610] ;  /* 0x0016100001107983 */ /* 0x000ea40000300a00 */
[----:B--2---:R-:W-:Y:S02]  /*1a100*/  HMMA.16816.F32.BF16 R16, R8, R16, R20 ;  /* 0x000000100810723c */ /* 0x004fe40000041814 */
[----:B------:R-:W2:Y:S01]  /*1a110*/  LDL.LU.64 R22, [R1+0x1608] ;  /* 0x0016080001167983 */ /* 0x000ea20000300a00 */
[----:B------:R-:W2:Y:S11]  /*1a120*/  LDL.LU.64 R20, [R1+0x1600] ;  /* 0x0016000001147983 */ /* 0x000eb60000300a00 */
[----:B------:R-:W-:Y:S09]  /*1a130*/  @!UPT UIADD3 URZ, URZ, URZ, URZ ;  /* 0x0000003f3f3ff290 */ /* 0x000ff2000fffe03f */
[----:B------:R0:W-:Y:S04]  /*1a140*/  STL.64 [R1+0x200], R16 ;  /* 0x0002001001007387 */ /* 0x0001e80000100a00 */
[----:B0-----:R-:W2:Y:S01]  /*1a150*/  LDL.LU.64 R16, [R1+0x15f8] ;  /* 0x0015f80001107983 */ /* 0x001ea20000300a00 */
[----:B------:R-:W-:Y:S02]  /*1a160*/  IMAD.MOV.U32 R6, RZ, RZ, R18 ;  /* 0x000000ffff067224 */ /* 0x000fe400078e0012 */
[----:B------:R-:W-:-:S05]  /*1a170*/  IMAD.MOV.U32 R7, RZ, RZ, R19 ;  /* 0x000000ffff077224 */ /* 0x000fca00078e0013 */
[----:B------:R-:W-:Y:S01]  /*1a180*/  STL [R1+0x1204], R7 ;  /* 0x0012040701007387 */ /* 0x000fe20000100800 */
[----:B------:R-:W-:Y:S01]  /*1a190*/  STL [R1+0x1200], R6 ;  /* 0x0012000601007387 */ /* 0x000fe20000100800 */
        /* <DEDUP_REMOVED lines=8> */
[----:B------:R-:W2:Y:S11]  /*1a220*/  LDL.LU.64 R20, [R1+0x15d8] ;  /* 0x0015d80001147983 */ /* 0x000eb60000300a00 */
[----:B------:R-:W-:Y:S10]  /*1a230*/  @!UPT UIADD3 URZ, URZ, URZ, URZ ;  /* 0x0000003f3f3ff290 */ /* 0x000ff4000fffe03f */
[----:B------:R-:W-:Y:S01]  /*1a240*/  STL.64 [R1+0x1e0], R16 ;  /* 0x0001e01001007387 */ /* 0x000fe20000100a00 */
[----:B------:R0:W-:Y:S03]  /*1a250*/  STL.64 [R1+0x1e8], R18 ;  /* 0x0001e81201007387 */ /* 0x0001e60000100a00 */
[----:B0-----:R-:W3:Y:S01]  /*1a260*/  LDL.LU.64 R18, [R1+0x15d0] ;  /* 0x0015d00001127983 */ /* 0x001ee20000300a00 */
[----:B------:R-:W3:Y:S02]  /*1a270*/  LDL.LU.64 R16, [R1+0x15c8] ;  /* 0x0015c80001107983 */ /* 0x000ee40000300a00 */
[----:B--2---:R-:W-:Y:S02]  /*1a280*/  IMAD.MOV.U32 R2, RZ, RZ, R20 ;  /* 0x000000ffff027224 */ /* 0x004fe400078e0014 */
[----:B------:R-:W-:Y:S01]  /*1a290*/  IMAD.MOV.U32 R0, RZ, RZ, R21 ;  /* 0x000000ffff007224 */ /* 0x000fe200078e0015 */
[C---:B---3--:R-:W-:Y:S01]  /*1a2a0*/  HMMA.16816.F32.BF16 R16, R8.reuse, R20, R16 ;  /* 0x000000140810723c */ /* 0x048fe20000041810 */
[----:B------:R-:W2:Y:S11]  /*1a2b0*/  LDL.LU.64 R20, [R1+0x15c0] ;  /* 0x0015c00001147983 */ /* 0x000eb60000300a00 */
[----:B------:R-:W-:Y:S11]  /*1a2c0*/  @!UPT UIADD3 URZ, URZ, URZ, URZ ;  /* 0x0000003f3f3ff290 */ /* 0x000ff6000fffe03f */
[----:B------:R0:W-:Y:S01]  /*1a2d0*/  STL.64 [R1+0x1d0], R16 ;  /* 0x0001d01001007387 */ /* 0x0001e20000100a00 */
[----:B------:R-:W-:Y:S02]  /*1a2e0*/  IMAD.MOV.U32 R7, RZ, RZ, R18 ;  /* 0x000000ffff077224 */ /* 0x000fe400078e0012 */
[----:B------:R-:W-:Y:S02]  /*1a2f0*/  IMAD.MOV.U32 R6, RZ, RZ, R19 ;  /* 0x000000ffff067224 */ /* 0x000fe400078e0013 */
[----:B------:R-:W3:Y:S04]  /*1a300*/  LDL.LU.64 R18, [R1+0x15b8] ;  /* 0x0015b80001127983 */ /* 0x000ee80000300a00 */
[----:B0-----:R-:W3:Y:S01]  /*1a310*/  LDL.LU.64 R16, [R1+0x15b0] ;  /* 0x0015b00001107983 */ /* 0x001ee20000300a00 */
[----:B------:R-:W-:Y:S02]  /*1a320*/  STL [R1+0x120c], R6 ;  /* 0x00120c0601007387 */ /* 0x000fe40000100800 */
[----:B------:R-:W-:Y:S02]  /*1a330*/  STL [R1+0x1208], R7 ;  /* 0x0012080701007387 */ /* 0x000fe40000100800 */
[----:B--2---:R-:W-:Y:S01]  /*1a340*/  IMAD.MOV.U32 R3, RZ, RZ, R21 ;  /* 0x000000ffff037224 */ /* 0x004fe200078e0015 */
[C---:B---3--:R-:W-:Y:S11]  /*1a350*/  HMMA.16816.F32.BF16 R16, R8.reuse, R20, R16 ;  /* 0x000000140810723c */ /* 0x048ff60000041810 */
[----:B------:R-:W-:Y:S11]  /*1a360*/  @!UPT UIADD3 URZ, URZ, URZ, URZ ;  /* 0x0000003f3f3ff290 */ /* 0x000ff6000fffe03f */
[----:B------:R-:W-:Y:S01]  /*1a370*/  @!UPT UIADD3 URZ, URZ, URZ, URZ ;  /* 0x0000003f3f3ff290 */ /* 0x000fe2000fffe03f */
[----:B------:R0:W-:Y:S01]  /*1a380*/  STL.64 [R1+0x1c0], R16 ;  /* 0x0001c01001007387 */ /* 0x0001e20000100a00 */
[----:B------:R-:W-:Y:S02]  /*1a390*/  STL.64 [R1+0x1c8], R18 ;  /* 0x0001c81201007387 */ /* 0x000fe40000100a00 */
[----:B------:R-:W4:Y:S02]  /*1a3a0*/  LDL.LU.64 R22, [R1+0x15a8] ;  /* 0x0015a80001167983 */ /* 0x000f240000300a00 */
[----:B0-----:R-:W-:Y:S02]  /*1a3b0*/  IMAD.MOV.U32 R16, RZ, RZ, R20 ;  /* 0x000000ffff107224 */ /* 0x001fe400078e0014 */
[----:B------:R-:W4:Y:S03]  /*1a3c0*/  LDL.LU.64 R20, [R1+0x15a0] ;  /* 0x0015a00001147983 */ /* 0x000f260000300a00 */
[----:B------:R0:W-:Y:S02]  /*1a3d0*/  STL [R1+0x1570], R16 ;  /* 0x0015701001007387 */ /* 0x0001e40000100800 */
[----:B0-----:R-:W2:Y:S01]  /*1a3e0*/  LDL.LU R16, [R1+0xf0] ;  /* 0x0000f00001107983 */ /* 0x001ea20000300800 */
[----:B----4-:R-:W-:Y:S11]  /*1a3f0*/  HMMA.16816.F32.BF16 R20, R8, R24, R20 ;  /* 0x000000180814723c */ /* 0x010ff60000041814 */
[----:B------:R-:W-:Y:S11]  /*1a400*/  @!UPT UIADD3 URZ, URZ, URZ, URZ ;  /* 0x0000003f3f3ff290 */ /* 0x000ff6000fffe03f */
[----:B------:R-:W-:Y:S01]  /*1a410*/  @!UPT UIADD3 URZ, URZ, URZ, URZ ;  /* 0x0000003f3f3ff290 */ /* 0x000fe2000fffe03f */
[----:B------:R-:W-:Y:S01]  /*1a420*/  STL.64 [R1+0x1b0], R20 ;  /* 0x0001b01401007387 */ /* 0x000fe20000100a00 */
[----:B------:R-:W-:Y:S02]  /*1a430*/  STL.64 [R1+0x1b8], R22 ;  /* 0x0001b81601007387 */ /* 0x000fe40000100a00 */
[----:B------:R-:W2:Y:S02]  /*1a440*/  LDL.LU R17, [R1+0xf4] ;  /* 0x0000f40001117983 */ /* 0x000ea40000300800 */
[----:B------:R-:W3:Y:S01]  /*1a450*/  LDL.LU R18, [R1+0xf8] ;  /* 0x0000f80001127983 */ /* 0x000ee20000300800 */
[----:B------:R-:W3:Y:S04]  /*1a460*/  LDL.LU R19, [R1+0xfc] ;  /* 0x0000fc0001137983 */ /* 0x000ee80000300800 */
[----:B---3--:R-:W-:Y:S01]  /*1a470*/  STL.64 [R1+0x1580], R18 ;  /* 0x0015801201007387 */ /* 0x008fe20000100a00 */
[----:B--2---:R0:W-:Y:S02]  /*1a480*/  STL.64 [R1+0x1578], R16 ;  /* 0x0015781001007387 */ /* 0x0041e40000100a00 */
[----:B0-----:R-:W-:-:S02]  /*1a490*/  IMAD.MOV.U32 R17, RZ, RZ, R12 ;  /* 0x000000ffff117224 */ /* 0x001fc400078e000c */
[----:B------:R-:W-:Y:S01]  /*1a4a0*/  IMAD.MOV.U32 R16, RZ, RZ, R13 ;  /* 0x000000ffff107224 */ /* 0x000fe200078e000d */
[----:B------:R-:W2:Y:S01]  /*1a4b0*/  LDL.LU R12, [R1+0x630] ;  /* 0x00063000010c7983 */ /* 0x000ea20000300800 */
[----:B------:R-:W2:Y:S02]  /*1a4c0*/  LDL.LU R13, [R1+0x634] ;  /* 0x00063400010d7983 */ /* 0x000ea40000300800 */
[----:B------:R-:W2:Y:S02]  /*1a4d0*/  LDL.LU R14, [R1+0x638] ;  /* 0x00063800010e7983 */ /* 0x000ea40000300800 */
[----:B------:R-:W2:Y:S01]  /*1a4e0*/  LDL.LU R15, [R1+0x63c] ;  /* 0x00063c00010f7983 */ /* 0x000ea20000300800 */
[----:B------:R0:W-:Y:S04]  /*1a4f0*/  STL.64 [R1+0x1530], R24 ;  /* 0x0015301801007387 */ /* 0x0001e80000100a00 */
[----:B0-----:R-:W3:Y:S01]  /*1a500*/  LDL.LU R24, [R1+0xd0] ;  /* 0x0000d00001187983 */ /* 0x001ee20000300800 */
[----:B------:R-:W3:Y:S02]  /*1a510*/  LDL.LU R25, [R1+0xd4] ;  /* 0x0000d40001197983 */ /* 0x000ee40000300800 */
[----:B------:R-:W4:Y:S02]  /*1a520*/  LDL.LU R26, [R1+0xd8] ;  /* 0x0000d800011a7983 */ /* 0x000f240000300800 */
[----:B------:R-:W4:Y:S02]  /*1a530*/  LDL.LU R27, [R1+0xdc] ;  /* 0x0000dc00011b7983 */ /* 0x000f240000300800 */
[----:B----4-:R-:W-:Y:S01]  /*1a540*/  STL.64 [R1+0x1558], R26 ;  /* 0x0015581a01007387 */ /* 0x010fe20000100a00 */
[----:B---3--:R0:W-:Y:S03]  /*1a550*/  STL.64 [R1+0x1550], R24 ;  /* 0x0015501801007387 */ /* 0x0081e60000100a00 */
[----:B0-----:R-:W3:Y:S04]  /*1a560*/  LDL.64 R24, [R1+0x40] ;  /* 0x0000400001187983 */ /* 0x001ee80000100a00 */
[----:B---3--:R0:W-:Y:S04]  /*1a570*/  STL.64 [R1+0x1568], R24 ;  /* 0x0015681801007387 */ /* 0x0081e80000100a00 */
[----:B0-----:R-:W3:Y:S04]  /*1a580*/  LDL.64 R24, [R1+0x50] ;  /* 0x0000500001187983 */ /* 0x001ee80000100a00 */
[----:B---3--:R0:W-:Y:S04]  /*1a590*/  STL.64 [R1+0x1588], R24 ;  /* 0x0015881801007387 */ /* 0x0081e80000100a00 */
[----:B0-----:R-:W3:Y:S01]  /*1a5a0*/  LDL.LU R24, [R1+0x100] ;  /* 0x0001000001187983 */ /* 0x001ee20000300800 */
[----:B------:R-:W3:Y:S02]  /*1a5b0*/  LDL.LU R25, [R1+0x104] ;  /* 0x0001040001197983 */ /* 0x000ee40000300800 */
[----:B------:R-:W3:Y:S02]  /*1a5c0*/  LDL.LU R26, [R1+0x108] ;  /* 0x00010800011a7983 */ /* 0x000ee40000300800 */
[----:B------:R-:W3:Y:S01]  /*1a5d0*/  LDL.LU R27, [R1+0x10c] ;  /* 0x00010c00011b7983 */ /* 0x000ee20000300800 */
[----:B------:R-:W4:Y:S01]  /*1a5e0*/  LDL.LU R20, [R1+0x540] ;  /* 0x0005400001147983 */ /* 0x000f220000300800 */
        /* <DEDUP_REMOVED lines=11> */
[----:B--2---:R0:W-:Y:S02]  /*1a6a0*/  STL.64 [R1+0x14b0], R20 ;  /* 0x0014b01401007387 */ /* 0x0041e40000100a00 */
[----:B0-----:R-:W-:-:S02]  /*1a6b0*/  IMAD.MOV.U32 R20, RZ, RZ, R2 ;  /* 0x000000ffff147224 */ /* 0x001fc400078e0002 */
[----:B------:R-:W-:-:S05]  /*1a6c0*/  IMAD.MOV.U32 R21, RZ, RZ, R0 ;  /* 0x000000ffff157224 */ /* 0x000fca00078e0000 */
[----:B------:R0:W-:Y:S04]  /*1a6d0*/  STL.64 [R1+0x1560], R20 ;  /* 0x0015601401007387 */ /* 0x0001e80000100a00 */
[----:B0-----:R-:W2:Y:S01]  /*1a6e0*/  LDL.LU R20, [R1+0xe0] ;  /* 0x0000e00001147983 */ /* 0x001ea20000300800 */
[----:B------:R-:W2:Y:S02]  /*1a6f0*/  LDL.LU R21, [R1+0xe4] ;  /* 0x0000e40001157983 */ /* 0x000ea40000300800 */
[----:B------:R-:W2:Y:S02]  /*1a700*/  LDL.LU R22, [R1+0xe8] ;  /* 0x0000e80001167983 */ /* 0x000ea40000300800 */
[----:B------:R-:W2:Y:S01]  /*1a710*/  LDL.LU R23, [R1+0xec] ;  /* 0x0000ec0001177983 */ /* 0x000ea20000300800 */
[----:B------:R-:W3:Y:S01]  /*1a720*/  LDL.LU.64 R14, [R1+0x1598] ;  /* 0x00159800010e7983 */ /* 0x000ee20000300a00 */
[----:B------:R-:W3:Y:S02]  /*1a730*/  LDL.LU.64 R12, [R1+0x1590] ;  /* 0x00159000010c7983 */ /* 0x000ee40000300a00 */
[----:B------:R0:W-:Y:S02]  /*1a740*/  STL.64 [R1+0x110], R8 ;  /* 0x0001100801007387 */ /* 0x0001e40000100a00 */
[----:B------:R-:W-:Y:S01]  /*1a750*/  STL.64 [R1+0x118], R10 ;  /* 0x0001180a01007387 */ /* 0x000fe20000100a00 */
[----:B0-----:R-:W4:Y:S01]  /*1a760*/  LDL.LU.64 R8, [R1+0x30] ;  /* 0x0000300001087983 */ /* 0x001f220000300a00 */
[C---:B---3--:R-:W-:Y:S03]  /*1a770*/  HMMA.16816.F32.BF16 R16, R12.reuse, R16, R24 ;  /* 0x000000100c10723c */ /* 0x048fe60000041818 */
[----:B------:R-:W3:Y:S11]  /*1a780*/  LDL.LU.64 R24, [R1+0x1588] ;  /* 0x0015880001187983 */ /* 0x000ef60000300a00 */
[----:B------:R-:W-:Y:S09]  /*1a790*/  @!UPT UIADD3 URZ, URZ, URZ, URZ ;  /* 0x0000003f3f3ff290 */ /* 0x000ff2000fffe03f */
[----:B------:R-:W-:Y:S01]  /*1a7a0*/  STL.64 [R1+0x100], R16 ;  /* 0x0001001001007387 */ /* 0x000fe20000100a00 */
[----:B------:R0:W-:Y:S03]  /*1a7b0*/  STL.64 [R1+0x108], R18 ;  /* 0x0001081201007387 */ /* 0x0001e60000100a00 */
[----:B0-----:R-:W3:Y:S01]  /*1a7c0*/  LDL.LU.64 R18, [R1+0x1580] ;  /* 0x0015800001127983 */ /* 0x001ee20000300a00 */
[----:B------:R-:W3:Y:S02]  /*1a7d0*/  LDL.LU.64 R16, [R1+0x1578] ;  /* 0x0015780001107983 */ /* 0x000ee40000300a00 */
[C---:B---3--:R-:W-:Y:S11]  /*1a7e0*/  HMMA.16816.F32.BF16 R16, R12.reuse, R24, R16 ;  /* 0x000000180c10723c */ /* 0x048ff60000041810 */
[----:B------:R-:W-:Y:S11]  /*1a7f0*/  @!UPT UIADD3 URZ, URZ, URZ, URZ ;  /* 0x0000003f3f3ff290 */ /* 0x000ff6000fffe03f */
[----:B------:R-:W-:Y:S01]  /*1a800*/  @!UPT UIADD3 URZ, URZ, URZ, URZ ;  /* 0x0000003f3f3ff290 */ /* 0x000fe2000fffe03f */
[----:B------:R0:W-:Y:S01]  /*1a810*/  STL.64 [R1+0xf0], R16 ;  /* 0x0000f01001007387 */ /* 0x0001e20000100a00 */
[----:B------:R1:W-:Y:S03]  /*1a820*/  STL.64 [R1+0xf8], R18 ;  /* 0x0000f81201007387 */ /* 0x0003e60000100a00 */
[----:B0-----:R-:W3:Y:S01]  /*1a830*/  LDL.LU R16, [R1+0x1570] ;  /* 0x0015700001107983 */ /* 0x001ee20000300800 */
[----:B-1----:R-:W-:Y:S02]  /*1a840*/  IMAD.MOV.U32 R18, RZ, RZ, R24 ;  /* 0x000000ffff127224 */ /* 0x002fe400078e0018 */
[----:B------:R-:W-:Y:S02]  /*1a850*/  IMAD.MOV.U32 R17, RZ, RZ, R25 ;  /* 0x000000ffff117224 */ /* 0x000fe400078e0019 */
[----:B------:R-:W2:Y:S02]  /*1a860*/  LDL.LU.64 R24, [R1+0x1568] ;  /* 0x0015680001187983 */ /* 0x000ea40000300a00 */
[----:B--2---:R-:W-:Y:S01]  /*1a870*/  HMMA.16816.F32.BF16 R20, R12, R24, R20 ;  /* 0x000000180c14723c */ /* 0x004fe20000041814 */
[----:B------:R-:W-:-:S02]  /*1a880*/  IMAD.MOV.U32 R2, RZ, RZ, R24 ;  /* 0x000000ffff027224 */ /* 0x000fc400078e0018 */
[----:B------:R-:W-:Y:S11]  /*1a890*/  IMAD.MOV.U32 R0, RZ, RZ, R25 ;  /* 0x000000ffff007224 */ /* 0x000ff600078e0019 */
[----:B------:R-:W-:Y:S09]  /*1a8a0*/  @!UPT UIADD3 URZ, URZ, URZ, URZ ;  /* 0x0000003f3f3ff290 */ /* 0x000ff2000fffe03f */
[----:B------:R0:W-:Y:S01]  /*1a8b0*/  STL.64 [R1+0xe0], R20 ;  /* 0x0000e01401007387 */ /* 0x0001e20000100a00 */
[----:B------:R-:W-:Y:S03]  /*1a8c0*/  STL.64 [R1+0xe8], R22 ;  /* 0x0000e81601007387 */ /* 0x000fe60000100a00 */
[----:B0-----:R-:W2:Y:S01]  /*1a8d0*/  LDL.LU.64 R20, [R1+0x1560] ;  /* 0x0015600001147983 */ /* 0x001ea20000300a00 */
[----:B------:R-:W4:Y:S02]  /*1a8e0*/  LDL.LU.64 R26, [R1+0x1558] ;  /* 0x00155800011a7983 */ /* 0x000f240000300a00 */
[----:B------:R-:W4:Y:S02]  /*1a8f0*/  LDL.LU.64 R24, [R1+0x1550] ;  /* 0x0015500001187983 */ /* 0x000f240000300a00 */
[----:B----4-:R-:W-:Y:S11]  /*1a900*/  HMMA.16816.F32.BF16 R24, R12, R8, R24 ;  /* 0x000000080c18723c */ /* 0x010ff60000041818 */
[----:B------:R-:W-:Y:S11]  /*1a910*/  @!UPT UIADD3 URZ, URZ, URZ, URZ ;  /* 0x0000003f3f3ff290 */ /* 0x000ff6000fffe03f */
[----:B------:R-:W-:Y:S01]  /*1a920*/  @!UPT UIADD3 URZ, URZ, URZ, URZ ;  /* 0x0000003f3f3ff290 */ /* 0x000fe2000fffe03f */
[----:B------:R-:W-:Y:S01]  /*1a930*/  STL.64 [R1+0xd0], R24 ;  /* 0x0000d01801007387 */ /* 0x000fe20000100a00 */
[----:B------:R0:W-:Y:S03]  /*1a940*/  STL.64 [R1+0x14d0], R8 ;  /* 0x0014d00801007387 */ /* 0x0001e60000100a00 */
[----:B0-----:R-:W4:Y:S01]  /*1a950*/  LDL.LU R8, [R1+0x580] ;  /* 0x0005800001087983 */ /* 0x001f220000300800 */
[----:B------:R-:W4:Y:S02]  /*1a960*/  LDL.LU R9, [R1+0x584] ;  /* 0x0005840001097983 */ /* 0x000f240000300800 */
[----:B------:R-:W2:Y:S02]  /*1a970*/  LDL.LU R10, [R1+0x588] ;  /* 0x00058800010a7983 */ /* 0x000ea40000300800 */
[----:B------:R-:W2:Y:S02]  /*1a980*/  LDL.LU R11, [R1+0x58c] ;  /* 0x00058c00010b7983 */ /* 0x000ea40000300800 */
[----:B---3--:R-:W-:-:S02]  /*1a990*/  IMAD.MOV.U32 R24, RZ, RZ, R16 ;  /* 0x000000ffff187224 */ /* 0x008fc400078e0010 */
[----:B------:R-:W-:Y:S02]  /*1a9a0*/  IMAD.MOV.U32 R25, RZ, RZ, R3 ;  /* 0x000000ffff197224 */ /* 0x000fe400078e0003 */
[----:B------:R-:W-:Y:S02]  /*1a9b0*/  IMAD.MOV.U32 R6, RZ, RZ, R26 ;  /* 0x000000ffff067224 */ /* 0x000fe400078e001a */
[----:B------:R-:W-:Y:S01]  /*1a9c0*/  IMAD.MOV.U32 R7, RZ, RZ, R27 ;  /* 0x000000ffff077224 */ /* 0x000fe200078e001b */
[----:B--2---:R-:W-:Y:S01]  /*1a9d0*/  STL.64 [R1+0x14e0], R10 ;  /* 0x0014e00a01007387 */ /* 0x004fe20000100a00 */
[----:B----4-:R-:W-:Y:S02]  /*1a9e0*/  STL.64 [R1+0x14d8], R8 ;  /* 0x0014d80801007387 */ /* 0x010fe40000100a00 */
[----:B------:R0:W-:Y:S02]  /*1a9f0*/  STL.64 [R1+0x1548], R24 ;  /* 0x0015481801007387 */ /* 0x0001e40000100a00 */
[----:B0-----:R-:W2:Y:S01]  /*1aa00*/  LDL.LU R24, [R1+0x600] ;  /* 0x0006000001187983 */ /* 0x001ea20000300800 */
[----:B------:R-:W2:Y:S02]  /*1aa10*/  LDL.LU R25, [R1+0x604] ;  /* 0x0006040001197983 */ /* 0x000ea40000300800 */
[----:B------:R-:W2:Y:S02]  /*1aa20*/  LDL.LU R26, [R1+0x608] ;  /* 0x00060800011a7983 */ /* 0x000ea40000300800 */
[----:B------:R-:W2:Y:S02]  /*1aa30*/  LDL.LU R27, [R1+0x60c] ;  /* 0x00060c00011b7983 */ /* 0x000ea40000300800 */
[----:B------:R-:W-:Y:S01]  /*1aa40*/  IMAD.MOV.U32 R9, RZ, RZ, R17 ;  /* 0x000000ffff097224 */ /* 0x000fe200078e0011 */
[----:B------:R-:W3:Y:S01]  /*1aa50*/  LDL.LU R16, [R1+0x5b0] ;  /* 0x0005b00001107983 */ /* 0x000ee20000300800 */
[----:B------:R-:W-:-:S02]  /*1aa60*/  IMAD.MOV.U32 R8, RZ, RZ, R18 ;  /* 0x000000ffff087224 */ /* 0x000fc400078e0012 */
[----:B------:R-:W3:Y:S02]  /*1aa70*/  LDL.LU R17, [R1+0x5b4] ;  /* 0x0005b40001117983 */ /* 0x000ee40000300800 */
[----:B------:R-:W4:Y:S01]  /*1aa80*/  LDL.LU R18, [R1+0x5b8] ;  /* 0x0005b80001127983 */ /* 0x000f220000300800 */
[----:B------:R-:W4:Y:S04]  /*1aa90*/  LDL.LU R19, [R1+0x5bc] ;  /* 0x0005bc0001137983 */ /* 0x000f280000300800 */
        /* <DEDUP_REMOVED lines=12> */
[----:B------:R-:W2:Y:S01]  /*1ab60*/  LDL.LU R19, [R1+0x24c] ;  /* 0x00024c0001137983 */ /* 0x000ea20000300800 */
[----:B------:R0:W-:Y:S04]  /*1ab70*/  STL.64 [R1+0x14f8], R8 ;  /* 0x0014f80801007387 */ /* 0x0001e80000100a00 */
[----:B0-----:R-:W3:Y:S01]  /*1ab80*/  LDL.64 R8, [R1+0x60] ;  /* 0x0000600001087983 */ /* 0x001ee20000100a00 */
[----:B------:R-:W-:Y:S02]  /*1ab90*/  STL [R1+0x1214], R6 ;  /* 0x0012140601007387 */ /* 0x000fe40000100800 */
[----:B------:R-:W-:Y:S05]  /*1aba0*/  STL [R1+0x1210], R7 ;  /* 0x0012100701007387 */ /* 0x000fea0000100800 */
[----:B------:R0:W-:Y:S01]  /*1abb0*/  STL.64 [R1+0x190], R24 ;  /* 0x0001901801007387 */ /* 0x0001e20000100a00 */
[----:B------:R-:W-:Y:S04]  /*1abc0*/  STL.64 [R1+0x198], R26 ;  /* 0x0001981a01007387 */ /* 0x000fe80000100a00 */
[----:B0-----:R-:W2:Y:S01]  /*1abd0*/  LDL.LU.64 R24, [R1+0x1548] ;  /* 0x0015480001187983 */ /* 0x001ea20000300a00 */
[----:B------:R0:W-:Y:S03]  /*1abe0*/  STL.64 [R1+0x14c8], R20 ;  /* 0x0014c81401007387 */ /* 0x0001e60000100a00 */
        /* <DEDUP_REMOVED lines=10> */
[C---:B------:R-:W-:Y:S11]  /*1ac90*/  HMMA.16816.F32.BF16 R24, R12.reuse, R24, R16 ;  /* 0x000000180c18723c */ /* 0x040ff60000041810 */
[----:B------:R-:W-:Y:S11]  /*1aca0*/  @!UPT UIADD3 URZ, URZ, URZ, URZ ;  /* 0x0000003f3f3ff290 */ /* 0x000ff6000fffe03f */
[----:B------:R-:W-:Y:S02]  /*1acb0*/  @!UPT UIADD3 URZ, URZ, URZ, URZ ;  /* 0x0000003f3f3ff290 */ /* 0x000fe4000fffe03f */
[----:B------:R-:W-:Y:S01]  /*1acc0*/  IMAD.MOV.U32 R6, RZ, RZ, R25 ;  /* 0x000000ffff067224 */ /* 0x000fe200078e0019 */
[----:B----4-:R-:W-:Y:S01]  /*1acd0*/  STL.64 [R1+0x1508], R22 ;  /* 0x0015081601007387 */ /* 0x010fe20000100a00 */
[----:B--2---:R0:W-:Y:S03]  /*1ace0*/  STL.64 [R1+0x1500], R20 ;  /* 0x0015001401007387 */ /* 0x0041e60000100a00 */
[----:B0-----:R-:W2:Y:S01]  /*1acf0*/  LDL.LU R20, [R1+0x5a0] ;  /* 0x0005a00001147983 */ /* 0x001ea20000300800 */
[----:B------:R-:W2:Y:S02]  /*1ad00*/  LDL.LU R21, [R1+0x5a4] ;  /* 0x0005a40001157983 */ /* 0x000ea40000300800 */
[----:B------:R-:W2:Y:S02]  /*1ad10*/  LDL.LU R22, [R1+0x5a8] ;  /* 0x0005a80001167983 */ /* 0x000ea40000300800 */
[----:B------:R-:W2:Y:S01]  /*1ad20*/  LDL.LU R23, [R1+0x5ac] ;  /* 0x0005ac0001177983 */ /* 0x000ea20000300800 */
[----:B------:R-:W4:Y:S01]  /*1ad30*/  LDL.LU.64 R18, [R1+0x1540] ;  /* 0x0015400001127983 */ /* 0x000f220000300a00 */
[----:B------:R-:W4:Y:S02]  /*1ad40*/  LDL.LU.64 R16, [R1+0x1538] ;  /* 0x0015380001107983 */ /* 0x000f240000300a00 */
[----:B------:R0:W-:Y:S02]  /*1ad50*/  STL [R1+0x240], R24 ;  /* 0x0002401801007387 */ /* 0x0001e40000100800 */
[----:B------:R-:W-:Y:S01]  /*1ad60*/  STL [R1+0x24c], R27 ;  /* 0x00024c1b01007387 */ /* 0x000fe20000100800 */
[----:B0-----:R-:W4:Y:S02]  /*1ad70*/  LDL.LU.64 R24, [R1+0x1530] ;  /* 0x0015300001187983 */ /* 0x001f240000300a00 */
[C---:B----4-:R-:W-:Y:S11]  /*1ad80*/  HMMA.16816.F32.BF16 R16, R12.reuse, R24, R16 ;  /* 0x000000180c10723c */ /* 0x050ff60000041810 */
[----:B------:R-:W-:Y:S11]  /*1ad90*/  @!UPT UIADD3 URZ, URZ, URZ, URZ ;  /* 0x0000003f3f3ff290 */ /* 0x000ff6000fffe03f */
[----:B------:R-:W-:Y:S01]  /*1ada0*/  @!UPT UIADD3 URZ, URZ, URZ, URZ ;  /* 0x0000003f3f3ff290 */ /* 0x000fe2000fffe03f */
[----:B------:R-:W-:Y:S01]  /*1adb0*/  STL.64 [R1+0x380], R16 ;  /* 0x0003801001007387 */ /* 0x000fe20000100a00 */
[----:B------:R0:W-:Y:S03]  /*1adc0*/  STL.64 [R1+0x388], R18 ;  /* 0x0003881201007387 */ /* 0x0001e60000100a00 */
[----:B0-----:R-:W4:Y:S01]  /*1add0*/  LDL.LU.64 R18, [R1+0x1528] ;  /* 0x0015280001127983 */ /* 0x001f220000300a00 */
[----:B------:R-:W4:Y:S02]  /*1ade0*/  LDL.LU.64 R16, [R1+0x1520] ;  /* 0x0015200001107983 */ /* 0x000f240000300a00 */
[----:B------:R0:W-:Y:S02]  /*1adf0*/  STL.64 [R1+0x14c0], R24 ;  /* 0x0014c01801007387 */ /* 0x0001e40000100a00 */
[----:B------:R-:W-:Y:S01]  /*1ae00*/  IMAD.MOV.U32 R7, RZ, RZ, R26 ;  /* 0x000000ffff077224 */ /* 0x000fe200078e001a */
[----:B0-----:R-:W2:Y:S01]  /*1ae10*/  LDL.LU R24, [R1+0x560] ;  /* 0x0005600001187983 */ /* 0x001ea20000300800 */
[----:B------:R-:W2:Y:S02]  /*1ae20*/  LDL.LU R25, [R1+0x564] ;  /* 0x0005640001197983 */ /* 0x000ea40000300800 */
[----:B------:R-:W2:Y:S02]  /*1ae30*/  LDL.LU R26, [R1+0x568] ;  /* 0x00056800011a7983 */ /* 0x000ea40000300800 */
[----:B------:R-:W2:Y:S01]  /*1ae40*/  LDL.LU R27, [R1+0x56c] ;  /* 0x00056c00011b7983 */ /* 0x000ea20000300800 */
[----:B----4-:R-:W-:Y:S01]  /*1ae50*/  HMMA.16816.F32.BF16 R12, R12, R4, R16 ;  /* 0x000000040c0c723c */ /* 0x010fe20000041810 */
[----:B------:R-:W2:Y:S01]  /*1ae60*/  LDL.LU.64 R18, [R1+0x1518] ;  /* 0x0015180001127983 */ /* 0x000ea20000300a00 */
[----:B------:R-:W2:Y:S02]  /*1ae70*/  LDL.LU.64 R16, [R1+0x1510] ;  /* 0x0015100001107983 */ /* 0x000ea40000300a00 */
[----:B---3--:R-:W-:Y:S11]  /*1ae80*/  IMAD.MOV.U32 R3, RZ, RZ, R9 ;  /* 0x000000ffff037224 */ /* 0x008ff600078e0009 */
[----:B------:R-:W-:Y:S08]  /*1ae90*/  @!UPT UIADD3 URZ, URZ, URZ, URZ ;  /* 0x0000003f3f3ff290 */ /* 0x000ff0000fffe03f */
[----:B------:R-:W-:Y:S01]  /*1aea0*/  STL.64 [R1+0x370], R12 ;  /* 0x0003700c01007387 */ /* 0x000fe20000100a00 */
[----:B------:R0:W-:Y:S02]  /*1aeb0*/  STL.64 [R1+0x378], R14 ;  /* 0x0003780e01007387 */ /* 0x0001e40000100a00 */
[----:B0-----:R-:W-:Y:S01]  /*1aec0*/  IMAD.MOV.U32 R14, RZ, RZ, R8 ;  /* 0x000000ffff0e7224 */ /* 0x001fe200078e0008 */
[C---:B--2---:R-:W-:Y:S11]  /*1aed0*/  HMMA.16816.F32.BF16 R20, R16.reuse, R8, R20 ;  /* 0x000000081014723c */ /* 0x044ff60000041814 */
[----:B------:R-:W-:Y:S11]  /*1aee0*/  @!UPT UIADD3 URZ, URZ, URZ, URZ ;  /* 0x0000003f3f3ff290 */ /* 0x000ff6000fffe03f */
[----:B------:R-:W-:Y:S01]  /*1aef0*/  @!UPT UIADD3 URZ, URZ, URZ, URZ ;  /* 0x0000003f3f3ff290 */ /* 0x000fe2000fffe03f */
[----:B------:R-:W-:Y:S01]  /*1af00*/  STL.64 [R1+0x460], R20 ;  /* 0x0004601401007387 */ /* 0x000fe20000100a00 */
[----:B------:R0:W-:Y:S03]  /*1af10*/  STL.64 [R1+0x468], R22 ;  /* 0x0004681601007387 */ /* 0x0001e60000100a00 */
[----:B0-----:R-:W2:Y:S01]  /*1af20*/  LDL.LU.64 R22, [R1+0x1508] ;  /* 0x0015080001167983 */ /* 0x001ea20000300a00 */
[----:B------:R-:W2:Y:S02]  /*1af30*/  LDL.LU.64 R20, [R1+0x1500] ;  /* 0x0015000001147983 */ /* 0x000ea40000300a00 */
[----:B------:R-:W2:Y:S02]  /*1af40*/  LDL.LU.64 R8, [R1+0x14f8] ;  /* 0x0014f80001087983 */ /* 0x000ea40000300a00 */
[----:B--2---:R-:W-:Y:S01]  /*1af50*/  HMMA.16816.F32.BF16 R8, R16, R8, R20 ;  /* 0x000000081008723c */ /* 0x004fe20000041814 */
[----:B------:R-:W2:Y:S01]  /*1af60*/  LDL.LU.64 R22, [R1+0x14f0] ;  /* 0x0014f00001167983 */ /* 0x000ea20000300a00 */
[----:B------:R-:W2:Y:S11]  /*1af70*/  LDL.LU.64 R20, [R1+0x14e8] ;  /* 0x0014e80001147983 */ /* 0x000eb60000300a00 */
[----:B------:R-:W-:Y:S10]  /*1af80*/  @!UPT UIADD3 URZ, URZ, URZ, URZ ;  /* 0x0000003f3f3ff290 */ /* 0x000ff4000fffe03f */
[----:B------:R-:W-:Y:S01]  /*1af90*/  STL.64 [R1+0x450], R8 ;  /* 0x0004500801007387 */ /* 0x000fe20000100a00 */
[----:B------:R0:W-:Y:S03]  /*1afa0*/  STL.64 [R1+0x458], R10 ;  /* 0x0004580a01007387 */ /* 0x0001e60000100a00 */
[----:B0-----:R-:W3:Y:S01]  /*1afb0*/  LDL.LU.64 R10, [R1+0x14e0] ;  /* 0x0014e000010a7983 */ /* 0x001ee20000300a00 */
[----:B------:R-:W3:Y:S02]  /*1afc0*/  LDL.LU.64 R8, [R1+0x14d8] ;  /* 0x0014d80001087983 */ /* 0x000ee40000300a00 */
[----:B------:R-:W-:Y:S02]  /*1afd0*/  IMAD.MOV.U32 R12, RZ, RZ, R2 ;  /* 0x000000ffff0c7224 */ /* 0x000fe400078e0002 */
[----:B------:R-:W-:-:S07]  /*1afe0*/  IMAD.MOV.U32 R13, RZ, RZ, R0 ;  /* 0x000000ffff0d7224 */ /* 0x000fce00078e0000 */
[C---:B---3--:R-:W-:Y:S11]  /*1aff0*/  HMMA.16816.F32.BF16 R8, R16.reuse, R12, R8 ;  /* 0x0000000c1008723c */ /* 0x048ff60000041808 */
[----:B------:R-:W-:Y:S11]  /*1b000*/  @!UPT UIADD3 URZ, URZ, URZ, URZ ;  /* 0x0000003f3f3ff290 */ /* 0x000ff6000fffe03f */
[----:B------:R-:W-:Y:S01]  /*1b010*/  @!UPT UIADD3 URZ, URZ, URZ, URZ ;  /* 0x0000003f3f3ff290 */ /* 0x000fe2000fffe03f */
[----:B------:R0:W-:Y:S01]  /*1b020*/  STL.64 [R1+0x440], R8 ;  /* 0x0004400801007387 */ /* 0x0001e20000100a00 */
[----:B------:R-:W-:Y:S03]  /*1b030*/  STL.64 [R1+0x448], R10 ;  /* 0x0004480a01007387 */ /* 0x000fe60000100a00 */
[----:B0-----:R-:W2:Y:S01]  /*1b040*/  LDL.LU.64 R8, [R1+0x14d0] ;  /* 0x0014d00001087983 */ /* 0x001ea20000300a00 */
[----:B------:R-:W-:Y:S01]  /*1b050*/  STL.64 [R1+0x1460], R12 ;  /* 0x0014600c01007387 */ /* 0x000fe20000100a00 */
[C---:B--2---:R-:W-:Y:S11]  /*1b060*/  HMMA.16816.F32.BF16 R20, R16.reuse, R8, R20 ;  /* 0x000000081014723c */ /* 0x044ff60000041814 */
[----:B------:R-:W-:Y:S11]  /*1b070*/  @!UPT UIADD3 URZ, URZ, URZ, URZ ;  /* 0x0000003f3f3ff290 */ /* 0x000ff6000fffe03f */
[----:B------:R-:W-:Y:S01]  /*1b080*/  @!UPT UIADD3 URZ, URZ, URZ, URZ ;  /* 0x0000003f3f3ff290 */ /* 0x000fe2000fffe03f */
[----:B------:R0:W-:Y:S01]  /*1b090*/  STL.64 [R1+0x430], R20 ;  /* 0x0004301401007387 */ /* 0x0001e20000100a00 */
[----:B------:R-:W-:Y:S03]  /*1b0a0*/  STL.64 [R1+0x438], R22 ;  /* 0x0004381601007387 */ /* 0x000fe60000100a00 */
[----:B0-----:R-:W2:Y:S01]  /*1b0b0*/  LDL.LU.64 R20, [R1+0x14c8] ;  /* 0x0014c80001147983 */ /* 0x001ea20000300a00 */
[----:B------:R0:W-:Y:S03]  /*1b0c0*/  STL.64 [R1+0x1458], R8 ;  /* 0x0014580801007387 */ /* 0x0001e60000100a00 */
[----:B0-----:R-:W3:Y:S01]  /*1b0d0*/  LDL.64 R8, [R1+0x10] ;  /* 0x0000100001087983 */ /* 0x001ee20000100a00 */
[C---:B--2---:R-:W-:Y:S03]  /*1b0e0*/  HMMA.16816.F32.BF16 R20, R16.reuse, R20, R24 ;  /* 0x000000141014723c */ /* 0x044fe60000041818 */
[----:B------:R-:W2:Y:S11]  /*1b0f0*/  LDL.LU.64 R24, [R1+0x14c0] ;  /* 0x0014c00001187983 */ /* 0x000eb60000300a00 */
        /* <DEDUP_REMOVED lines=14> */
[C---:B--2---:R-:W-:Y:S01]  /*1b1e0*/  HMMA.16816.F32.BF16 R8, R16.reuse, R24, R20 ;  /* 0x000000181008723c */ /* 0x044fe20000041814 */
[----:B------:R-:W2:Y:S11]  /*1b1f0*/  LDL.LU R20, [R1+0x390] ;  /* 0x0003900001147983 */ /* 0x000eb60000300800 */
[----:B------:R-:W-:Y:S11]  /*1b200*/  @!UPT UIADD3 URZ, URZ, URZ, URZ ;  /* 0x0000003f3f3ff290 */ /* 0x000ff6000fffe03f */
[----:B------:R0:W-:Y:S01]  /*1b210*/  STL.64 [R1+0x400], R8 ;  /* 0x0004000801007387 */ /* 0x0001e20000100a00 */
[----:B------:R1:W-:Y:S02]  /*1b220*/  STL.64 [R1+0x408], R10 ;  /* 0x0004080a01007387 */ /* 0x0003e40000100a00 */
[----:B------:R-:W2:Y:S02]  /*1b230*/  LDL.LU R21, [R1+0x394] ;  /* 0x0003940001157983 */ /* 0x000ea40000300800 */
[----:B------:R-:W2:Y:S01]  /*1b240*/  LDL.LU R22, [R1+0x398] ;  /* 0x0003980001167983 */ /* 0x000ea20000300800 */
[----:B------:R-:W2:Y:S01]  /*1b250*/  LDL.LU R23, [R1+0x39c] ;  /* 0x00039c0001177983 */ /* 0x000ea20000300800 */
[----:B------:R-:W3:Y:S03]  /*1b260*/  LDL.64 R12, [R1+0x50] ;  /* 0x00005000010c7983 */ /* 0x000ee60000100a00 */
[----:B---3--:R-:W-:Y:S01]  /*1b270*/  STL.64 [R1+0x1478], R12 ;  /* 0x0014780c01007387 */ /* 0x008fe20000100a00 */
[----:B0-----:R-:W3:Y:S02]  /*1b280*/  LDL.LU R8, [R1+0x500] ;  /* 0x0005000001087983 */ /* 0x001ee40000300800 */
[----:B------:R-:W3:Y:S02]  /*1b290*/  LDL.LU R9, [R1+0x504] ;  /* 0x0005040001097983 */ /* 0x000ee40000300800 */
[----:B-1----:R-:W4:Y:S01]  /*1b2a0*/  LDL.LU R10, [R1+0x508] ;  /* 0x00050800010a7983 */ /* 0x002f220000300800 */
[----:B------:R-:W4:Y:S04]  /*1b2b0*/  LDL.LU R11, [R1+0x50c] ;  /* 0x00050c00010b7983 */ /* 0x000f280000300800 */
[----:B----4-:R-:W-:Y:S01]  /*1b2c0*/  STL.64 [R1+0x1470], R10 ;  /* 0x0014700a01007387 */ /* 0x010fe20000100a00 */
[----:B---3--:R0:W-:Y:S03]  /*1b2d0*/  STL.64 [R1+0x1468], R8 ;  /* 0x0014680801007387 */ /* 0x0081e60000100a00 */
        /* <DEDUP_REMOVED lines=8> */
[----:B------:R-:W3:Y:S02]  /*1b360*/  LDL.LU R10, [R1+0x528] ;  /* 0x00052800010a7983 */ /* 0x000ee40000300800 */
[----:B------:R-:W3:Y:S01]  /*1b370*/  LDL.LU R11, [R1+0x52c] ;  /* 0x00052c00010b7983 */ /* 0x000ee20000300800 */
[----:B------:R0:W-:Y:S04]  /*1b380*/  STL.64 [R1+0x1428], R24 ;  /* 0x0014281801007387 */ /* 0x0001e80000100a00 */
[----:B0-----:R-:W4:Y:S01]  /*1b390*/  LDL.LU R24, [R1+0x4d0] ;  /* 0x0004d00001187983 */ /* 0x001f220000300800 */
[----:B------:R-:W4:Y:S02]  /*1b3a0*/  LDL.LU R25, [R1+0x4d4] ;  /* 0x0004d40001197983 */ /* 0x000f240000300800 */
[----:B------:R-:W3:Y:S02]  /*1b3b0*/  LDL.LU R26, [R1+0x4d8] ;  /* 0x0004d800011a7983 */ /* 0x000ee40000300800 */
[----:B------:R-:W3:Y:S01]  /*1b3c0*/  LDL.LU R27, [R1+0x4dc] ;  /* 0x0004dc00011b7983 */ /* 0x000ee20000300800 */
[----:B--2---:R-:W-:Y:S01]  /*1b3d0*/  HMMA.16816.F32.BF16 R16, R16, R4, R20 ;  /* 0x000000041010723c */ /* 0x004fe20000041814 */
[----:B---3--:R-:W-:Y:S01]  /*1b3e0*/  STL.64 [R1+0x1438], R26 ;  /* 0x0014381a01007387 */ /* 0x008fe20000100a00 */
[----:B----4-:R0:W-:Y:S03]  /*1b3f0*/  STL.64 [R1+0x1430], R24 ;  /* 0x0014301801007387 */ /* 0x0101e60000100a00 */
[----:B0-----:R-:W2:Y:S01]  /*1b400*/  LDL.64 R24, [R1+0x20] ;  /* 0x0000200001187983 */ /* 0x001ea20000100a00 */
[----:B------:R-:W-:-:S03]  /*1b410*/  IMAD.MOV.U32 R12, RZ, RZ, R14 ;  /* 0x000000ffff0c7224 */ /* 0x000fc600078e000e */
[----:B--2---:R0:W-:Y:S04]  /*1b420*/  STL.64 [R1+0x1450], R24 ;  /* 0x0014501801007387 */ /* 0x0041e80000100a00 */
[----:B0-----:R-:W2:Y:S01]  /*1b430*/  LDL.LU R24, [R1+0x4f0] ;  /* 0x0004f00001187983 */ /* 0x001ea20000300800 */
[----:B------:R-:W2:Y:S02]  /*1b440*/  LDL.LU R25, [R1+0x4f4] ;  /* 0x0004f40001197983 */ /* 0x000ea40000300800 */
[----:B------:R-:W2:Y:S02]  /*1b450*/  LDL.LU R26, [R1+0x4f8] ;  /* 0x0004f800011a7983 */ /* 0x000ea40000300800 */
[----:B------:R-:W2:Y:S01]  /*1b460*/  LDL.LU R27, [R1+0x4fc] ;  /* 0x0004fc00011b7983 */ /* 0x000ea20000300800 */
[----:B------:R-:W3:Y:S01]  /*1b470*/  LDL.LU.64 R22, [R1+0x1498] ;  /* 0x0014980001167983 */ /* 0x000ee20000300a00 */
[----:B------:R-:W3:Y:S02]  /*1b480*/  LDL.LU.64 R20, [R1+0x1490] ;  /* 0x0014900001147983 */ /* 0x000ee40000300a00 */
[----:B------:R-:W-:Y:S02]  /*1b490*/  STL.64 [R1+0x1420], R6 ;  /* 0x0014200601007387 */ /* 0x000fe40000100a00 */
[----:B------:R0:W-:Y:S01]  /*1b4a0*/  STL.64 [R1+0x1418], R4 ;  /* 0x0014180401007387 */ /* 0x0001e20000100a00 */
[----:B------:R-:W-:Y:S01]  /*1b4b0*/  STL.64 [R1+0x360], R16 ;  /* 0x0003601001007387 */ /* 0x000fe20000100a00 */
[----:B------:R-:W-:Y:S03]  /*1b4c0*/  STL.64 [R1+0x368], R18 ;  /* 0x0003681201007387 */ /* 0x000fe60000100a00 */
[----:B0-----:R-:W4:Y:S01]  /*1b4d0*/  LDL.LU R4, [R1+0x4c0] ;  /* 0x0004c00001047983 */ /* 0x001f220000300800 */
[----:B------:R-:W4:Y:S02]  /*1b4e0*/  LDL.LU R5, [R1+0x4c4] ;  /* 0x0004c40001057983 */ /* 0x000f240000300800 */
[----:B------:R-:W2:Y:S02]  /*1b4f0*/  LDL.LU R6, [R1+0x4c8] ;  /* 0x0004c80001067983 */ /* 0x000ea40000300800 */
[----:B------:R-:W2:Y:S02]  /*1b500*/  LDL.LU R7, [R1+0x4cc] ;  /* 0x0004cc0001077983 */ /* 0x000ea40000300800 */
[----:B------:R-:W-:-:S07]  /*1b510*/  IMAD.MOV.U32 R13, RZ, RZ, R3 ;  /* 0x000000ffff0d7224 */ /* 0x000fce00078e0003 */
[C---:B---3--:R-:W-:Y:S01]  /*1b520*/  HMMA.16816.F32.BF16 R12, R20.reuse, R12, R8 ;  /* 0x0000000c140c723c */ /* 0x048fe20000041808 */
[----:B--2---:R-:W-:Y:S01]  /*1b530*/  STL.64 [R1+0x1448], R6 ;  /* 0x0014480601007387 */ /* 0x004fe20000100a00 */
[----:B----4-:R0:W-:Y:S03]  /*1b540*/  STL.64 [R1+0x1440], R4 ;  /* 0x0014400401007387 */ /* 0x0101e60000100a00 */
[----:B0-----:R-:W2:Y:S01]  /*1b550*/  LDL.LU R4, [R1+0x4e0] ;  /* 0x0004e00001047983 */ /* 0x001ea20000300800 */
[----:B------:R-:W2:Y:S02]  /*1b560*/  LDL.LU R5, [R1+0x4e4] ;  /* 0x0004e40001057983 */ /* 0x000ea40000300800 */
[----:B------:R-:W2:Y:S02]  /*1b570*/  LDL.LU R6, [R1+0x4e8] ;  /* 0x0004e80001067983 */ /* 0x000ea40000300800 */
[----:B------:R-:W2:Y:S01]  /*1b580*/  LDL.LU R7, [R1+0x4ec] ;  /* 0x0004ec0001077983 */ /* 0x000ea20000300800 */
[----:B------:R-:W3:Y:S01]  /*1b590*/  LDL.LU.64 R10, [R1+0x1488] ;  /* 0x00148800010a7983 */ /* 0x000ee20000300a00 */
[----:B------:R-:W3:Y:S11]  /*1b5a0*/  LDL.LU.64 R8, [R1+0x1480] ;  /* 0x0014800001087983 */ /* 0x000ef60000300a00 */
[----:B------:R0:W-:Y:S02]  /*1b5b0*/  STL.64 [R1+0x3f0], R12 ;  /* 0x0003f00c01007387 */ /* 0x0001e40000100a00 */
[----:B------:R1:W-:Y:S01]  /*1b5c0*/  STL.64 [R1+0x3f8], R14 ;  /* 0x0003f80e01007387 */ /* 0x0003e20000100a00 */
[----:B0-----:R-:W3:Y:S02]  /*1b5d0*/  LDL.LU.64 R12, [R1+0x1478] ;  /* 0x00147800010c7983 */ /* 0x001ee40000300a00 */
[----:B---3--:R-:W-:Y:S01]  /*1b5e0*/  HMMA.16816.F32.BF16 R8, R20, R12, R8 ;  /* 0x0000000c1408723c */ /* 0x008fe20000041808 */
[----:B------:R-:W-:-:S02]  /*1b5f0*/  IMAD.MOV.U32 R18, RZ, RZ, R12 ;  /* 0x000000ffff127224 */ /* 0x000fc400078e000c */
[----:B-1----:R-:W-:Y:S11]  /*1b600*/  IMAD.MOV.U32 R15, RZ, RZ, R13 ;  /* 0x000000ffff0f7224 */ /* 0x002ff600078e000d */
[----:B------:R-:W-:Y:S09]  /*1b610*/  @!UPT UIADD3 URZ, URZ, URZ, URZ ;  /* 0x0000003f3f3ff290 */ /* 0x000ff2000fffe03f */
[----:B------:R-:W-:Y:S01]  /*1b620*/  STL.64 [R1+0x3e0], R8 ;  /* 0x0003e00801007387 */ /* 0x000fe20000100a00 */
[----:B------:R0:W-:Y:S03]  /*1b630*/  STL.64 [R1+0x3e8], R10 ;  /* 0x0003e80a01007387 */ /* 0x0001e60000100a00 */
[----:B0-----:R-:W3:Y:S01]  /*1b640*/  LDL.LU.64 R10, [R1+0x1470] ;  /* 0x00147000010a7983 */ /* 0x001ee20000300a00 */
[----:B------:R-:W3:Y:S02]  /*1b650*/  LDL.LU.64 R8, [R1+0x1468] ;  /* 0x0014680001087983 */ /* 0x000ee40000300a00 */
[----:B------:R-:W3:Y:S02]  /*1b660*/  LDL.LU.64 R12, [R1+0x1460] ;  /* 0x00146000010c7983 */ /* 0x000ee40000300a00 */
[C---:B---3--:R-:W-:Y:S11]  /*1b670*/  HMMA.16816.F32.BF16 R8, R20.reuse, R12, R8 ;  /* 0x0000000c1408723c */ /* 0x048ff60000041808 */
[----:B------:R-:W-:Y:S11]  /*1b680*/  @!UPT UIADD3 URZ, URZ, URZ, URZ ;  /* 0x0000003f3f3ff290 */ /* 0x000ff6000fffe03f */
[----:B------:R-:W-:Y:S01]  /*1b690*/  @!UPT UIADD3 URZ, URZ, URZ, URZ ;  /* 0x0000003f3f3ff290 */ /* 0x000fe2000fffe03f */
[----:B------:R0:W-:Y:S01]  /*1b6a0*/  STL.64 [R1+0x3d0], R8 ;  /* 0x0003d00801007387 */ /* 0x0001e20000100a00 */
[----:B------:R-:W-:Y:S03]  /*1b6b0*/  STL.64 [R1+0x3d8], R10 ;  /* 0x0003d80a01007387 */ /* 0x000fe60000100a00 */
[----:B0-----:R-:W3:Y:S01]  /*1b6c0*/  LDL.LU.64 R8, [R1+0x1458] ;  /* 0x0014580001087983 */ /* 0x001ee20000300a00 */
[----:B------:R-:W-:Y:S01]  /*1b6d0*/  STL.64 [R1+0x13d8], R12 ;  /* 0x0013d80c01007387 */ /* 0x000fe20000100a00 */
[C---:B---3--:R-:W-:Y:S11]  /*1b6e0*/  HMMA.16816.F32.BF16 R24, R20.reuse, R8, R24 ;  /* 0x000000081418723c */ /* 0x048ff60000041818 */
[----:B------:R-:W-:Y:S11]  /*1b6f0*/  @!UPT UIADD3 URZ, URZ, URZ, URZ ;  /* 0x0000003f3f3ff290 */ /* 0x000ff6000fffe03f */
[----:B------:R-:W-:Y:S01]  /*1b700*/  @!UPT UIADD3 URZ, URZ, URZ, URZ ;  /* 0x0000003f3f3ff290 */ /* 0x000fe2000fffe03f */
[----:B------:R0:W-:Y:S01]  /*1b710*/  STL.64 [R1+0x3c0], R24 ;  /* 0x0003c01801007387 */ /* 0x0001e20000100a00 */
[----:B------:R-:W-:Y:S03]  /*1b720*/  STL.64 [R1+0x3c8], R26 ;  /* 0x0003c81a01007387 */ /* 0x000fe60000100a00 */
[----:B0-----:R-:W2:Y:S01]  /*1b730*/  LDL.LU.64 R24, [R1+0x1450] ;  /* 0x0014500001187983 */ /* 0x001ea20000300a00 */
[----:B------:R0:W-:Y:S03]  /*1b740*/  STL.64 [R1+0x13d0], R8 ;  /* 0x0013d00801007387 */ /* 0x0001e60000100a00 */
[----:B0-----:R-:W3:Y:S01]  /*1b750*/  LDL.LU R8, [R1+0x490] ;  /* 0x0004900001087983 */ /* 0x001ee20000300800 */
[----:B------:R-:W3:Y:S02]  /*1b760*/  LDL.LU R9, [R1+0x494] ;  /* 0x0004940001097983 */ /* 0x000ee40000300800 */
[----:B------:R-:W3:Y:S02]  /*1b770*/  LDL.LU R10, [R1+0x498] ;  /* 0x00049800010a7983 */ /* 0x000ee40000300800 */
[----:B------:R-:W3:Y:S01]  /*1b780*/  LDL.LU R11, [R1+0x49c] ;  /* 0x00049c00010b7983 */ /* 0x000ee20000300800 */
[----:B--2---:R-:W-:Y:S01]  /*1b790*/  HMMA.16816.F32.BF16 R4, R20, R24, R4 ;  /* 0x000000181404723c */ /* 0x004fe20000041804 */
[----:B------:R-:W-:-:S02]  /*1b7a0*/  IMAD.MOV.U32 R14, RZ, RZ, R24 ;  /* 0x000000ffff0e7224 */ /* 0x000fc400078e0018 */
[----:B------:R-:W-:Y:S11]  /*1b7b0*/  IMAD.MOV.U32 R3, RZ, RZ, R25 ;  /* 0x000000ffff037224 */ /* 0x000ff600078e0019 */
[----:B------:R-:W-:Y:S09]  /*1b7c0*/  @!UPT UIADD3 URZ, URZ, URZ, URZ ;  /* 0x0000003f3f3ff290 */ /* 0x000ff2000fffe03f */
[----:B------:R-:W-:Y:S01]  /*1b7d0*/  STL.64 [R1+0x3b0], R4 ;  /* 0x0003b00401007387 */ /* 0x000fe20000100a00 */
[----:B------:R0:W-:Y:S03]  /*1b7e0*/  STL.64 [R1+0x3b8], R6 ;  /* 0x0003b80601007387 */ /* 0x0001e60000100a00 */
[----:B0-----:R-:W2:Y:S01]  /*1b7f0*/  LDL.LU.64 R6, [R1+0x1448] ;  /* 0x0014480001067983 */ /* 0x001ea20000300a00 */
[----:B------:R-:W2:Y:S02]  /*1b800*/  LDL.LU.64 R4, [R1+0x1440] ;  /* 0x0014400001047983 */ /* 0x000ea40000300a00 */
[----:B------:R-:W4:Y:S02]  /*1b810*/  LDL.LU.64 R26, [R1+0x1438] ;  /* 0x00143800011a7983 */ /* 0x000f240000300a00 */
[----:B------:R-:W4:Y:S02]  /*1b820*/  LDL.LU.64 R24, [R1+0x1430] ;  /* 0x0014300001187983 */ /* 0x000f240000300a00 */
[----:B------:R-:W-:-:S02]  /*1b830*/  IMAD.MOV.U32 R16, RZ, RZ, R2 ;  /* 0x000000ffff107224 */ /* 0x000fc400078e0002 */
[----:B------:R-:W-:-:S07]  /*1b840*/  IMAD.MOV.U32 R17, RZ, RZ, R0 ;  /* 0x000000ffff117224 */ /* 0x000fce00078e0000 */
[C---:B----4-:R-:W-:Y:S11]  /*1b850*/  HMMA.16816.F32.BF16 R24, R20.reuse, R16, R24 ;  /* 0x000000101418723c */ /* 0x050ff60000041818 */
        /* <DEDUP_REMOVED lines=9> */
[----:B------:R-:W-:Y:S01]  /*1b8f0*/  STL.64 [R1+0x390], R4 ;  /* 0x0003900401007387 */ /* 0x000fe20000100a00 */
[----:B------:R0:W-:Y:S03]  /*1b900*/  STL.64 [R1+0x398], R6 ;  /* 0x0003980601007387 */ /* 0x0001e60000100a00 */
[----:B0-----:R-:W2:Y:S01]  /*1b910*/  LDL.LU.64 R6, [R1+0x1420] ;  /* 0x0014200001067983 */ /* 0x001ea20000300a00 */
[----:B------:R-:W3:Y:S02]  /*1b920*/  LDL.LU.64 R4, [R1+0x1418] ;  /* 0x0014180001047983 */ /* 0x000ee40000300a00 */
[----:B------:R-:W-:Y:S02]  /*1b930*/  IMAD.MOV.U32 R2, RZ, RZ, R24 ;  /* 0x000000ffff027224 */ /* 0x000fe400078e0018 */
[----:B------:R-:W-:Y:S01]  /*1b940*/  IMAD.MOV.U32 R0, RZ, RZ, R25 ;  /* 0x000000ffff007224 */ /* 0x000fe200078e0019 */
[----:B------:R-:W4:Y:S01]  /*1b950*/  LDL.LU.64 R26, [R1+0x1410] ;  /* 0x00141000011a7983 */ /* 0x000f220000300a00 */
[----:B------:R-:W4:Y:S01]  /*1b960*/  LDL.LU.64 R24, [R1+0x1408] ;  /* 0x0014080001187983 */ /* 0x000f220000300a00 */
[----:B---3--:R-:W-:Y:S02]  /*1b970*/  HMMA.16816.F32.BF16 R20, R20, R4, R8 ;  /* 0x000000041414723c */ /* 0x008fe40000041808 */
[----:B------:R-:W3:Y:S11]  /*1b980*/  LDL.LU R8, [R1+0x250] ;  /* 0x0002500001087983 */ /* 0x000ef60000300800 */
[----:B------:R-:W-:Y:S10]  /*1b990*/  @!UPT UIADD3 URZ, URZ, URZ, URZ ;  /* 0x0000003f3f3ff290 */ /* 0x000ff4000fffe03f */
[----:B------:R-:W-:Y:S01]  /*1b9a0*/  STL.64 [R1+0x2c0], R20 ;  /* 0x0002c01401007387 */ /* 0x000fe20000100a00 */
[----:B------:R-:W-:Y:S02]  /*1b9b0*/  STL.64 [R1+0x2c8], R22 ;  /* 0x0002c81601007387 */ /* 0x000fe40000100a00 */
[----:B------:R-:W3:Y:S02]  /*1b9c0*/  LDL.LU R9, [R1+0x254] ;  /* 0x0002540001097983 */ /* 0x000ee40000300800 */
[----:B------:R-:W2:Y:S01]  /*1b9d0*/  LDL.LU R10, [R1+0x258] ;  /* 0x00025800010a7983 */ /* 0x000ea20000300800 */
[----:B------:R-:W2:Y:S01]  /*1b9e0*/  LDL.LU R11, [R1+0x25c] ;  /* 0x00025c00010b7983 */ /* 0x000ea20000300800 */
[----:B------:R-:W-:Y:S02]  /*1b9f0*/  IMAD.MOV.U32 R12, RZ, RZ, R18 ;  /* 0x000000ffff0c7224 */ /* 0x000fe400078e0012 */
[----:B------:R-:W-:Y:S01]  /*1ba00*/  IMAD.MOV.U32 R13, RZ, RZ, R15 ;  /* 0x000000ffff0d7224 */ /* 0x000fe200078e000f */
[----:B--2---:R-:W-:Y:S01]  /*1ba10*/  STL.64 [R1+0x13e8], R10 ;  /* 0x0013e80a01007387 */ /* 0x004fe20000100a00 */
[----:B---3--:R-:W-:Y:S03]  /*1ba20*/  STL.64 [R1+0x13e0], R8 ;  /* 0x0013e00801007387 */ /* 0x008fe60000100a00 */
[----:B------:R0:W-:Y:S02]  /*1ba30*/  STL.64 [R1+0x13f0], R12 ;  /* 0x0013f00c01007387 */ /* 0x0001e40000100a00 */
[----:B0-----:R-:W4:Y:S01]  /*1ba40*/  LDL.LU.64 R12, [R1+0x60] ;  /* 0x00006000010c7983 */ /* 0x001f220000300a00 */
[----:B------:R-:W2:Y:S02]  /*1ba50*/  LDL.LU R8, [R1+0x260] ;  /* 0x0002600001087983 */ /* 0x000ea40000300800 */
[----:B------:R-:W2:Y:S02]  /*1ba60*/  LDL.LU R9, [R1+0x264] ;  /* 0x0002640001097983 */ /* 0x000ea40000300800 */
[----:B------:R-:W3:Y:S01]  /*1ba70*/  LDL.LU R10, [R1+0x268] ;  /* 0x00026800010a7983 */ /* 0x000ee20000300800 */
[----:B------:R-:W3:Y:S01]  /*1ba80*/  LDL.LU R11, [R1+0x26c] ;  /* 0x00026c00010b7983 */ /* 0x000ee20000300800 */
[----:B------:R-:W-:-:S02]  /*1ba90*/  IMAD.MOV.U32 R16, RZ, RZ, R14 ;  /* 0x000000ffff107224 */ /* 0x000fc400078e000e */
[----:B------:R-:W-:Y:S01]  /*1baa0*/  IMAD.MOV.U32 R17, RZ, RZ, R3 ;  /* 0x000000ffff117224 */ /* 0x000fe200078e0003 */
[----:B---3--:R-:W-:Y:S01]  /*1bab0*/  STL.64 [R1+0x1400], R10 ;  /* 0x0014000a01007387 */ /* 0x008fe20000100a00 */
[----:B--2---:R0:W-:Y:S03]  /*1bac0*/  STL.64 [R1+0x13f8], R8 ;  /* 0x0013f80801007387 */ /* 0x0041e60000100a00 */
[----:B0-----:R-:W4:Y:S01]  /*1bad0*/  LDL.LU R8, [R1+0x280] ;  /* 0x0002800001087983 */ /* 0x001f220000300800 */
[----:B------:R-:W4:Y:S02]  /*1bae0*/  LDL.LU R9, [R1+0x284] ;  /* 0x0002840001097983 */ /* 0x000f240000300800 */
[----:B------:R-:W4:Y:S02]  /*1baf0*/  LDL.LU R10, [R1+0x288] ;  /* 0x00028800010a7983 */ /* 0x000f240000300800 */
[----:B------:R-:W4:Y:S01]  /*1bb00*/  LDL.LU R11, [R1+0x28c] ;  /* 0x00028c00010b7983 */ /* 0x000f220000300800 */
[----:B------:R0:W-:Y:S04]  /*1bb10*/  STL.64 [R1+0x13c8], R16 ;  /* 0x0013c81001007387 */ /* 0x0001e80000100a00 */
        /* <DEDUP_REMOVED lines=8> */
[----:B------:R-:W2:Y:S02]  /*1bba0*/  LDL.LU R6, [R1+0x628] ;  /* 0x0006280001067983 */ /* 0x000ea40000300800 */
[----:B------:R-:W2:Y:S02]  /*1bbb0*/  LDL.LU R7, [R1+0x62c] ;  /* 0x00062c0001077983 */ /* 0x000ea40000300800 */
[----:B--2---:R-:W-:Y:S01]  /*1bbc0*/  STL.64 [R1+0x13a8], R6 ;  /* 0x0013a80601007387 */ /* 0x004fe20000100a00 */
[----:B---3--:R0:W-:Y:S03]  /*1bbd0*/  STL.64 [R1+0x13a0], R4 ;  /* 0x0013a00401007387 */ /* 0x0081e60000100a00 */
[----:B0-----:R-:W2:Y:S01]  /*1bbe0*/  LDL.LU R4, [R1+0x5c0] ;  /* 0x0005c00001047983 */ /* 0x001ea20000300800 */
[----:B------:R-:W2:Y:S02]  /*1bbf0*/  LDL.LU R5, [R1+0x5c4] ;  /* 0x0005c40001057983 */ /* 0x000ea40000300800 */
[----:B------:R-:W3:Y:S02]  /*1bc00*/  LDL.LU R6, [R1+0x5c8] ;  /* 0x0005c80001067983 */ /* 0x000ee40000300800 */
[----:B------:R-:W3:Y:S01]  /*1bc10*/  LDL.LU R7, [R1+0x5cc] ;  /* 0x0005cc0001077983 */ /* 0x000ee20000300800 */
[----:B----4-:R-:W-:Y:S01]  /*1bc20*/  HMMA.16816.F32.BF16 R8, R24, R12, R8 ;  /* 0x0000000c1808723c */ /* 0x010fe20000041808 */
[----:B------:R-:W-:-:S02]  /*1bc30*/  IMAD.MOV.U32 R29, RZ, RZ, R12 ;  /* 0x000000ffff1d7224 */ /* 0x000fc400078e000c */
[----:B------:R-:W-:Y:S01]  /*1bc40*/  IMAD.MOV.U32 R3, RZ, RZ, R13 ;  /* 0x000000ffff037224 */ /* 0x000fe200078e000d */
[----:B---3--:R-:W-:Y:S01]  /*1bc50*/  STL.64 [R1+0x13c0], R6 ;  /* 0x0013c00601007387 */ /* 0x008fe20000100a00 */
[----:B--2---:R0:W-:Y:S03]  /*1bc60*/  STL.64 [R1+0x13b8], R4 ;  /* 0x0013b80401007387 */ /* 0x0041e60000100a00 */
[----:B0-----:R-:W2:Y:S01]  /*1bc70*/  LDL.LU R4, [R1+0x4b0] ;  /* 0x0004b00001047983 */ /* 0x001ea20000300800 */
[----:B------:R-:W2:Y:S02]  /*1bc80*/  LDL.LU R5, [R1+0x4b4] ;  /* 0x0004b40001057983 */ /* 0x000ea40000300800 */
[----:B------:R-:W2:Y:S02]  /*1bc90*/  LDL.LU R6, [R1+0x4b8] ;  /* 0x0004b80001067983 */ /* 0x000ea40000300800 */
[----:B------:R-:W2:Y:S10]  /*1bca0*/  LDL.LU R7, [R1+0x4bc] ;  /* 0x0004bc0001077983 */ /* 0x000eb40000300800 */
        /* <DEDUP_REMOVED lines=9> */
[----:B------:R0:W-:Y:S01]  /*1bd40*/  STL.64 [R1+0x2a0], R12 ;  /* 0x0002a00c01007387 */ /* 0x0001e20000100a00 */
[----:B------:R3:W-:Y:S03]  /*1bd50*/  STL.64 [R1+0x2a8], R14 ;  /* 0x0002a80e01007387 */ /* 0x0007e60000100a00 */
[----:B0-----:R-:W3:Y:S02]  /*1bd60*/  LDL.LU.64 R12, [R1+0x13d8] ;  /* 0x0013d800010c7983 */ /* 0x001ee40000300a00 */
[C---:B---3--:R-:W-:Y:S02]  /*1bd70*/  HMMA.16816.F32.BF16 R12, R24.reuse, R12, R8 ;  /* 0x0000000c180c723c */ /* 0x048fe40000041808 */
[----:B------:R-:W3:Y:S11]  /*1bd80*/  LDL.LU.64 R8, [R1+0x13d0] ;  /* 0x0013d00001087983 */ /* 0x000ef60000300a00 */
[----:B------:R-:W-:Y:S10]  /*1bd90*/  @!UPT UIADD3 URZ, URZ, URZ, URZ ;  /* 0x0000003f3f3ff290 */ /* 0x000ff4000fffe03f */
[----:B------:R-:W-:Y:S01]  /*1bda0*/  STL.64 [R1+0x290], R12 ;  /* 0x0002900c01007387 */ /* 0x000fe20000100a00 */
[----:B------:R-:W-:Y:S01]  /*1bdb0*/  STL.64 [R1+0x298], R14 ;  /* 0x0002980e01007387 */ /* 0x000fe20000100a00 */
[----:B---3--:R-:W-:Y:S11]  /*1bdc0*/  HMMA.16816.F32.BF16 R16, R24, R8, R16 ;  /* 0x000000081810723c */ /* 0x008ff60000041810 */
[----:B------:R-:W-:Y:S11]  /*1bdd0*/  @!UPT UIADD3 URZ, URZ, URZ, URZ ;  /* 0x0000003f3f3ff290 */ /* 0x000ff6000fffe03f */
[----:B------:R-:W-:Y:S01]  /*1bde0*/  @!UPT UIADD3 URZ, URZ, URZ, URZ ;  /* 0x0000003f3f3ff290 */ /* 0x000fe2000fffe03f */
[----:B------:R0:W-:Y:S01]  /*1bdf0*/  STL.64 [R1+0x280], R16 ;  /* 0x0002801001007387 */ /* 0x0001e20000100a00 */
[----:B------:R-:W-:Y:S03]  /*1be00*/  STL.64 [R1+0x288], R18 ;  /* 0x0002881201007387 */ /* 0x000fe60000100a00 */
[----:B0-----:R-:W2:Y:S01]  /*1be10*/  LDL.LU.64 R16, [R1+0x13c8] ;  /* 0x0013c80001107983 */ /* 0x001ea20000300a00 */
[----:B------:R-:W-:Y:S01]  /*1be20*/  LOP3.LUT R15, R28, 0x40, RZ, 0x3c, !PT ;  /* 0x000000401c0f7812 */ /* 0x000fe200078e3cff */
[----:B------:R-:W-:Y:S02]  /*1be30*/  IMAD.MOV.U32 R20, RZ, RZ, R2 ;  /* 0x000000ffff147224 */ /* 0x000fe400078e0002 */
[----:B------:R-:W-:Y:S02]  /*1be40*/  IMAD.MOV.U32 R21, RZ, RZ, R0 ;  /* 0x000000ffff157224 */ /* 0x000fe400078e0000 */
[----:B------:R-:W-:-:S02]  /*1be50*/  IMAD.MOV.U32 R2, RZ, RZ, R8 ;  /* 0x000000ffff027224 */ /* 0x000fc400078e0008 */
[----:B------:R-:W-:Y:S02]  /*1be60*/  IMAD.MOV.U32 R0, RZ, RZ, R9 ;  /* 0x000000ffff007224 */ /* 0x000fe400078e0009 */
[----:B------:R-:W0:Y:S02]  /*1be70*/  LDSM.16.MT88.4 R8, [R15+0x4100] ;  /* 0x004100000f08783b */ /* 0x000e240000004200 */
[----:B------:R-:W1:Y:S02]  /*1be80*/  LDSM.16.MT88.4 R12, [R15+0x4180] ;  /* 0x004180000f0c783b */ /* 0x000e640000004200 */
        /* <DEDUP_REMOVED lines=8> */
[----:B------:R-:W2:Y:S11]  /*1bf10*/  LDL.LU.64 R4, [R1+0x13b8] ;  /* 0x0013b80001047983 */ /* 0x000eb60000300a00 */
[----:B------:R-:W-:Y:S10]  /*1bf20*/  @!UPT UIADD3 URZ, URZ, URZ, URZ ;  /* 0x0000003f3f3ff290 */ /* 0x000ff4000fffe03f */
[----:B------:R0:W-:Y:S01]  /*1bf30*/  STL.64 [R1+0x270], R16 ;  /* 0x0002701001007387 */ /* 0x0001e20000100a00 */
[----:B------:R-:W-:Y:S03]  /*1bf40*/  STL.64 [R1+0x278], R18 ;  /* 0x0002781201007387 */ /* 0x000fe60000100a00 */
[----:B0-----:R-:W2:Y:S01]  /*1bf50*/  LDL.LU.64 R16, [R1+0x13b0] ;  /* 0x0013b00001107983 */ /* 0x001ea20000300a00 */
[----:B-1----:R-:W-:Y:S02]  /*1bf60*/  STL.64 [R1+0x1330], R14 ;  /* 0x0013300e01007387 */ /* 0x002fe40000100a00 */
[----:B------:R0:W-:Y:S02]  /*1bf70*/  STL.64 [R1+0x1328], R12 ;  /* 0x0013280c01007387 */ /* 0x0001e40000100a00 */
[----:B0-----:R-:W4:Y:S01]  /*1bf80*/  LDL.LU R12, [R1+0x6c0] ;  /* 0x0006c000010c7983 */ /* 0x001f220000300800 */
[----:B------:R-:W4:Y:S02]  /*1bf90*/  LDL.LU R13, [R1+0x6c4] ;  /* 0x0006c400010d7983 */ /* 0x000f240000300800 */
[----:B------:R-:W4:Y:S02]  /*1bfa0*/  LDL.LU R14, [R1+0x6c8] ;  /* 0x0006c800010e7983 */ /* 0x000f240000300800 */
[----:B------:R-:W4:Y:S01]  /*1bfb0*/  LDL.LU R15, [R1+0x6cc] ;  /* 0x0006cc00010f7983 */ /* 0x000f220000300800 */
[C---:B--2---:R-:W-:Y:S01]  /*1bfc0*/  HMMA.16816.F32.BF16 R16, R24.reuse, R16, R4 ;  /* 0x000000101810723c */ /* 0x044fe20000041804 */
[----:B------:R-:W2:Y:S01]  /*1bfd0*/  LDL.LU.64 R6, [R1+0x13a8] ;  /* 0x0013a80001067983 */ /* 0x000ea20000300a00 */
[----:B------:R-:W2:Y:S11]  /*1bfe0*/  LDL.LU.64 R4, [R1+0x13a0] ;  /* 0x0013a00001047983 */ /* 0x000eb60000300a00 */
[----:B------:R-:W-:Y:S10]  /*1bff0*/  @!UPT UIADD3 URZ, URZ, URZ, URZ ;  /* 0x0000003f3f3ff290 */ /* 0x000ff4000fffe03f */
[----:B------:R-:W-:Y:S01]  /*1c000*/  STL.64 [R1+0x260], R16 ;  /* 0x0002601001007387 */ /* 0x000fe20000100a00 */
[----:B------:R-:W-:Y:S02]  /*1c010*/  STL.64 [R1+0x268], R18 ;  /* 0x0002681201007387 */ /* 0x000fe40000100a00 */
[----:B------:R-:W0:Y:S02]  /*1c020*/  LDSM.16.MT88.4 R16, [R28+0x6000] ;  /* 0x006000001c10783b */ /* 0x000e240000004200 */
[----:B0-----:R-:W-:Y:S02]  /*1c030*/  STL.64 [R1+0x12a0], R18 ;  /* 0x0012a01201007387 */ /* 0x001fe40000100a00 */
[----:B------:R0:W-:Y:S02]  /*1c040*/  STL.64 [R1+0x1298], R16 ;  /* 0x0012981001007387 */ /* 0x0001e40000100a00 */
[----:B0-----:R-:W3:Y:S01]  /*1c050*/  LDL.LU.64 R16, [R1+0x40] ;  /* 0x0000400001107983 */ /* 0x001ee20000300a00 */
[C---:B--2---:R-:W-:Y:S03]  /*1c060*/  HMMA.16816.F32.BF16 R20, R24.reuse, R20, R4 ;  /* 0x000000141814723c */ /* 0x044fe60000041804 */
[----:B------:R-:W2:Y:S01]  /*1c070*/  LDL.LU.64 R6, [R1+0x1398] ;  /* 0x0013980001067983 */ /* 0x000ea20000300a00 */
[----:B------:R-:W3:Y:S11]  /*1c080*/  LDL.LU.64 R4, [R1+0x1390] ;  /* 0x0013900001047983 */ /* 0x000ef60000300a00 */
[----:B------:R-:W-:Y:S08]  /*1c090*/  @!UPT UIADD3 URZ, URZ, URZ, URZ ;  /* 0x0000003f3f3ff290 */ /* 0x000ff0000fffe03f */
[----:B------:R-:W-:Y:S01]  /*1c0a0*/  STL.64 [R1+0x250], R20 ;  /* 0x0002501401007387 */ /* 0x000fe20000100a00 */
[----:B------:R-:W-:Y:S02]  /*1c0b0*/  STL.64 [R1+0x258], R22 ;  /* 0x0002581601007387 */ /* 0x000fe40000100a00 */
[----:B------:R-:W0:Y:S02]  /*1c0c0*/  LDSM.16.MT88.4 R20, [R28+0x6080] ;  /* 0x006080001c14783b */ /* 0x000e240000004200 */
[----:B0-----:R-:W-:Y:S02]  /*1c0d0*/  STL.64 [R1+0x1220], R22 ;  /* 0x0012201601007387 */ /* 0x001fe40000100a00 */
[----:B------:R0:W-:Y:S02]  /*1c0e0*/  STL.64 [R1+0x1218], R20 ;  /* 0x0012181401007387 */ /* 0x0001e40000100a00 */
[----:B0-----:R-:W-:Y:S02]  /*1c0f0*/  IMAD.MOV.U32 R20, RZ, RZ, R29 ;  /* 0x000000ffff147224 */ /* 0x001fe400078e001d */
[----:B------:R-:W-:Y:S01]  /*1c100*/  IMAD.MOV.U32 R21, RZ, RZ, R3 ;  /* 0x000000ffff157224 */ /* 0x000fe200078e0003 */
[----:B------:R-:W4:Y:S01]  /*1c110*/  LDL.LU R29, [R1+0x138c] ;  /* 0x00138c00011d7983 */ /* 0x000f220000300800 */
[----:B------:R-:W4:Y:S01]  /*1c120*/  LDL.LU R3, [R1+0x1388] ;  /* 0x0013880001037983 */ /* 0x000f220000300800 */
[----:B---3--:R-:W-:Y:S02]  /*1c130*/  HMMA.16816.F32.BF16 R24, R24, R4, R8 ;  /* 0x000000041818723c */ /* 0x008fe40000041808 */
[----:B------:R-:W4:Y:S01]  /*1c140*/  LDL.LU.64 R10, [R1+0x1380] ;  /* 0x00138000010a7983 */ /* 0x000f220000300a00 */
[----:B------:R-:W4:Y:S02]  /*1c150*/  LDL.LU.64 R8, [R1+0x1378] ;  /* 0x0013780001087983 */ /* 0x000f240000300a00 */
[----:B--2---:R-:W-:Y:S02]  /*1c160*/  STL.64 [R1+0x1340], R6 ;  /* 0x0013400601007387 */ /* 0x004fe40000100a00 */
[----:B------:R0:W-:Y:S11]  /*1c170*/  STL.64 [R1+0x1338], R4 ;  /* 0x0013380401007387 */ /* 0x0001f60000100a00 */
[----:B------:R-:W-:Y:S05]  /*1c180*/  @!UPT UIADD3 URZ, URZ, URZ, URZ ;  /* 0x0000003f3f3ff290 */ /* 0x000fea000fffe03f */
[----:B------:R-:W-:Y:S01]  /*1c190*/  STL.64 [R1+0x1a0], R24 ;  /* 0x0001a01801007387 */ /* 0x000fe20000100a00 */
[----:B------:R-:W-:Y:S02]  /*1c1a0*/  STL.64 [R1+0x1a8], R26 ;  /* 0x0001a81a01007387 */ /* 0x000fe40000100a00 */
[----:B------:R-:W1:Y:S04]  /*1c1b0*/  LDSM.16.MT88.4 R24, [R28+0x6100] ;  /* 0x006100001c18783b */ /* 0x000e680000004200 */
[----:B0-----:R-:W2:Y:S01]  /*1c1c0*/  LDL.LU R4, [R1+0x6a0] ;  /* 0x0006a00001047983 */ /* 0x001ea20000300800 */
[----:B------:R-:W2:Y:S01]  /*1c1d0*/  LDL.LU R5, [R1+0x6a4] ;  /* 0x0006a40001057983 */ /* 0x000ea20000300800 */
[----:B------:R-:W2:Y:S02]  /*1c1e0*/  LDL.LU R6, [R1+0x6a8] ;  /* 0x0006a80001067983 */ /* 0x000ea40000300800 */
[----:B------:R-:W2:Y:S01]  /*1c1f0*/  LDL.LU R7, [R1+0x6ac] ;  /* 0x0006ac0001077983 */ /* 0x000ea20000300800 */
[----:B-1----:R-:W-:Y:S01]  /*1c200*/  STL.64 [R1+0x1170], R26 ;  /* 0x0011701a01007387 */ /* 0x002fe20000100a00 */
[----:B------:R0:W-:Y:S03]  /*1c210*/  STL.64 [R1+0x1168], R24 ;  /* 0x0011681801007387 */ /* 0x0001e60000100a00 */
[----:B0-----:R-:W3:Y:S01]  /*1c220*/  LDL.LU.64 R24, [R1] ;  /* 0x0000000001187983 */ /* 0x001ee20000300a00 */
[----:B------:R-:W2:Y:S01]  /*1c230*/  LDL.64 R26, [R1+0x8] ;  /* 0x00000800011a7983 */ /* 0x000ea20000100a00 */
[C---:B----4-:R-:W-:Y:S02]  /*1c240*/  HMMA.16816.F32.BF16 R12, R8.reuse, R20, R12 ;  /* 0x00000014080c723c */ /* 0x050fe4000004180c */
[----:B--2---:R-:W-:Y:S01]  /*1c250*/  STL.64 [R1+0x1350], R26 ;  /* 0x0013501a01007387 */ /* 0x004fe20000100a00 */
[----:B---3--:R0:W-:Y:S03]  /*1c260*/  STL.64 [R1+0x1348], R24 ;  /* 0x0013481801007387 */ /* 0x0081e60000100a00 */
[----:B0-----:R-:W2:Y:S01]  /*1c270*/  LDL.LU R24, [R1+0x6b0] ;  /* 0x0006b00001187983 */ /* 0x001ea20000300800 */
[----:B------:R-:W2:Y:S02]  /*1c280*/  LDL.LU R25, [R1+0x6b4] ;  /* 0x0006b40001197983 */ /* 0x000ea40000300800 */
[----:B------:R-:W2:Y:S02]  /*1c290*/  LDL.LU R26, [R1+0x6b8] ;  /* 0x0006b800011a7983 */ /* 0x000ea40000300800 */
[----:B------:R-:W2:Y:S11]  /*1c2a0*/  LDL.LU R27, [R1+0x6bc] ;  /* 0x0006bc00011b7983 */ /* 0x000eb60000300800 */
[----:B------:R-:W-:Y:S01]  /*1c2b0*/  @!UPT UIADD3 URZ, URZ, URZ, URZ ;  /* 0x0000003f3f3ff290 */ /* 0x000fe2000fffe03f */
[----:B------:R0:W-:Y:S01]  /*1c2c0*/  STL.64 [R1+0x180], R12 ;  /* 0x0001800c01007387 */ /* 0x0001e20000100a00 */
[----:B------:R-:W-:Y:S03]  /*1c2d0*/  STL.64 [R1+0x188], R14 ;  /* 0x0001880e01007387 */ /* 0x000fe60000100a00 */
[----:B0-----:R-:W3:Y:S01]  /*1c2e0*/  LDL.LU.64 R12, [R1+0x20] ;  /* 0x00002000010c7983 */ /* 0x001ee20000300a00 */
[----:B------:R0:W-:Y:S03]  /*1c2f0*/  STL.64 [R1+0x1358], R20 ;  /* 0x0013581401007387 */ /* 0x0001e60000100a00 */
[----:B0-----:R-:W2:Y:S01]  /*1c300*/  LDL.LU.64 R20, [R1+0x50] ;  /* 0x0000500001147983 */ /* 0x001ea20000300a00 */
[----:B------:R-:W-:Y:S01]  /*1c310*/  HMMA.16816.F32.BF16 R4, R8, R16, R4 ;  /* 0x000000100804723c */ /* 0x000fe20000041804 */
[----:B------:R-:W-:-:S02]  /*1c320*/  IMAD.MOV.U32 R15, RZ, RZ, R16 ;  /* 0x000000ffff0f7224 */ /* 0x000fc400078e0010 */
[----:B------:R-:W-:-:S05]  /*1c330*/  IMAD.MOV.U32 R14, RZ, RZ, R17 ;  /* 0x000000ffff0e7224 */ /* 0x000fca00078e0011 */
[----:B--2---:R-:W-:Y:S11]  /*1c340*/  HMMA.16816.F32.BF16 R24, R8, R20, R24 ;  /* 0x000000140818723c */ /* 0x004ff60000041818 */
[----:B------:R-:W-:Y:S11]  /*1c350*/  @!UPT UIADD3 URZ, URZ, URZ, URZ ;  /* 0x0000003f3f3ff290 */ /* 0x000ff6000fffe03f */
[----:B------:R-:W-:Y:S01]  /*1c360*/  @!UPT UIADD3 URZ, URZ, URZ, URZ ;  /* 0x0000003f3f3ff290 */ /* 0x000fe2000fffe03f */
[----:B------:R-:W-:Y:S01]  /*1c370*/  STL.64 [R1+0x170], R24 ;  /* 0x0001701801007387 */ /* 0x000fe20000100a00 */
[----:B------:R-:W-:Y:S02]  /*1c380*/  STL.64 [R1+0x178], R26 ;  /* 0x0001781a01007387 */ /* 0x000fe40000100a00 */
[----:B------:R-:W-:Y:S02]  /*1c390*/  STL.64 [R1+0x160], R4 ;  /* 0x0001600401007387 */ /* 0x000fe40000100a00 */
[----:B------:R-:W-:Y:S01]  /*1c3a0*/  STL.64 [R1+0x168], R6 ;  /* 0x0001680601007387 */ /* 0x000fe20000100a00 */
[----:B------:R-:W-:Y:S01]  /*1c3b0*/  STL.64 [R1+0x1368], R14 ;  /* 0x0013680e01007387 */ /* 0x000fe20000100a00 */
[----:B---3--:R0:W-:Y:S03]  /*1c3c0*/  STL.64 [R1+0x1360], R12 ;  /* 0x0013600c01007387 */ /* 0x0081e60000100a00 */
[----:B0-----:R-:W2:Y:S01]  /*1c3d0*/  LDL.LU R12, [R1+0x690] ;  /* 0x00069000010c7983 */ /* 0x001ea20000300800 */
[----:B------:R-:W2:Y:S02]  /*1c3e0*/  LDL.LU R13, [R1+0x694] ;  /* 0x00069400010d7983 */ /* 0x000ea40000300800 */
[----:B------:R-:W2:Y:S02]  /*1c3f0*/  LDL.LU R14, [R1+0x698] ;  /* 0x00069800010e7983 */ /* 0x000ea40000300800 */
[----:B------:R-:W2:Y:S01]  /*1c400*/  LDL.LU R15, [R1+0x69c] ;  /* 0x00069c00010f7983 */ /* 0x000ea20000300800 */
[----:B------:R-:W3:Y:S01]  /*1c410*/  LDL.LU R16, [R1+0x350] ;  /* 0x0003500001107983 */ /* 0x000ee20000300800 */
[----:B------:R-:W3:Y:S02]  /*1c420*/  LDL.LU R17, [R1+0x354] ;  /* 0x0003540001117983 */ /* 0x000ee40000300800 */
[----:B------:R-:W4:Y:S02]  /*1c430*/  LDL.LU R18, [R1+0x358] ;  /* 0x0003580001127983 */ /* 0x000f240000300800 */
[----:B------:R-:W4:Y:S01]  /*1c440*/  LDL.LU R19, [R1+0x35c] ;  /* 0x00035c0001137983 */ /* 0x000f220000300800 */
[----:B------:R-:W2:Y:S01]  /*1c450*/  LDL.LU R4, [R1+0x660] ;  /* 0x0006600001047983 */ /* 0x000ea20000300800 */
[----:B------:R-:W2:Y:S02]  /*1c460*/  LDL.LU R5, [R1+0x664] ;  /* 0x0006640001057983 */ /* 0x000ea40000300800 */
[----:B------:R-:W2:Y:S02]  /*1c470*/  LDL.LU R6, [R1+0x668] ;  /* 0x0006680001067983 */ /* 0x000ea40000300800 */
[----:B------:R-:W-:Y:S01]  /*1c480*/  IMAD.MOV.U32 R27, RZ, RZ, R20 ;  /* 0x000000ffff1b7224 */ /* 0x000fe200078e0014 */
[----:B------:R-:W2:Y:S01]  /*1c490*/  LDL.LU R7, [R1+0x66c] ;  /* 0x00066c0001077983 */ /* 0x000ea20000300800 */
[----:B------:R-:W-:-:S02]  /*1c4a0*/  IMAD.MOV.U32 R26, RZ, RZ, R21 ;  /* 0x000000ffff1a7224 */ /* 0x000fc400078e0015 */
[----:B------:R-:W2:Y:S02]  /*1c4b0*/  LDL.LU R20, [R1+0x670] ;  /* 0x0006700001147983 */ /* 0x000ea40000300800 */
[----:B------:R-:W2:Y:S01]  /*1c4c0*/  LDL.LU R21, [R1+0x674] ;  /* 0x0006740001157983 */ /* 0x000ea20000300800 */
[----:B------:R-:W2:Y:S01]  /*1c4d0*/  LDL.LU R22, [R1+0x678] ;  /* 0x0006780001167983 */ /* 0x000ea20000300800 */
[----:B------:R-:W2:Y:S02]  /*1c4e0*/  LDL.LU R23, [R1+0x67c] ;  /* 0x00067c0001177983 */ /* 0x000ea40000300800 */
[----:B------:R-:W2:Y:S01]  /*1c4f0*/  LDL.LU.64 R24, [R1+0x10] ;  /* 0x0000100001187983 */ /* 0x000ea20000300a00 */
[----:B----4-:R-:W-:Y:S01]  /*1c500*/  STL.64 [R1+0x12b0], R18 ;  /* 0x0012b01201007387 */ /* 0x010fe20000100a00 */
[----:B---3--:R0:W-:Y:S03]  /*1c510*/  STL.64 [R1+0x12a8], R16 ;  /* 0x0012a81001007387 */ /* 0x0081e60000100a00 */
[----:B0-----:R-:W3:Y:S01]  /*1c520*/  LDL.LU R16, [R1+0x470] ;  /* 0x0004700001107983 */ /* 0x001ee20000300800 */
[----:B------:R-:W3:Y:S02]  /*1c530*/  LDL.LU R17, [R1+0x474] ;  /* 0x0004740001117983 */ /* 0x000ee40000300800 */
[----:B------:R-:W4:Y:S02]  /*1c540*/  LDL.LU R18, [R1+0x478] ;  /* 0x0004780001127983 */ /* 0x000f240000300800 */
[----:B------:R-:W4:Y:S02]  /*1c550*/  LDL.LU R19, [R1+0x47c] ;  /* 0x00047c0001137983 */ /* 0x000f240000300800 */
[----:B----4-:R-:W-:Y:S01]  /*1c560*/  STL.64 [R1+0x12c0], R18 ;  /* 0x0012c01201007387 */ /* 0x010fe20000100a00 */
[----:B---3--:R0:W-:Y:S02]  /*1c570*/  STL.64 [R1+0x12b8], R16 ;  /* 0x0012b81001007387 */ /* 0x0081e40000100a00 */
[----:B0-----:R-:W-:-:S02]  /*1c580*/  IMAD.MOV.U32 R16, RZ, RZ, R2 ;  /* 0x000000ffff107224 */ /* 0x001fc400078e0002 */
[----:B------:R-:W-:Y:S01]  /*1c590*/  IMAD.MOV.U32 R17, RZ, RZ, R0 ;  /* 0x000000ffff117224 */ /* 0x000fe200078e0000 */
[----:B------:R-:W3:Y:S01]  /*1c5a0*/  LDL.LU R2, [R1+0x1374] ;  /* 0x0013740001027983 */ /* 0x000ee20000300800 */
[----:B------:R-:W4:Y:S05]  /*1c5b0*/  LDL.LU R0, [R1+0x1370] ;  /* 0x0013700001007983 */ /* 0x000f2a0000300800 */
[----:B--2---:R-:W-:Y:S11]  /*1c5c0*/  HMMA.16816.F32.BF16 R12, R8, R16, R12 ;  /* 0x00000010080c723c */ /* 0x004ff6000004180c */
[----:B------:R-:W-:Y:S11]  /*1c5d0*/  @!UPT UIADD3 URZ, URZ, URZ, URZ ;  /* 0x0000003f3f3ff290 */ /* 0x000ff6000fffe03f */
[----:B------:R-:W-:Y:S01]  /*1c5e0*/  @!UPT UIADD3 URZ, URZ, URZ, URZ ;  /* 0x0000003f3f3ff290 */ /* 0x000fe2000fffe03f */
[----:B------:R-:W-:Y:S01]  /*1c5f0*/  STL.64 [R1+0x150], R12 ;  /* 0x0001500c01007387 */ /* 0x000fe20000100a00 */
[----:B------:R0:W-:Y:S03]  /*1c600*/  STL.64 [R1+0x158], R14 ;  /* 0x0001580e01007387 */ /* 0x0001e60000100a00 */
[----:B0-----:R-:W2:Y:S01]  /*1c610*/  LDL.LU.64 R14, [R1+0x1368] ;  /* 0x00136800010e7983 */ /* 0x001ea20000300a00 */
[----:B------:R-:W3:Y:S02]  /*1c620*/  LDL.LU.64 R12, [R1+0x1360] ;  /* 0x00136000010c7983 */ /* 0x000ee40000300a00 */
[----:B------:R2:W-:Y:S02]  /*1c630*/  STL.64 [R1+0x12d8], R16 ;  /* 0x0012d81001007387 */ /* 0x0005e40000100a00 */
[----:B--2---:R-:W-:Y:S02]  /*1c640*/  IMAD.MOV.U32 R16, RZ, RZ, R15 ;  /* 0x000000ffff107224 */ /* 0x004fe400078e000f */
[----:B------:R-:W-:-:S05]  /*1c650*/  IMAD.MOV.U32 R17, RZ, RZ, R14 ;  /* 0x000000ffff117224 */ /* 0x000fca00078e000e */
[----:B------:R0:W-:Y:S04]  /*1c660*/  STL.64 [R1+0x12f0], R16 ;  /* 0x0012f01001007387 */ /* 0x0001e80000100a00 */
[----:B0-----:R-:W3:Y:S01]  /*1c670*/  LDL.LU R16, [R1+0x680] ;  /* 0x0006800001107983 */ /* 0x001ee20000300800 */
[----:B------:R-:W3:Y:S02]  /*1c680*/  LDL.LU R17, [R1+0x684] ;  /* 0x0006840001117983 */ /* 0x000ee40000300800 */
[----:B------:R-:W3:Y:S02]  /*1c690*/  LDL.LU R18, [R1+0x688] ;  /* 0x0006880001127983 */ /* 0x000ee40000300800 */
[----:B------:R-:W3:Y:S01]  /*1c6a0*/  LDL.LU R19, [R1+0x68c] ;  /* 0x00068c0001137983 */ /* 0x000ee20000300800 */
[C---:B------:R-:W-:Y:S08]  /*1c6b0*/  HMMA.16816.F32.BF16 R20, R8.reuse, R24, R20 ;  /* 0x000000180814723c */ /* 0x040ff00000041814 */
[----:B---3--:R-:W-:Y:S11]  /*1c6c0*/  HMMA.16816.F32.BF16 R16, R8, R12, R16 ;  /* 0x0000000c0810723c */ /* 0x008ff60000041810 */
[----:B------:R-:W-:Y:S11]  /*1c6d0*/  @!UPT UIADD3 URZ, URZ, URZ, URZ ;  /* 0x0000003f3f3ff290 */ /* 0x000ff6000fffe03f */
[----:B------:R-:W-:Y:S01]  /*1c6e0*/  @!UPT UIADD3 URZ, URZ, URZ, URZ ;  /* 0x0000003f3f3ff290 */ /* 0x000fe2000fffe03f */
[----:B------:R0:W-:Y:S01]  /*1c6f0*/  STL.64 [R1+0x140], R16 ;  /* 0x0001401001007387 */ /* 0x0001e20000100a00 */
[----:B------:R1:W-:Y:S02]  /*1c700*/  STL.64 [R1+0x148], R18 ;  /* 0x0001481201007387 */ /* 0x0003e40000100a00 */
[----:B0-----:R-:W-:Y:S02]  /*1c710*/  IMAD.MOV.U32 R16, RZ, RZ, R27 ;  /* 0x000000ffff107224 */ /* 0x001fe400078e001b */
[----:B-1----:R-:W-:Y:S02]  /*1c720*/  IMAD.MOV.U32 R19, RZ, RZ, R12 ;  /* 0x000000ffff137224 */ /* 0x002fe400078e000c */
[----:B------:R-:W-:Y:S01]  /*1c730*/  IMAD.MOV.U32 R18, RZ, RZ, R13 ;  /* 0x000000ffff127224 */ /* 0x000fe200078e000d */
[----:B------:R-:W2:Y:S01]  /*1c740*/  LDL.LU R12, [R1+0x5e0] ;  /* 0x0005e000010c7983 */ /* 0x000ea20000300800 */
[----:B------:R-:W-:Y:S02]  /*1c750*/  IMAD.MOV.U32 R17, RZ, RZ, R26 ;  /* 0x000000ffff117224 */ /* 0x000fe400078e001a */
[----:B------:R-:W2:Y:S02]  /*1c760*/  LDL.LU R13, [R1+0x5e4] ;  /* 0x0005e400010d7983 */ /* 0x000ea40000300800 */
[----:B------:R-:W2:Y:S01]  /*1c770*/  LDL.LU R14, [R1+0x5e8] ;  /* 0x0005e800010e7983 */ /* 0x000ea20000300800 */
[----:B------:R-:W2:Y:S01]  /*1c780*/  LDL.LU R15, [R1+0x5ec] ;  /* 0x0005ec00010f7983 */ /* 0x000ea20000300800 */
[----:B------:R-:W-:Y:S02]  /*1c790*/  STL.64 [R1+0x1320], R18 ;  /* 0x0013201201007387 */ /* 0x000fe40000100a00 */
[----:B------:R0:W-:Y:S02]  /*1c7a0*/  STL.64 [R1+0x1318], R16 ;  /* 0x0013181001007387 */ /* 0x0001e40000100a00 */
[----:B0-----:R-:W3:Y:S01]  /*1c7b0*/  LDL.LU R16, [R1+0xb0] ;  /* 0x0000b00001107983 */ /* 0x001ee20000300800 */
[----:B------:R-:W3:Y:S02]  /*1c7c0*/  LDL.LU R17, [R1+0xb4] ;  /* 0x0000b40001117983 */ /* 0x000ee40000300800 */
[----:B------:R-:W3:Y:S02]  /*1c7d0*/  LDL.LU R18, [R1+0xb8] ;  /* 0x0000b80001127983 */ /* 0x000ee40000300800 */
[----:B------:R-:W3:Y:S01]  /*1c7e0*/  LDL.LU R19, [R1+0xbc] ;  /* 0x0000bc0001137983 */ /* 0x000ee20000300800 */
[----:B------:R0:W-:Y:S01]  /*1c7f0*/  STL.64 [R1+0x130], R20 ;  /* 0x0001301401007387 */ /* 0x0001e20000100a00 */
[----:B------:R1:W-:Y:S03]  /*1c800*/  STL.64 [R1+0x138], R22 ;  /* 0x0001381601007387 */ /* 0x0003e60000100a00 */
[----:B0-----:R-:W3:Y:S01]  /*1c810*/  LDL.LU.64 R20, [R1+0x1358] ;  /* 0x0013580001147983 */ /* 0x001ee20000300a00 */
[----:B-1----:R-:W-:-:S02]  /*1c820*/  IMAD.MOV.U32 R23, RZ, RZ, R24 ;  /* 0x000000ffff177224 */ /* 0x002fc400078e0018 */
[----:B------:R-:W-:Y:S02]  /*1c830*/  IMAD.MOV.U32 R22, RZ, RZ, R25 ;  /* 0x000000ffff167224 */ /* 0x000fe400078e0019 */
[----:B------:R-:W2:Y:S01]  /*1c840*/  LDL.LU.64 R26, [R1+0x1350] ;  /* 0x00135000011a7983 */ /* 0x000ea20000300a00 */
        /* <DEDUP_REMOVED lines=9> */
[----:B------:R0:W-:Y:S02]  /*1c8e0*/  STL.64 [R1+0x12c8], R24 ;  /* 0x0012c81801007387 */ /* 0x0001e40000100a00 */
[----:B0-----:R-:W2:Y:S01]  /*1c8f0*/  LDL.LU R24, [R1+0x480] ;  /* 0x0004800001187983 */ /* 0x001ea20000300800 */
        /* <DEDUP_REMOVED lines=9> */
[----:B------:R-:W-:Y:S01]  /*1c990*/  HMMA.16816.F32.BF16 R8, R8, R4, R12 ;  /* 0x000000040808723c */ /* 0x000fe2000004180c */
[----:B--2---:R-:W-:Y:S01]  /*1c9a0*/  STL.64 [R1+0x1300], R26 ;  /* 0x0013001a01007387 */ /* 0x004fe20000100a00 */
[----:B------:R0:W-:Y:S03]  /*1c9b0*/  STL.64 [R1+0x12f8], R24 ;  /* 0x0012f81801007387 */ /* 0x0001e60000100a00 */
[----:B0-----:R-:W2:Y:S01]  /*1c9c0*/  LDL.LU R24, [R1+0xa0] ;  /* 0x0000a00001187983 */ /* 0x001ea20000300800 */
[----:B------:R-:W2:Y:S02]  /*1c9d0*/  LDL.LU R25, [R1+0xa4] ;  /* 0x0000a40001197983 */ /* 0x000ea40000300800 */
[----:B------:R-:W2:Y:S02]  /*1c9e0*/  LDL.LU R26, [R1+0xa8] ;  /* 0x0000a800011a7983 */ /* 0x000ea40000300800 */
[----:B------:R-:W2:Y:S01]  /*1c9f0*/  LDL.LU R27, [R1+0xac] ;  /* 0x0000ac00011b7983 */ /* 0x000ea20000300800 */
[----:B------:R-:W3:Y:S01]  /*1ca00*/  LDL.LU.64 R14, [R1+0x1330] ;  /* 0x00133000010e7983 */ /* 0x000ee20000300a00 */
[----:B------:R-:W3:Y:S11]  /*1ca10*/  LDL.LU.64 R12, [R1+0x1328] ;  /* 0x00132800010c7983 */ /* 0x000ef60000300a00 */
[----:B------:R0:W-:Y:S02]  /*1ca20*/  STL.64 [R1+0xc0], R8 ;  /* 0x0000c00801007387 */ /* 0x0001e40000100a00 */
[----:B------:R1:W-:Y:S02]  /*1ca30*/  STL.64 [R1+0xc8], R10 ;  /* 0x0000c80a01007387 */ /* 0x0003e40000100a00 */
[----:B0-----:R-:W-:-:S02]  /*1ca40*/  IMAD.MOV.U32 R8, RZ, RZ, R23 ;  /* 0x000000ffff087224 */ /* 0x001fc400078e0017 */
[----:B------:R-:W-:Y:S01]  /*1ca50*/  IMAD.MOV.U32 R9, RZ, RZ, R22 ;  /* 0x000000ffff097224 */ /* 0x000fe200078e0016 */
[----:B-1----:R-:W2:Y:S04]  /*1ca60*/  LDL R10, [R1+0x18] ;  /* 0x00001800010a7983 */ /* 0x002ea80000100800 */
[----:B------:R-:W2:Y:S01]  /*1ca70*/  LDL R11, [R1+0x1c] ;  /* 0x00001c00010b7983 */ /* 0x000ea20000100800 */
[----:B---3--:R-:W-:Y:S03]  /*1ca80*/  HMMA.16816.F32.BF16 R20, R12, R20, R16 ;  /* 0x000000140c14723c */ /* 0x008fe60000041810 */
[----:B------:R-:W3:Y:S01]  /*1ca90*/  LDL.LU.64 R18, [R1+0x1320] ;  /* 0x0013200001127983 */ /* 0x000ee20000300a00 */
[----:B------:R-:W2:Y:S11]  /*1caa0*/  LDL.LU.64 R16, [R1+0x1318] ;  /* 0x0013180001107983 */ /* 0x000eb60000300a00 */
[----:B------:R-:W-:Y:S08]  /*1cab0*/  @!UPT UIADD3 URZ, URZ, URZ, URZ ;  /* 0x0000003f3f3ff290 */ /* 0x000ff0000fffe03f */
[----:B------:R4:W-:Y:S01]  /*1cac0*/  STL.64 [R1+0xb0], R20 ;  /* 0x0000b01401007387 */ /* 0x0009e20000100a00 */
[----:B------:R0:W-:Y:S02]  /*1cad0*/  STL.64 [R1+0xb8], R22 ;  /* 0x0000b81601007387 */ /* 0x0001e40000100a00 */
[----:B----4-:R-:W-:Y:S02]  /*1cae0*/  IMAD.MOV.U32 R20, RZ, RZ, R0 ;  /* 0x000000ffff147224 */ /* 0x010fe400078e0000 */
[----:B0-----:R-:W-:Y:S02]  /*1caf0*/  IMAD.MOV.U32 R22, RZ, RZ, R3 ;  /* 0x000000ffff167224 */ /* 0x001fe400078e0003 */
[----:B------:R-:W-:Y:S01]  /*1cb00*/  IMAD.MOV.U32 R23, RZ, RZ, R29 ;  /* 0x000000ffff177224 */ /* 0x000fe200078e001d */
[----:B------:R-:W4:Y:S01]  /*1cb10*/  LDL.LU R0, [R1+0x1314] ;  /* 0x0013140001007983 */ /* 0x000f220000300800 */
[----:B------:R-:W-:Y:S02]  /*1cb20*/  IMAD.MOV.U32 R21, RZ, RZ, R2 ;  /* 0x000000ffff157224 */ /* 0x000fe400078e0002 */
[----:B------:R-:W4:Y:S02]  /*1cb30*/  LDL.LU R2, [R1+0x1310] ;  /* 0x0013100001027983 */ /* 0x000f240000300800 */
[----:B------:R-:W4:Y:S01]  /*1cb40*/  LDL.LU R3, [R1+0x130c] ;  /* 0x00130c0001037983 */ /* 0x000f220000300800 */
[----:B------:R-:W4:Y:S01]  /*1cb50*/  LDL.LU R29, [R1+0x1308] ;  /* 0x00130800011d7983 */ /* 0x000f220000300800 */
[----:B------:R0:W-:Y:S02]  /*1cb60*/  STL.64 [R1+0x1230], R22 ;  /* 0x0012301601007387 */ /* 0x0001e40000100a00 */
[----:B------:R3:W-:Y:S01]  /*1cb70*/  STL.64 [R1+0x1228], R20 ;  /* 0x0012281401007387 */ /* 0x0007e20000100a00 */
[----:B0-----:R-:W4:Y:S04]  /*1cb80*/  LDL R22, [R1+0x28] ;  /* 0x0000280001167983 */ /* 0x001f280000100800 */
[----:B------:R-:W4:Y:S01]  /*1cb90*/  LDL R23, [R1+0x2c] ;  /* 0x00002c0001177983 */ /* 0x000f220000100800 */
[----:B---3--:R-:W-:-:S02]  /*1cba0*/  IMAD.MOV.U32 R20, RZ, RZ, R19 ;  /* 0x000000ffff147224 */ /* 0x008fc400078e0013 */
[----:B------:R-:W-:Y:S02]  /*1cbb0*/  IMAD.MOV.U32 R21, RZ, RZ, R18 ;  /* 0x000000ffff157224 */ /* 0x000fe400078e0012 */
[C---:B--2---:R-:W-:Y:S01]  /*1cbc0*/  HMMA.16816.F32.BF16 R16, R12.reuse, R16, R24 ;  /* 0x000000100c10723c */ /* 0x044fe20000041818 */
[----:B------:R-:W2:Y:S01]  /*1cbd0*/  LDL.LU.64 R26, [R1+0x1300] ;  /* 0x00130000011a7983 */ /* 0x000ea20000300a00 */
[----:B------:R-:W2:Y:S11]  /*1cbe0*/  LDL.LU.64 R24, [R1+0x12f8] ;  /* 0x0012f80001187983 */ /* 0x000eb60000300a00 */
[----:B------:R-:W-:Y:S10]  /*1cbf0*/  @!UPT UIADD3 URZ, URZ, URZ, URZ ;  /* 0x0000003f3f3ff290 */ /* 0x000ff4000fffe03f */
        /* <DEDUP_REMOVED lines=12> */
[----:B------:R-:W3:Y:S11]  /*1ccc0*/  LDL.LU.64 R24, [R1+0x12c8] ;  /* 0x0012c80001187983 */ /* 0x000ef60000300a00 */
        /* <DEDUP_REMOVED lines=10> */
[----:B0-----:R-:W3:Y:S01]  /*1cd70*/  LDL.LU.64 R18, [R1+0x12b0] ;  /* 0x0012b00001127983 */ /* 0x001ee20000300a00 */
[----:B------:R-:W3:Y:S02]  /*1cd80*/  LDL.LU.64 R16, [R1+0x12a8] ;  /* 0x0012a80001107983 */ /* 0x000ee40000300a00 */
[----:B----4-:R0:W-:Y:S02]  /*1cd90*/  STL.64 [R1+0x1240], R22 ;  /* 0x0012401601007387 */ /* 0x0101e40000100a00 */
[----:B0-----:R-:W2:Y:S04]  /*1cda0*/  LDL R22, [R1+0x38] ;  /* 0x0000380001167983 */ /* 0x001ea80000100800 */
[----:B------:R-:W2:Y:S04]  /*1cdb0*/  LDL R23, [R1+0x3c] ;  /* 0x00003c0001177983 */ /* 0x000ea80000100800 */
[----:B--2---:R0:W-:Y:S01]  /*1cdc0*/  STL.64 [R1+0x1258], R22 ;  /* 0x0012581601007387 */ /* 0x0041e20000100a00 */
[----:B------:R-:W2:Y:S02]  /*1cdd0*/  LDL.LU R20, [R1+0x230] ;  /* 0x0002300001147983 */ /* 0x000ea40000300800 */
[----:B------:R-:W2:Y:S01]  /*1cde0*/  LDL.LU R21, [R1+0x234] ;  /* 0x0002340001157983 */ /* 0x000ea20000300800 */
[----:B0-----:R-:W2:Y:S01]  /*1cdf0*/  LDL.LU R22, [R1+0x238] ;  /* 0x0002380001167983 */ /* 0x001ea20000300800 */
[----:B------:R-:W2:Y:S02]  /*1ce00*/  LDL.LU R23, [R1+0x23c] ;  /* 0x00023c0001177983 */ /* 0x000ea40000300800 */
[----:B------:R3:W-:Y:S01]  /*1ce10*/  STL.64 [R1+0x1260], R10 ;  /* 0x0012600a01007387 */ /* 0x0007e20000100a00 */
[C---:B--2---:R-:W-:Y:S08]  /*1ce20*/  HMMA.16816.F32.BF16 R20, R12.reuse, R8, R20 ;  /* 0x000000080c14723c */ /* 0x044ff00000041814 */
[C---:B---3--:R-:W-:Y:S11]  /*1ce30*/  HMMA.16816.F32.BF16 R8, R12.reuse, R24, R16 ;  /* 0x000000180c08723c */ /* 0x048ff60000041810 */
[----:B------:R-:W-:Y:S04]  /*1ce40*/  @!UPT UIADD3 URZ, URZ, URZ, URZ ;  /* 0x0000003f3f3ff290 */ /* 0x000fe8000fffe03f */
[----:B------:R-:W-:Y:S01]  /*1ce50*/  STL.64 [R1+0x230], R20 ;  /* 0x0002301401007387 */ /* 0x000fe20000100a00 */
[----:B------:R-:W-:Y:S02]  /*1ce60*/  STL.64 [R1+0x238], R22 ;  /* 0x0002381601007387 */ /* 0x000fe40000100a00 */
[----:B------:R-:W2:Y:S05]  /*1ce70*/  LDL.LU R16, [R1+0x340] ;  /* 0x0003400001107983 */ /* 0x000eaa0000300800 */
[----:B------:R0:W-:Y:S01]  /*1ce80*/  STL.64 [R1+0x350], R8 ;  /* 0x0003500801007387 */ /* 0x0001e20000100a00 */
[----:B------:R1:W-:Y:S01]  /*1ce90*/  STL.64 [R1+0x358], R10 ;  /* 0x0003580a01007387 */ /* 0x0003e20000100a00 */
[----:B------:R-:W2:Y:S02]  /*1cea0*/  LDL.LU R17, [R1+0x344] ;  /* 0x0003440001117983 */ /* 0x000ea40000300800 */
[----:B------:R-:W2:Y:S02]  /*1ceb0*/  LDL.LU R18, [R1+0x348] ;  /* 0x0003480001127983 */ /* 0x000ea40000300800 */
[----:B------:R-:W2:Y:S01]  /*1cec0*/  LDL.LU R19, [R1+0x34c] ;  /* 0x00034c0001137983 */ /* 0x000ea20000300800 */
[----:B0-----:R-:W3:Y:S01]  /*1ced0*/  LDL.LU R8, [R1+0x310] ;  /* 0x0003100001087983 */ /* 0x001ee20000300800 */
[----:B------:R-:W3:Y:S02]  /*1cee0*/  LDL.LU R9, [R1+0x314] ;  /* 0x0003140001097983 */ /* 0x000ee40000300800 */
[----:B-1----:R-:W4:Y:S02]  /*1cef0*/  LDL.LU R10, [R1+0x318] ;  /* 0x00031800010a7983 */ /* 0x002f240000300800 */
[----:B------:R-:W4:Y:S02]  /*1cf00*/  LDL.LU R11, [R1+0x31c] ;  /* 0x00031c00010b7983 */ /* 0x000f240000300800 */
[----:B----4-:R0:W-:Y:S01]  /*1cf10*/  STL.64 [R1+0x1270], R10 ;  /* 0x0012700a01007387 */ /* 0x0101e20000100a00 */
[----:B---3--:R-:W-:Y:S03]  /*1cf20*/  STL.64 [R1+0x1268], R8 ;  /* 0x0012680801007387 */ /* 0x008fe60000100a00 */
[----:B0-----:R-:W3:Y:S04]  /*1cf30*/  LDL.64 R10, [R1+0x58] ;  /* 0x00005800010a7983 */ /* 0x001ee80000100a00 */
[----:B---3--:R0:W-:Y:S01]  /*1cf40*/  STL.64 [R1+0x1280], R10 ;  /* 0x0012800a01007387 */ /* 0x0081e20000100a00 */
[----:B------:R-:W3:Y:S03]  /*1cf50*/  LDL.64 R22, [R1+0x48] ;  /* 0x0000480001167983 */ /* 0x000ee60000100a00 */
[----:B0-----:R-:W4:Y:S04]  /*1cf60*/  LDL.64 R10, [R1+0x68] ;  /* 0x00006800010a7983 */ /* 0x001f280000100a00 */
[----:B---3--:R0:W-:Y:S01]  /*1cf70*/  STL.64 [R1+0x1278], R22 ;  /* 0x0012781601007387 */ /* 0x0081e20000100a00 */
[----:B------:R-:W3:Y:S02]  /*1cf80*/  LDL.LU R20, [R1+0x320] ;  /* 0x0003200001147983 */ /* 0x000ee40000300800 */
[----:B------:R-:W3:Y:S01]  /*1cf90*/  LDL.LU R21, [R1+0x324] ;  /* 0x0003240001157983 */ /* 0x000ee20000300800 */
[----:B0-----:R-:W2:Y:S01]  /*1cfa0*/  LDL.LU R22, [R1+0x328] ;  /* 0x0003280001167983 */ /* 0x001ea20000300800 */
[----:B------:R-:W2:Y:S03]  /*1cfb0*/  LDL.LU R23, [R1+0x32c] ;  /* 0x00032c0001177983 */ /* 0x000ea60000300800 */
[----:B--2---:R-:W-:Y:S01]  /*1cfc0*/  STL.64 [R1+0x1290], R22 ;  /* 0x0012901601007387 */ /* 0x004fe20000100a00 */
        /* <DEDUP_REMOVED lines=8> */
[----:B0-----:R-:W2:Y:S01]  /*1d050*/  LDL.LU R26, [R1+0x2f8] ;  /* 0x0002f800011a7983 */ /* 0x001ea20000300800 */
[----:B------:R-:W2:Y:S01]  /*1d060*/  LDL.LU R27, [R1+0x2fc] ;  /* 0x0002fc00011b7983 */ /* 0x000ea20000300800 */
[----:B------:R-:W-:Y:S02]  /*1d070*/  HMMA.16816.F32.BF16 R12, R12, R4, R16 ;  /* 0x000000040c0c723c */ /* 0x000fe40000041810 */
[----:B--2---:R0:W-:Y:S01]  /*1d080*/  STL.64 [R1+0x1250], R26 ;  /* 0x0012501a01007387 */ /* 0x0041e20000100a00 */
[----:B---3--:R1:W-:Y:S02]  /*1d090*/  STL.64 [R1+0x1248], R24 ;  /* 0x0012481801007387 */ /* 0x0083e40000100a00 */
[----:B------:R-:W2:Y:S02]  /*1d0a0*/  LDL.LU.64 R18, [R1+0x12a0] ;  /* 0x0012a00001127983 */ /* 0x000ea40000300a00 */
[----:B------:R-:W2:Y:S02]  /*1d0b0*/  LDL.LU.64 R16, [R1+0x1298] ;  /* 0x0012980001107983 */ /* 0x000ea40000300a00 */
[----:B0-----:R-:W-:-:S02]  /*1d0c0*/  IMAD.MOV.U32 R26, RZ, RZ, R2 ;  /* 0x000000ffff1a7224 */ /* 0x001fc400078e0002 */
[----:B------:R-:W-:Y:S02]  /*1d0d0*/  IMAD.MOV.U32 R27, RZ, RZ, R0 ;  /* 0x000000ffff1b7224 */ /* 0x000fe400078e0000 */
[----:B-1----:R-:W-:Y:S02]  /*1d0e0*/  IMAD.MOV.U32 R24, RZ, RZ, R29 ;  /* 0x000000ffff187224 */ /* 0x002fe400078e001d */
[----:B------:R-:W-:-:S09]  /*1d0f0*/  IMAD.MOV.U32 R25, RZ, RZ, R3 ;  /* 0x000000ffff197224 */ /* 0x000fd200078e0003 */
[----:B------:R-:W-:Y:S02]  /*1d100*/  IMAD.MOV.U32 R0, RZ, RZ, R12 ;  /* 0x000000ffff007224 */ /* 0x000fe400078e000c */
[----:B------:R-:W-:Y:S02]  /*1d110*/  IMAD.MOV.U32 R2, RZ, RZ, R15 ;  /* 0x000000ffff027224 */ /* 0x000fe400078e000f */
[----:B------:R-:W-:Y:S02]  /*1d120*/  IMAD.MOV.U32 R29, RZ, RZ, R13 ;  /* 0x000000ffff1d7224 */ /* 0x000fe400078e000d */
[----:B------:R-:W-:Y:S01]  /*1d130*/  IMAD.MOV.U32 R3, RZ, RZ, R14 ;  /* 0x000000ffff037224 */ /* 0x000fe200078e000e */
[----:B------:R-:W3:Y:S01]  /*1d140*/  LDL.LU R12, [R1+0x2d0] ;  /* 0x0002d000010c7983 */ /* 0x000ee20000300800 */
[----:B------:R-:W3:Y:S02]  /*1d150*/  LDL.LU R13, [R1+0x2d4] ;  /* 0x0002d400010d7983 */ /* 0x000ee40000300800 */
[----:B------:R-:W3:Y:S02]  /*1d160*/  LDL.LU R14, [R1+0x2d8] ;  /* 0x0002d800010e7983 */ /* 0x000ee40000300800 */
[----:B------:R-:W3:Y:S01]  /*1d170*/  LDL.LU R15, [R1+0x2dc] ;  /* 0x0002dc00010f7983 */ /* 0x000ee20000300800 */
[----:B------:R-:W-:Y:S01]  /*1d180*/  STL [R1+0x1108], R2 ;  /* 0x0011080201007387 */ /* 0x000fe20000100800 */
[----:B------:R0:W-:Y:S02]  /*1d190*/  STL [R1+0xed4], R3 ;  /* 0x000ed40301007387 */ /* 0x0001e40000100800 */
[----:B------:R-:W-:Y:S02]  /*1d1a0*/  STL [R1+0xed0], R29 ;  /* 0x000ed01d01007387 */ /* 0x000fe40000100800 */
[----:B------:R-:W-:Y:S02]  /*1d1b0*/  STL [R1+0xecc], R0 ;  /* 0x000ecc0001007387 */ /* 0x000fe40000100800 */
[----:B----4-:R-:W-:-:S02]  /*1d1c0*/  IMAD.MOV.U32 R4, RZ, RZ, R10 ;  /* 0x000000ffff047224 */ /* 0x010fc400078e000a */
        /* <DEDUP_REMOVED lines=17> */
[----:B------:R-:W2:Y:S02]  /*1d2e0*/  LDL.LU.64 R8, [R1+0x1268] ;  /* 0x0012680001087983 */ /* 0x000ea40000300a00 */
        /* <DEDUP_REMOVED lines=8> */
[----:B------:R-:W4:Y:S02]  /*1d370*/  LDL.LU.64 R22, [R1+0x1258] ;  /* 0x0012580001167983 */ /* 0x000f240000300a00 */
[C---:B----4-:R-:W-:Y:S01]  /*1d380*/  HMMA.16816.F32.BF16 R20, R16.reuse, R22, R24 ;  /* 0x000000161014723c */ /* 0x050fe20000041818 */
[----:B------:R-:W4:Y:S01]  /*1d390*/  LDL.LU.64 R26, [R1+0x1250] ;  /* 0x00125000011a7983 */ /* 0x000f220000300a00 */
[----:B------:R-:W4:Y:S11]  /*1d3a0*/  LDL.LU.64 R24, [R1+0x1248] ;  /* 0x0012480001187983 */ /* 0x000f360000300a00 */
[----:B------:R-:W-:Y:S10]  /*1d3b0*/  @!UPT UIADD3 URZ, URZ, URZ, URZ ;  /* 0x0000003f3f3ff290 */ /* 0x000ff4000fffe03f */
[----:B------:R-:W-:Y:S01]  /*1d3c0*/  STL.64 [R1+0x5a0], R20 ;  /* 0x0005a01401007387 */ /* 0x000fe20000100a00 */
[----:B------:R0:W-:Y:S03]  /*1d3d0*/  STL.64 [R1+0x5a8], R22 ;  /* 0x0005a81601007387 */ /* 0x0001e60000100a00 */
[----:B0-----:R-:W4:Y:S02]  /*1d3e0*/  LDL.LU.64 R22, [R1+0x1240] ;  /* 0x0012400001167983 */ /* 0x001f240000300a00 */
[C---:B----4-:R-:W-:Y:S02]  /*1d3f0*/  HMMA.16816.F32.BF16 R20, R16.reuse, R22, R24 ;  /* 0x000000161014723c */ /* 0x050fe40000041818 */
[----:B------:R-:W3:Y:S11]  /*1d400*/  LDL.LU.64 R26, [R1+0x1238] ;  /* 0x00123800011a7983 */ /* 0x000ef60000300a00 */
[----:B------:R-:W-:Y:S10]  /*1d410*/  @!UPT UIADD3 URZ, URZ, URZ, URZ ;  /* 0x0000003f3f3ff290 */ /* 0x000ff4000fffe03f */
[----:B------:R-:W-:Y:S01]  /*1d420*/  STL.64 [R1+0x2f0], R20 ;  /* 0x0002f01401007387 */ /* 0x000fe20000100a00 */
[----:B------:R0:W-:Y:S03]  /*1d430*/  STL.64 [R1+0x2f8], R22 ;  /* 0x0002f81601007387 */ /* 0x0001e60000100a00 */
[----:B0-----:R-:W2:Y:S01]  /*1d440*/  LDL.LU.64 R22, [R1+0x1230] ;  /* 0x0012300001167983 */ /* 0x001ea20000300a00 */
[----:B------:R-:W2:Y:S01]  /*1d450*/  LDL.LU.64 R20, [R1+0x1228] ;  /* 0x0012280001147983 */ /* 0x000ea20000300a00 */
[C---:B---3--:R-:W-:Y:S08]  /*1d460*/  HMMA.16816.F32.BF16 R12, R16.reuse, R26, R12 ;  /* 0x0000001a100c723c */ /* 0x048ff0000004180c */
[----:B--2---:R-:W-:Y:S11]  /*1d470*/  HMMA.16816.F32.BF16 R20, R16, R10, R20 ;  /* 0x0000000a1014723c */ /* 0x004ff60000041814 */
[----:B------:R-:W-:Y:S11]  /*1d480*/  @!UPT UIADD3 URZ, URZ, URZ, URZ ;  /* 0x0000003f3f3ff290 */ /* 0x000ff6000fffe03f */
[----:B------:R-:W-:Y:S01]  /*1d490*/  @!UPT UIADD3 URZ, URZ, URZ, URZ ;  /* 0x0000003f3f3ff290 */ /* 0x000fe2000fffe03f */
[----:B------:R-:W-:Y:S01]  /*1d4a0*/  STL.64 [R1+0x310], R20 ;  /* 0x0003101401007387 */ /* 0x000fe20000100a00 */
[----:B------:R0:W-:Y:S03]  /*1d4b0*/  STL.64 [R1+0x318], R22 ;  /* 0x0003181601007387 */ /* 0x0001e60000100a00 */
[----:B0-----:R-:W2:Y:S01]  /*1d4c0*/  LDL.LU.64 R22, [R1+0x1220] ;  /* 0x0012200001167983 */ /* 0x001ea20000300a00 */
[----:B------:R-:W2:Y:S02]  /*1d4d0*/  LDL.LU.64 R20, [R1+0x1218] ;  /* 0x0012180001147983 */ /* 0x000ea40000300a00 */
[----:B------:R-:W-:Y:S02]  /*1d4e0*/  STL.64 [R1+0x1198], R10 ;  /* 0x0011980a01007387 */ /* 0x000fe40000100a00 */
[----:B------:R0:W-:Y:S01]  /*1d4f0*/  STL.64 [R1+0x4d0], R12 ;  /* 0x0004d00c01007387 */ /* 0x0001e20000100a00 */
[----:B------:R1:W-:Y:S04]  /*1d500*/  STL.64 [R1+0x4d8], R14 ;  /* 0x0004d80e01007387 */ /* 0x0003e80000100a00 */
[----:B0-----:R-:W3:Y:S01]  /*1d510*/  LDL.LU R12, [R1+0x240] ;  /* 0x00024000010c7983 */ /* 0x001ee20000300800 */
[----:B------:R-:W-:-:S02]  /*1d520*/  IMAD.MOV.U32 R13, RZ, RZ, R6 ;  /* 0x000000ffff0d7224 */ /* 0x000fc400078e0006 */
[----:B------:R-:W4:Y:S02]  /*1d530*/  LDL.LU R6, [R1+0x1214] ;  /* 0x0012140001067983 */ /* 0x000f240000300800 */
[----:B-1----:R-:W-:Y:S02]  /*1d540*/  IMAD.MOV.U32 R14, RZ, RZ, R7 ;  /* 0x000000ffff0e7224 */ /* 0x002fe400078e0007 */
[----:B------:R-:W2:Y:S01]  /*1d550*/  LDL.LU R7, [R1+0x1210] ;  /* 0x0012100001077983 */ /* 0x000ea20000300800 */
[----:B------:R-:W2:Y:S03]  /*1d560*/  LDL.LU R15, [R1+0x24c] ;  /* 0x00024c00010f7983 */ /* 0x000ea60000300800 */
[----:B--2---:R-:W-:Y:S01]  /*1d570*/  STL.64 [R1+0x1118], R14 ;  /* 0x0011180e01007387 */ /* 0x004fe20000100a00 */
[----:B---3--:R0:W-:Y:S03]  /*1d580*/  STL.64 [R1+0x1110], R12 ;  /* 0x0011100c01007387 */ /* 0x0081e60000100a00 */
[----:B0-----:R-:W2:Y:S01]  /*1d590*/  LDL.LU R12, [R1+0xd0] ;  /* 0x0000d000010c7983 */ /* 0x001ea20000300800 */
[----:B------:R-:W2:Y:S02]  /*1d5a0*/  LDL.LU R13, [R1+0xd4] ;  /* 0x0000d400010d7983 */ /* 0x000ea40000300800 */
[----:B----4-:R-:W-:-:S02]  /*1d5b0*/  IMAD.MOV.U32 R14, RZ, RZ, R6 ;  /* 0x000000ffff0e7224 */ /* 0x010fc400078e0006 */
[----:B------:R-:W-:Y:S01]  /*1d5c0*/  IMAD.MOV.U32 R15, RZ, RZ, R7 ;  /* 0x000000ffff0f7224 */ /* 0x000fe200078e0007 */
[----:B------:R-:W3:Y:S01]  /*1d5d0*/  LDL.LU R6, [R1+0x120c] ;  /* 0x00120c0001067983 */ /* 0x000ee20000300800 */
[----:B------:R-:W4:Y:S03]  /*1d5e0*/  LDL.LU R7, [R1+0x1208] ;  /* 0x0012080001077983 */ /* 0x000f260000300800 */
[----:B------:R0:W-:Y:S01]  /*1d5f0*/  STL.64 [R1+0x1128], R14 ;  /* 0x0011280e01007387 */ /* 0x0001e20000100a00 */
[----:B------:R-:W-:Y:S02]  /*1d600*/  IMAD.MOV.U32 R2, RZ, RZ, R26 ;  /* 0x000000ffff027224 */ /* 0x000fe400078e001a */
[----:B------:R-:W-:Y:S02]  /*1d610*/  IMAD.MOV.U32 R0, RZ, RZ, R27 ;  /* 0x000000ffff007224 */ /* 0x000fe400078e001b */
[----:B0-----:R-:W-:-:S02]  /*1d620*/  IMAD.MOV.U32 R14, RZ, RZ, R9 ;  /* 0x000000ffff0e7224 */ /* 0x001fc400078e0009 */
[----:B------:R-:W-:Y:S01]  /*1d630*/  IMAD.MOV.U32 R15, RZ, RZ, R8 ;  /* 0x000000ffff0f7224 */ /* 0x000fe200078e0008 */
[----:B--2---:R-:W-:Y:S01]  /*1d640*/  STL.64 [R1+0x1120], R12 ;  /* 0x0011200c01007387 */ /* 0x004fe20000100a00 */
[----:B------:R-:W2:Y:S02]  /*1d650*/  LDL.LU R24, [R1+0x220] ;  /* 0x0002200001187983 */ /* 0x000ea40000300800 */
[----:B------:R-:W2:Y:S02]  /*1d660*/  LDL.LU R25, [R1+0x224] ;  /* 0x0002240001197983 */ /* 0x000ea40000300800 */
[----:B------:R-:W2:Y:S01]  /*1d670*/  LDL.LU R26, [R1+0x228] ;  /* 0x00022800011a7983 */ /* 0x000ea20000300800 */
[----:B------:R-:W2:Y:S01]  /*1d680*/  LDL.LU R27, [R1+0x22c] ;  /* 0x00022c00011b7983 */ /* 0x000ea20000300800 */
[----:B------:R0:W-:Y:S02]  /*1d690*/  STL.64 [R1+0x11c8], R14 ;  /* 0x0011c80e01007387 */ /* 0x0001e40000100a00 */
[----:B------:R-:W2:Y:S02]  /*1d6a0*/  LDL.LU R8, [R1+0x1d0] ;  /* 0x0001d00001087983 */ /* 0x000ea40000300800 */
[----:B------:R-:W2:Y:S02]  /*1d6b0*/  LDL.LU R9, [R1+0x1d4] ;  /* 0x0001d40001097983 */ /* 0x000ea40000300800 */
[----:B----4-:R-:W-:-:S02]  /*1d6c0*/  IMAD.MOV.U32 R10, RZ, RZ, R7 ;  /* 0x000000ffff0a7224 */ /* 0x010fc400078e0007 */
[----:B---3--:R-:W-:Y:S01]  /*1d6d0*/  IMAD.MOV.U32 R11, RZ, RZ, R6 ;  /* 0x000000ffff0b7224 */ /* 0x008fe200078e0006 */
[----:B------:R-:W3:Y:S01]  /*1d6e0*/  LDL.LU R7, [R1+0x1204] ;  /* 0x0012040001077983 */ /* 0x000ee20000300800 */
[----:B------:R-:W4:Y:S02]  /*1d6f0*/  LDL.LU R6, [R1+0x1200] ;  /* 0x0012000001067983 */ /* 0x000f240000300800 */
[----:B0-----:R-:W-:Y:S02]  /*1d700*/  IMAD.MOV.U32 R14, RZ, RZ, R29 ;  /* 0x000000ffff0e7224 */ /* 0x001fe400078e001d */
[----:B------:R-:W-:-:S05]  /*1d710*/  IMAD.MOV.U32 R15, RZ, RZ, R5 ;  /* 0x000000ffff0f7224 */ /* 0x000fca00078e0005 */
[----:B------:R-:W-:Y:S01]  /*1d720*/  STL.64 [R1+0x11e0], R14 ;  /* 0x0011e00e01007387 */ /* 0x000fe20000100a00 */
[----:B------:R0:W-:Y:S03]  /*1d730*/  STL.64 [R1+0x11a8], R10 ;  /* 0x0011a80a01007387 */ /* 0x0001e60000100a00 */
[----:B--2---:R1:W-:Y:S01]  /*1d740*/  STL.64 [R1+0x11a0], R8 ;  /* 0x0011a00801007387 */ /* 0x0043e20000100a00 */
[----:B0-----:R-:W2:Y:S03]  /*1d750*/  LDL.64 R10, [R1+0x38] ;  /* 0x00003800010a7983 */ /* 0x001ea60000100a00 */
[----:B--2---:R0:W-:Y:S01]  /*1d760*/  STL.64 [R1+0x11c0], R10 ;  /* 0x0011c00a01007387 */ /* 0x0041e20000100a00 */
[----:B-1----:R-:W2:Y:S02]  /*1d770*/  LDL.LU R8, [R1+0x1f0] ;  /* 0x0001f00001087983 */ /* 0x002ea40000300800 */
[----:B------:R-:W2:Y:S01]  /*1d780*/  LDL.LU R9, [R1+0x1f4] ;  /* 0x0001f40001097983 */ /* 0x000ea20000300800 */
[----:B0-----:R-:W2:Y:S01]  /*1d790*/  LDL.LU R10, [R1+0x1f8] ;  /* 0x0001f800010a7983 */ /* 0x001ea20000300800 */
[----:B------:R-:W2:Y:S03]  /*1d7a0*/  LDL.LU R11, [R1+0x1fc] ;  /* 0x0001fc00010b7983 */ /* 0x000ea60000300800 */
[----:B--2---:R4:W-:Y:S01]  /*1d7b0*/  STL.64 [R1+0x11d8], R10 ;  /* 0x0011d80a01007387 */ /* 0x0049e20000100a00 */
[----:B------:R0:W-:Y:S02]  /*1d7c0*/  STL.64 [R1+0x11d0], R8 ;  /* 0x0011d00801007387 */ /* 0x0001e40000100a00 */
[----:B----4-:R-:W-:Y:S01]  /*1d7d0*/  IMAD.MOV.U32 R10, RZ, RZ, R6 ;  /* 0x000000ffff0a7224 */ /* 0x010fe200078e0006 */
[----:B0-----:R-:W2:Y:S01]  /*1d7e0*/  LDL.LU R8, [R1+0x200] ;  /* 0x0002000001087983 */ /* 0x001ea20000300800 */
[----:B------:R-:W2:Y:S02]  /*1d7f0*/  LDL.LU R9, [R1+0x204] ;  /* 0x0002040001097983 */ /* 0x000ea40000300800 */
[----:B------:R-:W4:Y:S02]  /*1d800*/  LDL.LU R6, [R1+0x11fc] ;  /* 0x0011fc0001067983 */ /* 0x000f240000300800 */
[----:B---3--:R-:W-:-:S02]  /*1d810*/  IMAD.MOV.U32 R11, RZ, RZ, R7 ;  /* 0x000000ffff0b7224 */ /* 0x008fc400078e0007 */
[----:B------:R-:W4:Y:S03]  /*1d820*/  LDL.LU R7, [R1+0x11f8] ;  /* 0x0011f80001077983 */ /* 0x000f260000300800 */
[----:B------:R-:W-:Y:S01]  /*1d830*/  STL.64 [R1+0x11f0], R10 ;  /* 0x0011f00a01007387 */ /* 0x000fe20000100a00 */
[----:B----4-:R-:W-:Y:S01]  /*1d840*/  HMMA.16816.F32.BF16 R16, R16, R6, R24 ;  /* 0x000000061010723c */ /* 0x010fe20000041818 */
[----:B--2---:R0:W-:Y:S04]  /*1d850*/  STL.64 [R1+0x11e8], R8 ;  /* 0x0011e80801007387 */ /* 0x0041e80000100a00 */
[----:B0-----:R-:W2:Y:S01]  /*1d860*/  LDL.LU R8, [R1+0x210] ;  /* 0x0002100001087983 */ /* 0x001ea20000300800 */
[----:B------:R-:W2:Y:S02]  /*1d870*/  LDL.LU R9, [R1+0x214] ;  /* 0x0002140001097983 */ /* 0x000ea40000300800 */
[----:B------:R-:W2:Y:S02]  /*1d880*/  LDL.LU R10, [R1+0x218] ;  /* 0x00021800010a7983 */ /* 0x000ea40000300800 */
[----:B------:R-:W2:Y:S01]  /*1d890*/  LDL.LU R11, [R1+0x21c] ;  /* 0x00021c00010b7983 */ /* 0x000ea20000300800 */
[----:B------:R0:W-:Y:S01]  /*1d8a0*/  STL.64 [R1+0x1178], R6 ;  /* 0x0011780601007387 */ /* 0x0001e20000100a00 */
[----:B------:R-:W3:Y:S11]  /*1d8b0*/  LDL.LU R24, [R1+0x110] ;  /* 0x0001100001187983 */ /* 0x000ef60000300800 */
[----:B------:R-:W-:Y:S01]  /*1d8c0*/  STL.64 [R1+0x220], R16 ;  /* 0x0002201001007387 */ /* 0x000fe20000100a00 */
[----:B------:R-:W-:Y:S02]  /*1d8d0*/  STL.64 [R1+0x228], R18 ;  /* 0x0002281201007387 */ /* 0x000fe40000100a00 */
[----:B------:R-:W3:Y:S02]  /*1d8e0*/  LDL.LU R25, [R1+0x114] ;  /* 0x0001140001197983 */ /* 0x000ee40000300800 */
[----:B------:R-:W4:Y:S01]  /*1d8f0*/  LDL.LU R26, [R1+0x118] ;  /* 0x00011800011a7983 */ /* 0x000f220000300800 */
[----:B------:R-:W4:Y:S01]  /*1d900*/  LDL.LU R27, [R1+0x11c] ;  /* 0x00011c00011b7983 */ /* 0x000f220000300800 */
[----:B0-----:R-:W-:-:S02]  /*1d910*/  IMAD.MOV.U32 R6, RZ, RZ, R2 ;  /* 0x000000ffff067224 */ /* 0x001fc400078e0002 */
[----:B------:R-:W-:Y:S02]  /*1d920*/  IMAD.MOV.U32 R7, RZ, RZ, R0 ;  /* 0x000000ffff077224 */ /* 0x000fe400078e0000 */
[----:B------:R-:W-:Y:S02]  /*1d930*/  IMAD.MOV.U32 R14, RZ, RZ, R4 ;  /* 0x000000ffff0e7224 */ /* 0x000fe400078e0004 */
[----:B------:R-:W-:Y:S01]  /*1d940*/  IMAD.MOV.U32 R15, RZ, RZ, R3 ;  /* 0x000000ffff0f7224 */ /* 0x000fe200078e0003 */
[----:B----4-:R-:W-:Y:S01]  /*1d950*/  STL.64 [R1+0x1188], R26 ;  /* 0x0011881a01007387 */ /* 0x010fe20000100a00 */
[----:B---3--:R-:W-:Y:S02]  /*1d960*/  STL.64 [R1+0x1180], R24 ;  /* 0x0011801801007387 */ /* 0x008fe40000100a00 */
[----:B------:R0:W-:Y:S02]  /*1d970*/  STL.64 [R1+0x1190], R6 ;  /* 0x0011900601007387 */ /* 0x0001e40000100a00 */
[----:B------:R-:W3:Y:S01]  /*1d980*/  LDL.LU R4, [R1+0x1c0] ;  /* 0x0001c00001047983 */ /* 0x000ee20000300800 */
[----:B------:R-:W3:Y:S04]  /*1d990*/  LDL.LU R5, [R1+0x1c4] ;  /* 0x0001c40001057983 */ /* 0x000ee80000300800 */
[----:B0-----:R-:W4:Y:S01]  /*1d9a0*/  LDL.LU R6, [R1+0x1c8] ;  /* 0x0001c80001067983 */ /* 0x001f220000300800 */
[----:B------:R-:W4:Y:S01]  /*1d9b0*/  LDL.LU R7, [R1+0x1cc] ;  /* 0x0001cc0001077983 */ /* 0x000f220000300800 */
[C---:B--2---:R-:W-:Y:S02]  /*1d9c0*/  HMMA.16816.F32.BF16 R12, R20.reuse, R14, R8 ;  /* 0x0000000e140c723c */ /* 0x044fe40000041808 */
        /* <DEDUP_REMOVED lines=10> */
[----:B------:R-:W4:Y:S01]  /*1da70*/  LDL.64 R18, [R1+0x28] ;  /* 0x0000280001127983 */ /* 0x000f220000100a00 */
[----:B------:R-:W2:Y:S02]  /*1da80*/  LDL.LU.64 R10, [R1+0x11f0] ;  /* 0x0011f000010a7983 */ /* 0x000ea40000300a00 */
[----:B------:R-:W2:Y:S02]  /*1da90*/  LDL.LU.64 R8, [R1+0x11e8] ;  /* 0x0011e80001087983 */ /* 0x000ea40000300a00 */
[----:B------:R-:W-:Y:S01]  /*1daa0*/  STL.64 [R1+0x5c0], R12 ;  /* 0x0005c00c01007387 */ /* 0x000fe20000100a00 */
[----:B------:R0:W-:Y:S04]  /*1dab0*/  STL.64 [R1+0x5c8], R14 ;  /* 0x0005c80e01007387 */ /* 0x0001e80000100a00 */
        /* <DEDUP_REMOVED lines=8> */
[C---:B--2---:R-:W-:Y:S11]  /*1db40*/  HMMA.16816.F32.BF16 R8, R20.reuse, R14, R8 ;  /* 0x0000000e1408723c */ /* 0x044ff60000041808 */
[----:B------:R-:W-:Y:S11]  /*1db50*/  @!UPT UIADD3 URZ, URZ, URZ, URZ ;  /* 0x0000003f3f3ff290 */ /* 0x000ff6000fffe03f */
[----:B------:R-:W-:Y:S01]  /*1db60*/  @!UPT UIADD3 URZ, URZ, URZ, URZ ;  /* 0x0000003f3f3ff290 */ /* 0x000fe2000fffe03f */
[----:B------:R-:W-:Y:S01]  /*1db70*/  STL.64 [R1+0x580], R8 ;  /* 0x0005800801007387 */ /* 0x000fe20000100a00 */
[----:B------:R0:W-:Y:S03]  /*1db80*/  STL.64 [R1+0x588], R10 ;  /* 0x0005880a01007387 */ /* 0x0001e60000100a00 */
[----:B0-----:R-:W2:Y:S01]  /*1db90*/  LDL.LU.64 R10, [R1+0x11c0] ;  /* 0x0011c000010a7983 */ /* 0x001ea20000300a00 */
[----:B------:R0:W-:Y:S03]  /*1dba0*/  STL.64 [R1+0x1138], R14 ;  /* 0x0011380e01007387 */ /* 0x0001e60000100a00 */
[----:B0-----:R-:W3:Y:S01]  /*1dbb0*/  LDL.64 R14, [R1+0x58] ;  /* 0x00005800010e7983 */ /* 0x001ee20000100a00 */
[----:B--2---:R-:W-:Y:S01]  /*1dbc0*/  HMMA.16816.F32.BF16 R4, R20, R10, R4 ;  /* 0x0000000a1404723c */ /* 0x004fe20000041804 */
[----:B------:R-:W-:-:S02]  /*1dbd0*/  IMAD.MOV.U32 R2, RZ, RZ, R10 ;  /* 0x000000ffff027224 */ /* 0x000fc400078e000a */
[----:B------:R-:W-:Y:S01]  /*1dbe0*/  IMAD.MOV.U32 R0, RZ, RZ, R11 ;  /* 0x000000ffff007224 */ /* 0x000fe200078e000b */
[----:B---3--:R0:W-:Y:S04]  /*1dbf0*/  STL.64 [R1+0x1150], R14 ;  /* 0x0011500e01007387 */ /* 0x0081e80000100a00 */
[----:B0-----:R-:W2:Y:S11]  /*1dc00*/  LDL.64 R14, [R1+0x68] ;  /* 0x00006800010e7983 */ /* 0x001eb60000100a00 */
[----:B------:R-:W-:Y:S04]  /*1dc10*/  @!UPT UIADD3 URZ, URZ, URZ, URZ ;  /* 0x0000003f3f3ff290 */ /* 0x000fe8000fffe03f */
[----:B------:R-:W-:Y:S02]  /*1dc20*/  STL.64 [R1+0x570], R4 ;  /* 0x0005700401007387 */ /* 0x000fe40000100a00 */
[----:B------:R0:W-:Y:S02]  /*1dc30*/  STL.64 [R1+0x578], R6 ;  /* 0x0005780601007387 */ /* 0x0001e40000100a00 */
[----:B0-----:R-:W3:Y:S01]  /*1dc40*/  LDL.LU.64 R6, [R1+0x11b8] ;  /* 0x0011b80001067983 */ /* 0x001ee20000300a00 */
[----:B------:R-:W3:Y:S02]  /*1dc50*/  LDL.LU.64 R4, [R1+0x11b0] ;  /* 0x0011b00001047983 */ /* 0x000ee40000300a00 */
        /* <DEDUP_REMOVED lines=8> */
[----:B------:R0:W-:Y:S02]  /*1dce0*/  STL.64 [R1+0x1130], R18 ;  /* 0x0011301201007387 */ /* 0x0001e40000100a00 */
        /* <DEDUP_REMOVED lines=10> */
[C---:B---3--:R-:W-:Y:S01]  /*1dd90*/  HMMA.16816.F32.BF16 R4, R20.reuse, R10, R4 ;  /* 0x0000000a1404723c */ /* 0x048fe20000041804 */
[----:B----4-:R-:W-:Y:S01]  /*1dda0*/  STL.64 [R1+0x1160], R18 ;  /* 0x0011601201007387 */ /* 0x010fe20000100a00 */
[----:B--2---:R0:W-:Y:S03]  /*1ddb0*/  STL.64 [R1+0x1158], R16 ;  /* 0x0011581001007387 */ /* 0x0041e60000100a00 */
[----:B0-----:R-:W2:Y:S01]  /*1ddc0*/  LDL.LU R16, [R1+0x100] ;  /* 0x0001000001107983 */ /* 0x001ea20000300800 */
[----:B------:R-:W2:Y:S02]  /*1ddd0*/  LDL.LU R17, [R1+0x104] ;  /* 0x0001040001117983 */ /* 0x000ea40000300800 */
[----:B------:R-:W2:Y:S02]  /*1dde0*/  LDL.LU R18, [R1+0x108] ;  /* 0x0001080001127983 */ /* 0x000ea40000300800 */
[----:B------:R-:W2:Y:S11]  /*1ddf0*/  LDL.LU R19, [R1+0x10c] ;  /* 0x00010c0001137983 */ /* 0x000eb60000300800 */
[----:B------:R-:W-:Y:S02]  /*1de00*/  @!UPT UIADD3 URZ, URZ, URZ, URZ ;  /* 0x0000003f3f3ff290 */ /* 0x000fe4000fffe03f */
[----:B------:R-:W-:Y:S01]  /*1de10*/  STL.64 [R1+0x200], R4 ;  /* 0x0002000401007387 */ /* 0x000fe20000100a00 */
[----:B------:R0:W-:Y:S03]  /*1de20*/  STL.64 [R1+0x208], R6 ;  /* 0x0002080601007387 */ /* 0x0001e60000100a00 */
[----:B0-----:R-:W3:Y:S02]  /*1de30*/  LDL.LU.64 R6, [R1+0x1190] ;  /* 0x0011900001067983 */ /* 0x001ee40000300a00 */
[C---:B---3--:R-:W-:Y:S02]  /*1de40*/  HMMA.16816.F32.BF16 R4, R20.reuse, R6, R24 ;  /* 0x000000061404723c */ /* 0x048fe40000041818 */
[----:B------:R-:W3:Y:S01]  /*1de50*/  LDL.LU.64 R26, [R1+0x1188] ;  /* 0x00118800011a7983 */ /* 0x000ee20000300a00 */
[----:B------:R-:W3:Y:S11]  /*1de60*/  LDL.LU.64 R24, [R1+0x1180] ;  /* 0x0011800001187983 */ /* 0x000ef60000300a00 */
[----:B------:R-:W-:Y:S09]  /*1de70*/  @!UPT UIADD3 URZ, URZ, URZ, URZ ;  /* 0x0000003f3f3ff290 */ /* 0x000ff2000fffe03f */
[----:B------:R-:W-:Y:S01]  /*1de80*/  STL.64 [R1+0x1f0], R4 ;  /* 0x0001f00401007387 */ /* 0x000fe20000100a00 */
[----:B------:R0:W-:Y:S03]  /*1de90*/  STL.64 [R1+0x1f8], R6 ;  /* 0x0001f80601007387 */ /* 0x0001e60000100a00 */
[----:B0-----:R-:W3:Y:S02]  /*1dea0*/  LDL.LU.64 R6, [R1+0x1178] ;  /* 0x0011780001067983 */ /* 0x001ee40000300a00 */
[----:B---3--:R-:W-:Y:S02]  /*1deb0*/  HMMA.16816.F32.BF16 R20, R20, R6, R24 ;  /* 0x000000061414723c */ /* 0x008fe40000041818 */
[----:B------:R-:W2:Y:S01]  /*1dec0*/  LDL.LU.64 R26, [R1+0x1170] ;  /* 0x00117000011a7983 */ /* 0x000ea20000300a00 */
[----:B------:R-:W2:Y:S02]  /*1ded0*/  LDL.LU.64 R24, [R1+0x1168] ;  /* 0x0011680001187983 */ /* 0x000ea40000300a00 */
[----:B------:R-:W-:-:S02]  /*1dee0*/  IMAD.MOV.U32 R29, RZ, RZ, R14 ;  /* 0x000000ffff1d7224 */ /* 0x000fc400078e000e */
[----:B------:R-:W-:Y:S11]  /*1def0*/  IMAD.MOV.U32 R4, RZ, RZ, R15 ;  /* 0x000000ffff047224 */ /* 0x000ff600078e000f */
[----:B------:R-:W-:Y:S05]  /*1df00*/  @!UPT UIADD3 URZ, URZ, URZ, URZ ;  /* 0x0000003f3f3ff290 */ /* 0x000fea000fffe03f */
[----:B------:R-:W-:Y:S01]  /*1df10*/  STL.64 [R1+0x4c0], R20 ;  /* 0x0004c01401007387 */ /* 0x000fe20000100a00 */
[----:B------:R-:W-:Y:S02]  /*1df20*/  STL.64 [R1+0x4c8], R22 ;  /* 0x0004c81601007387 */ /* 0x000fe40000100a00 */
[----:B------:R-:W-:Y:S01]  /*1df30*/  STL [R1+0x110c], R7 ;  /* 0x00110c0701007387 */ /* 0x000fe20000100800 */
        /* <DEDUP_REMOVED lines=8> */
[----:B------:R-:W-:Y:S01]  /*1dfc0*/  IMAD.MOV.U32 R22, RZ, RZ, R2 ;  /* 0x000000ffff167224 */ /* 0x000fe200078e0002 */
        /* <DEDUP_REMOVED lines=9> */
[----:B--2---:R-:W-:Y:S01]  /*1e060*/  HMMA.16816.F32.BF16 R12, R24, R14, R16 ;  /* 0x0000000e180c723c */ /* 0x004fe20000041810 */
[----:B------:R-:W2:Y:S11]  /*1e070*/  LDL.LU.64 R18, [R1+0x1130] ;  /* 0x0011300001127983 */ /* 0x000eb60000300a00 */
[----:B------:R-:W-:Y:S11]  /*1e080*/  @!UPT UIADD3 URZ, URZ, URZ, URZ ;  /* 0x0000003f3f3ff290 */ /* 0x000ff6000fffe03f */
[----:B------:R-:W-:Y:S01]  /*1e090*/  STL.64 [R1+0x530], R12 ;  /* 0x0005300c01007387 */ /* 0x000fe20000100a00 */
[----:B------:R0:W-:Y:S03]  /*1e0a0*/  STL.64 [R1+0x538], R14 ;  /* 0x0005380e01007387 */ /* 0x0001e60000100a00 */
[----:B0-----:R-:W3:Y:S01]  /*1e0b0*/  LDL.LU.64 R14, [R1+0x1128] ;  /* 0x00112800010e7983 */ /* 0x001ee20000300a00 */
[----:B------:R-:W3:Y:S02]  /*1e0c0*/  LDL.LU.64 R12, [R1+0x1120] ;  /* 0x00112000010c7983 */ /* 0x000ee40000300a00 */
[----:B------:R-:W-:-:S07]  /*1e0d0*/  IMAD.MOV.U32 R23, RZ, RZ, R0 ;  /* 0x000000ffff177224 */ /* 0x000fce00078e0000 */
[----:B---3--:R-:W-:Y:S01]  /*1e0e0*/  HMMA.16816.F32.BF16 R20, R24, R22, R12 ;  /* 0x000000161814723c */ /* 0x008fe2000004180c */
[----:B------:R-:W3:Y:S01]  /*1e0f0*/  LDL.LU.64 R14, [R1+0x1118] ;  /* 0x00111800010e7983 */ /* 0x000ee20000300a00 */
[----:B------:R-:W3:Y:S11]  /*1e100*/  LDL.LU.64 R12, [R1+0x1110] ;  /* 0x00111000010c7983 */ /* 0x000ef60000300a00 */
[----:B------:R-:W-:Y:S10]  /*1e110*/  @!UPT UIADD3 URZ, URZ, URZ, URZ ;  /* 0x0000003f3f3ff290 */ /* 0x000ff4000fffe03f */
[----:B------:R-:W-:Y:S01]  /*1e120*/  STL.64 [R1+0x520], R20 ;  /* 0x0005201401007387 */ /* 0x000fe20000100a00 */
[----:B------:R-:W-:Y:S02]  /*1e130*/  STL.64 [R1+0x528], R22 ;  /* 0x0005281601007387 */ /* 0x000fe40000100a00 */
[----:B------:R-:W0:Y:S02]  /*1e140*/  LDSM.16.MT88.4 R20, [R28+0x6180] ;  /* 0x006180001c14783b */ /* 0x000e240000004200 */
[----:B0-----:R-:W-:Y:S02]  /*1e150*/  STL.64 [R1+0x1100], R22 ;  /* 0x0011001601007387 */ /* 0x001fe40000100a00 */
[----:B------:R0:W-:Y:S02]  /*1e160*/  STL.64 [R1+0x10f8], R20 ;  /* 0x0010f81401007387 */ /* 0x0001e40000100a00 */
[----:B0-----:R-:W4:Y:S01]  /*1e170*/  LDL.LU R20, [R1+0x190] ;  /* 0x0001900001147983 */ /* 0x001f220000300800 */
[----:B------:R-:W4:Y:S02]  /*1e180*/  LDL.LU R21, [R1+0x194] ;  /* 0x0001940001157983 */ /* 0x000f240000300800 */
[----:B------:R-:W4:Y:S02]  /*1e190*/  LDL.LU R22, [R1+0x198] ;  /* 0x0001980001167983 */ /* 0x000f240000300800 */
[----:B------:R-:W4:Y:S01]  /*1e1a0*/  LDL.LU R23, [R1+0x19c] ;  /* 0x00019c0001177983 */ /* 0x000f220000300800 */
[----:B------:R-:W-:Y:S01]  /*1e1b0*/  LOP3.LUT R5, R28, 0x40, RZ, 0x3c, !PT ;  /* 0x000000401c057812 */ /* 0x000fe200078e3cff */
[----:B--2---:R-:W-:-:S02]  /*1e1c0*/  IMAD.MOV.U32 R3, RZ, RZ, R18 ;  /* 0x000000ffff037224 */ /* 0x004fc400078e0012 */
[----:B------:R-:W-:Y:S01]  /*1e1d0*/  IMAD.MOV.U32 R0, RZ, RZ, R19 ;  /* 0x000000ffff007224 */ /* 0x000fe200078e0013 */
[----:B------:R-:W-:Y:S01]  /*1e1e0*/  STL [R1+0xd9c], R28 ;  /* 0x000d9c1c01007387 */ /* 0x000fe20000100800 */
[C---:B---3--:R-:W-:Y:S08]  /*1e1f0*/  HMMA.16816.F32.BF16 R12, R24.reuse, R10, R12 ;  /* 0x0000000a180c723c */ /* 0x048ff0000004180c */
[C---:B----4-:R-:W-:Y:S01]  /*1e200*/  HMMA.16816.F32.BF16 R20, R24.reuse, R18, R20 ;  /* 0x000000121814723c */ /* 0x050fe20000041814 */
[----:B------:R-:W0:Y:S11]  /*1e210*/  LDSM.16.MT88.4 R16, [R5+0x6000] ;  /* 0x006000000510783b */ /* 0x000e360000004200 */
[----:B------:R-:W-:Y:S11]  /*1e220*/  @!UPT UIADD3 URZ, URZ, URZ, URZ ;  /* 0x0000003f3f3ff290 */ /* 0x000ff6000fffe03f */
[----:B------:R-:W-:Y:S01]  /*1e230*/  STL.64 [R1+0x1d0], R20 ;  /* 0x0001d01401007387 */ /* 0x000fe20000100a00 */
[----:B------:R-:W-:Y:S03]  /*1e240*/  STL.64 [R1+0x1d8], R22 ;  /* 0x0001d81601007387 */ /* 0x000fe60000100a00 */
[----:B0-----:R0:W-:Y:S01]  /*1e250*/  STL.64 [R1+0x1070], R18 ;  /* 0x0010701201007387 */ /* 0x0011e20000100a00 */
[----:B------:R-:W-:Y:S03]  /*1e260*/  STL.64 [R1+0x1068], R16 ;  /* 0x0010681001007387 */ /* 0x000fe60000100a00 */
[----:B0-----:R-:W2:Y:S01]  /*1e270*/  LDL.64 R18, [R1+0x8] ;  /* 0x0000080001127983 */ /* 0x001ea20000100a00 */
[----:B------:R-:W2:Y:S02]  /*1e280*/  LDL.LU R8, [R1+0x380] ;  /* 0x0003800001087983 */ /* 0x000ea40000300800 */
[----:B------:R-:W-:Y:S02]  /*1e290*/  STL.64 [R1+0x4a0], R12 ;  /* 0x0004a00c01007387 */ /* 0x000fe40000100a00 */
[----:B------:R-:W-:Y:S02]  /*1e2a0*/  STL.64 [R1+0x4a8], R14 ;  /* 0x0004a80e01007387 */ /* 0x000fe40000100a00 */
[----:B------:R-:W0:Y:S04]  /*1e2b0*/  LDSM.16.MT88.4 R12, [R5+0x6080] ;  /* 0x00608000050c783b */ /* 0x000e280000004200 */
[----:B------:R-:W2:Y:S01]  /*1e2c0*/  LDL.LU R9, [R1+0x384] ;  /* 0x0003840001097983 */ /* 0x000ea20000300800 */
[----:B------:R-:W2:Y:S02]  /*1e2d0*/  LDL.LU R10, [R1+0x388] ;  /* 0x00038800010a7983 */ /* 0x000ea40000300800 */
[----:B------:R-:W2:Y:S01]  /*1e2e0*/  LDL.LU R11, [R1+0x38c] ;  /* 0x00038c00010b7983 */ /* 0x000ea20000300800 */
[----:B0-----:R-:W-:Y:S01]  /*1e2f0*/  STL.64 [R1+0xfe0], R14 ;  /* 0x000fe00e01007387 */ /* 0x001fe20000100a00 */
[----:B------:R0:W-:Y:S03]  /*1e300*/  STL.64 [R1+0xfd8], R12 ;  /* 0x000fd80c01007387 */ /* 0x0001e60000100a00 */
        /* <DEDUP_REMOVED lines=16> */
[----:B----4-:R0:W-:Y:S01]  /*1e410*/  STL.64 [R1+0x10a0], R14 ;  /* 0x0010a00e01007387 */ /* 0x0101e20000100a00 */
[----:B---3--:R-:W-:Y:S03]  /*1e420*/  STL.64 [R1+0x1098], R12 ;  /* 0x0010980c01007387 */ /* 0x008fe60000100a00 */
[----:B0-----:R-:W3:Y:S01]  /*1e430*/  LDL.64 R14, [R1+0x38] ;  /* 0x00003800010e7983 */ /* 0x001ee20000100a00 */
[----:B--2---:R-:W-:Y:S03]  /*1e440*/  HMMA.16816.F32.BF16 R8, R24, R18, R8 ;  /* 0x000000121808723c */ /* 0x004fe60000041808 */
[----:B---3--:R0:W-:Y:S04]  /*1e450*/  STL.64 [R1+0x10b0], R14 ;  /* 0x0010b00e01007387 */ /* 0x0081e80000100a00 */
[----:B0-----:R-:W2:Y:S04]  /*1e460*/  LDL.64 R14, [R1+0x48] ;  /* 0x00004800010e7983 */ /* 0x001ea80000100a00 */
[----:B--2---:R0:W-:Y:S02]  /*1e470*/  STL.64 [R1+0x10c8], R14 ;  /* 0x0010c80e01007387 */ /* 0x0041e40000100a00 */
[----:B0-----:R-:W-:-:S02]  /*1e480*/  IMAD.MOV.U32 R14, RZ, RZ, R7 ;  /* 0x000000ffff0e7224 */ /* 0x001fc400078e0007 */
[----:B------:R-:W-:Y:S01]  /*1e490*/  IMAD.MOV.U32 R15, RZ, RZ, R2 ;  /* 0x000000ffff0f7224 */ /* 0x000fe200078e0002 */
[----:B------:R-:W2:Y:S01]  /*1e4a0*/  LDL.LU R7, [R1+0x110c] ;  /* 0x00110c0001077983 */ /* 0x000ea20000300800 */
[----:B------:R-:W3:Y:S02]  /*1e4b0*/  LDL.LU R2, [R1+0x1108] ;  /* 0x0011080001027983 */ /* 0x000ee40000300800 */
[----:B------:R-:W2:Y:S02]  /*1e4c0*/  LDL.LU R20, [R1+0x370] ;  /* 0x0003700001147983 */ /* 0x000ea40000300800 */
[----:B------:R-:W2:Y:S01]  /*1e4d0*/  LDL.LU R21, [R1+0x374] ;  /* 0x0003740001157983 */ /* 0x000ea20000300800 */
[----:B------:R-:W2:Y:S01]  /*1e4e0*/  LDL.LU R22, [R1+0x378] ;  /* 0x0003780001167983 */ /* 0x000ea20000300800 */
[----:B------:R-:W2:Y:S02]  /*1e4f0*/  LDL.LU R23, [R1+0x37c] ;  /* 0x00037c0001177983 */ /* 0x000ea40000300800 */
[----:B------:R-:W-:Y:S02]  /*1e500*/  STL.64 [R1+0x10e0], R14 ;  /* 0x0010e00e01007387 */ /* 0x000fe40000100a00 */
[----:B------:R0:W-:Y:S01]  /*1e510*/  STL.64 [R1+0x10a8], R18 ;  /* 0x0010a81201007387 */ /* 0x0001e20000100a00 */
[----:B------:R-:W4:Y:S01]  /*1e520*/  LDL.LU R16, [R1+0x430] ;  /* 0x0004300001107983 */ /* 0x000f220000300800 */
[----:B------:R-:W-:Y:S02]  /*1e530*/  STL.64 [R1+0x470], R8 ;  /* 0x0004700801007387 */ /* 0x000fe40000100a00 */
[----:B------:R-:W-:Y:S02]  /*1e540*/  STL.64 [R1+0x478], R10 ;  /* 0x0004780a01007387 */ /* 0x000fe40000100a00 */
[----:B------:R-:W4:Y:S01]  /*1e550*/  LDL.LU R17, [R1+0x434] ;  /* 0x0004340001117983 */ /* 0x000f220000300800 */
[----:B------:R-:W1:Y:S04]  /*1e560*/  LDSM.16.MT88.4 R8, [R5+0x6100] ;  /* 0x006100000508783b */ /* 0x000e680000004200 */
[----:B0-----:R-:W2:Y:S01]  /*1e570*/  LDL.LU R18, [R1+0x438] ;  /* 0x0004380001127983 */ /* 0x001ea20000300800 */
[----:B------:R-:W2:Y:S03]  /*1e580*/  LDL.LU R19, [R1+0x43c] ;  /* 0x00043c0001137983 */ /* 0x000ea60000300800 */
[----:B--2---:R-:W-:Y:S01]  /*1e590*/  STL.64 [R1+0x10c0], R18 ;  /* 0x0010c01201007387 */ /* 0x004fe20000100a00 */
[----:B----4-:R0:W-:Y:S03]  /*1e5a0*/  STL.64 [R1+0x10b8], R16 ;  /* 0x0010b81001007387 */ /* 0x0101e60000100a00 */
[----:B0-----:R-:W2:Y:S01]  /*1e5b0*/  LDL.LU R16, [R1+0x440] ;  /* 0x0004400001107983 */ /* 0x001ea20000300800 */
[----:B------:R-:W2:Y:S02]  /*1e5c0*/  LDL.LU R17, [R1+0x444] ;  /* 0x0004440001117983 */ /* 0x000ea40000300800 */
[----:B------:R-:W4:Y:S02]  /*1e5d0*/  LDL.LU R18, [R1+0x448] ;  /* 0x0004480001127983 */ /* 0x000f240000300800 */
[----:B------:R-:W4:Y:S02]  /*1e5e0*/  LDL.LU R19, [R1+0x44c] ;  /* 0x00044c0001137983 */ /* 0x000f240000300800 */
[----:B----4-:R-:W-:Y:S01]  /*1e5f0*/  STL.64 [R1+0x10d8], R18 ;  /* 0x0010d81201007387 */ /* 0x010fe20000100a00 */
[----:B--2---:R0:W-:Y:S03]  /*1e600*/  STL.64 [R1+0x10d0], R16 ;  /* 0x0010d01001007387 */ /* 0x0041e60000100a00 */
        /* <DEDUP_REMOVED lines=9> */
[----:B------:R-:W2:Y:S02]  /*1e6a0*/  LDL.LU R18, [R1+0x468] ;  /* 0x0004680001127983 */ /* 0x000ea40000300800 */
[----:B------:R-:W2:Y:S01]  /*1e6b0*/  LDL.LU R19, [R1+0x46c] ;  /* 0x00046c0001137983 */ /* 0x000ea20000300800 */
[----:B-1----:R-:W-:Y:S01]  /*1e6c0*/  STL.64 [R1+0xf68], R10 ;  /* 0x000f680a01007387 */ /* 0x002fe20000100a00 */
[----:B------:R-:W-:Y:S02]  /*1e6d0*/  STL.64 [R1+0xf60], R8 ;  /* 0x000f600801007387 */ /* 0x000fe40000100a00 */
[----:B------:R-:W2:Y:S02]  /*1e6e0*/  LDL.LU.64 R22, [R1+0x1100] ;  /* 0x0011000001167983 */ /* 0x000ea40000300a00 */
[----:B------:R-:W2:Y:S07]  /*1e6f0*/  LDL.LU.64 R20, [R1+0x10f8] ;  /* 0x0010f80001147983 */ /* 0x000eae0000300a00 */
[----:B------:R-:W-:Y:S01]  /*1e700*/  STL.64 [R1+0x380], R24 ;  /* 0x0003801801007387 */ /* 0x000fe20000100a00 */
[----:B------:R-:W-:Y:S02]  /*1e710*/  STL.64 [R1+0x388], R26 ;  /* 0x0003881a01007387 */ /* 0x000fe40000100a00 */
[----:B------:R-:W0:Y:S04]  /*1e720*/  LDSM.16.MT88.4 R24, [R5+0x6180] ;  /* 0x006180000518783b */ /* 0x000e280000004200 */
[----:B------:R-:W-:-:S02]  /*1e730*/  IMAD.MOV.U32 R14, RZ, RZ, R29 ;  /* 0x000000ffff0e7224 */ /* 0x000fc400078e001d */
[----:B------:R-:W-:Y:S01]  /*1e740*/  IMAD.MOV.U32 R15, RZ, RZ, R4 ;  /* 0x000000ffff0f7224 */ /* 0x000fe200078e0004 */
[----:B0-----:R0:W-:Y:S01]  /*1e750*/  STL.64 [R1+0xee0], R26 ;  /* 0x000ee01a01007387 */ /* 0x0011e20000100a00 */
[----:B------:R-:W-:Y:S03]  /*1e760*/  STL.64 [R1+0xed8], R24 ;  /* 0x000ed81801007387 */ /* 0x000fe60000100a00 */
[----:B0-----:R-:W4:Y:S02]  /*1e770*/  LDL.LU.64 R26, [R1+0x18] ;  /* 0x00001800011a7983 */ /* 0x001f240000300a00 */
        /* <DEDUP_REMOVED lines=32> */
[----:B------:R-:W-:Y:S02]  /*1e980*/  IMAD.MOV.U32 R10, RZ, RZ, R3 ;  /* 0x000000ffff0a7224 */ /* 0x000fe400078e0003 */
[----:B------:R-:W-:-:S07]  /*1e990*/  IMAD.MOV.U32 R11, RZ, RZ, R0 ;  /* 0x000000ffff0b7224 */ /* 0x000fce00078e0000 */
[C---:B--2---:R-:W-:Y:S11]  /*1e9a0*/  HMMA.16816.F32.BF16 R12, R20.reuse, R10, R12 ;  /* 0x0000000a140c723c */ /* 0x044ff6000004180c */
[----:B------:R-:W-:Y:S11]  /*1e9b0*/  @!UPT UIADD3 URZ, URZ, URZ, URZ ;  /* 0x0000003f3f3ff290 */ /* 0x000ff6000fffe03f */
[----:B------:R-:W-:Y:S01]  /*1e9c0*/  @!UPT UIADD3 URZ, URZ, URZ, URZ ;  /* 0x0000003f3f3ff290 */ /* 0x000fe2000fffe03f */
[----:B------:R-:W-:Y:S01]  /*1e9d0*/  STL.64 [R1+0x420], R12 ;  /* 0x0004200c01007387 */ /* 0x000fe20000100a00 */
[----:B------:R0:W-:Y:S03]  /*1e9e0*/  STL.64 [R1+0x428], R14 ;  /* 0x0004280e01007387 */ /* 0x0001e60000100a00 */
[----:B0-----:R-:W4:Y:S01]  /*1e9f0*/  LDL.LU.64 R14, [R1+0x1090] ;  /* 0x00109000010e7983 */ /* 0x001f220000300a00 */
[----:B------:R-:W4:Y:S02]  /*1ea00*/  LDL.LU.64 R12, [R1+0x1088] ;  /* 0x00108800010c7983 */ /* 0x000f240000300a00 */
[----:B------:R-:W-:Y:S01]  /*1ea10*/  STL.64 [R1+0x1010], R10 ;  /* 0x0010100a01007387 */ /* 0x000fe20000100a00 */
[----:B----4-:R-:W-:Y:S11]  /*1ea20*/  HMMA.16816.F32.BF16 R12, R20, R26, R12 ;  /* 0x0000001a140c723c */ /* 0x010ff6000004180c */
[----:B------:R-:W-:Y:S11]  /*1ea30*/  @!UPT UIADD3 URZ, URZ, URZ, URZ ;  /* 0x0000003f3f3ff290 */ /* 0x000ff6000fffe03f */
[----:B------:R-:W-:Y:S01]  /*1ea40*/  @!UPT UIADD3 URZ, URZ, URZ, URZ ;  /* 0x0000003f3f3ff290 */ /* 0x000fe2000fffe03f */
[----:B------:R-:W-:Y:S01]  /*1ea50*/  STL.64 [R1+0x370], R12 ;  /* 0x0003700c01007387 */ /* 0x000fe20000100a00 */
[----:B------:R0:W-:Y:S03]  /*1ea60*/  STL.64 [R1+0x378], R14 ;  /* 0x0003780e01007387 */ /* 0x0001e60000100a00 */
[----:B0-----:R-:W2:Y:S01]  /*1ea70*/  LDL.LU.64 R14, [R1+0x1080] ;  /* 0x00108000010e7983 */ /* 0x001ea20000300a00 */
[----:B------:R-:W2:Y:S02]  /*1ea80*/  LDL.LU.64 R12, [R1+0x1078] ;  /* 0x00107800010c7983 */ /* 0x000ea40000300a00 */
[----:B------:R0:W-:Y:S02]  /*1ea90*/  STL.64 [R1+0x1008], R26 ;  /* 0x0010081a01007387 */ /* 0x0001e40000100a00 */
[----:B------:R-:W4:Y:S01]  /*1eaa0*/  LDL.LU R24, [R1+0x400] ;  /* 0x0004000001187983 */ /* 0x000f220000300800 */
[----:B------:R-:W4:Y:S04]  /*1eab0*/  LDL.LU R25, [R1+0x404] ;  /* 0x0004040001197983 */ /* 0x000f280000300800 */
[----:B0-----:R-:W4:Y:S01]  /*1eac0*/  LDL.LU R26, [R1+0x408] ;  /* 0x00040800011a7983 */ /* 0x001f220000300800 */
[----:B------:R-:W4:Y:S02]  /*1ead0*/  LDL.LU R27, [R1+0x40c] ;  /* 0x00040c00011b7983 */ /* 0x000f240000300800 */
[----:B------:R-:W-:-:S02]  /*1eae0*/  IMAD.MOV.U32 R3, RZ, RZ, R18 ;  /* 0x000000ffff037224 */ /* 0x000fc400078e0012 */
[----:B------:R-:W-:Y:S01]  /*1eaf0*/  IMAD.MOV.U32 R0, RZ, RZ, R19 ;  /* 0x000000ffff007224 */ /* 0x000fe200078e0013 */
[C---:B--2---:R-:W-:Y:S08]  /*1eb00*/  HMMA.16816.F32.BF16 R12, R20.reuse, R6, R12 ;  /* 0x00000006140c723c */ /* 0x044ff0000004180c */
[----:B----4-:R-:W-:Y:S11]  /*1eb10*/  HMMA.16816.F32.BF16 R24, R20, R18, R24 ;  /* 0x000000121418723c */ /* 0x010ff60000041818 */
[----:B------:R-:W-:Y:S11]  /*1eb20*/  @!UPT UIADD3 URZ, URZ, URZ, URZ ;  /* 0x0000003f3f3ff290 */ /* 0x000ff6000fffe03f */
[----:B------:R-:W-:Y:S01]  /*1eb30*/  @!UPT UIADD3 URZ, URZ, URZ, URZ ;  /* 0x0000003f3f3ff290 */ /* 0x000fe2000fffe03f */
[----:B------:R0:W-:Y:S01]  /*1eb40*/  STL.64 [R1+0x300], R24 ;  /* 0x0003001801007387 */ /* 0x0001e20000100a00 */
[----:B------:R1:W-:Y:S02]  /*1eb50*/  STL.64 [R1+0x308], R26 ;  /* 0x0003081a01007387 */ /* 0x0003e40000100a00 */
[----:B------:R-:W2:Y:S02]  /*1eb60*/  LDL.LU.64 R18, [R1+0x1070] ;  /* 0x0010700001127983 */ /* 0x000ea40000300a00 */
[----:B------:R-:W2:Y:S01]  /*1eb70*/  LDL.LU.64 R16, [R1+0x1068] ;  /* 0x0010680001107983 */ /* 0x000ea20000300a00 */
[----:B------:R-:W-:Y:S01]  /*1eb80*/  STL.64 [R1+0xfe8], R6 ;  /* 0x000fe80601007387 */ /* 0x000fe20000100a00 */
[----:B------:R-:W4:Y:S02]  /*1eb90*/  LDL.LU R20, [R1+0x270] ;  /* 0x0002700001147983 */ /* 0x000f240000300800 */
[----:B------:R-:W-:Y:S02]  /*1eba0*/  STL.64 [R1+0x1b0], R12 ;  /* 0x0001b00c01007387 */ /* 0x000fe40000100a00 */
[----:B------:R-:W-:Y:S01]  /*1ebb0*/  STL.64 [R1+0x1b8], R14 ;  /* 0x0001b80e01007387 */ /* 0x000fe20000100a00 */
[----:B------:R-:W4:Y:S01]  /*1ebc0*/  LDL.LU R21, [R1+0x274] ;  /* 0x0002740001157983 */ /* 0x000f220000300800 */
[----:B------:R-:W2:Y:S02]  /*1ebd0*/  LDL.LU R22, [R1+0x278] ;  /* 0x0002780001167983 */ /* 0x000ea40000300800 */
[----:B------:R-:W2:Y:S01]  /*1ebe0*/  LDL.LU R23, [R1+0x27c] ;  /* 0x00027c0001177983 */ /* 0x000ea20000300800 */
[----:B0-----:R-:W2:Y:S01]  /*1ebf0*/  LDL.LU R24, [R1+0x3b0] ;  /* 0x0003b00001187983 */ /* 0x001ea20000300800 */
[----:B------:R-:W2:Y:S02]  /*1ec00*/  LDL.LU R25, [R1+0x3b4] ;  /* 0x0003b40001197983 */ /* 0x000ea40000300800 */
[----:B-1----:R-:W2:Y:S02]  /*1ec10*/  LDL.LU R26, [R1+0x3b8] ;  /* 0x0003b800011a7983 */ /* 0x002ea40000300800 */
[----:B------:R-:W2:Y:S02]  /*1ec20*/  LDL.LU R27, [R1+0x3bc] ;  /* 0x0003bc00011b7983 */ /* 0x000ea40000300800 */
[----:B------:R-:W-:-:S02]  /*1ec30*/  IMAD.MOV.U32 R10, RZ, RZ, R9 ;  /* 0x000000ffff0a7224 */ /* 0x000fc400078e0009 */
[----:B------:R-:W-:Y:S01]  /*1ec40*/  IMAD.MOV.U32 R11, RZ, RZ, R8 ;  /* 0x000000ffff0b7224 */ /* 0x000fe200078e0008 */
[----:B--2---:R-:W-:Y:S01]  /*1ec50*/  STL.64 [R1+0x1020], R26 ;  /* 0x0010201a01007387 */ /* 0x004fe20000100a00 */
[----:B------:R0:W-:Y:S03]  /*1ec60*/  STL.64 [R1+0x1018], R24 ;  /* 0x0010181801007387 */ /* 0x0001e60000100a00 */
[----:B------:R1:W-:Y:S01]  /*1ec70*/  STL.64 [R1+0x1048], R10 ;  /* 0x0010480a01007387 */ /* 0x0003e20000100a00 */
[----:B0-----:R-:W2:Y:S01]  /*1ec80*/  LDL.LU R24, [R1+0x3c0] ;  /* 0x0003c00001187983 */ /* 0x001ea20000300800 */
[----:B------:R-:W2:Y:S02]  /*1ec90*/  LDL.LU R25, [R1+0x3c4] ;  /* 0x0003c40001197983 */ /* 0x000ea40000300800 */
[----:B------:R-:W2:Y:S02]  /*1eca0*/  LDL.LU R26, [R1+0x3c8] ;  /* 0x0003c800011a7983 */ /* 0x000ea40000300800 */
[----:B------:R-:W2:Y:S01]  /*1ecb0*/  LDL.LU R27, [R1+0x3cc] ;  /* 0x0003cc00011b7983 */ /* 0x000ea20000300800 */
[----:B------:R-:W2:Y:S01]  /*1ecc0*/  LDL.LU R8, [R1+0x3e0] ;  /* 0x0003e00001087983 */ /* 0x000ea20000300800 */
[----:B------:R-:W2:Y:S02]  /*1ecd0*/  LDL.LU R9, [R1+0x3e4] ;  /* 0x0003e40001097983 */ /* 0x000ea40000300800 */
[----:B-1----:R-:W2:Y:S02]  /*1ece0*/  LDL.LU R10, [R1+0x3e8] ;  /* 0x0003e800010a7983 */ /* 0x002ea40000300800 */
[----:B------:R-:W2:Y:S02]  /*1ecf0*/  LDL.LU R11, [R1+0x3ec] ;  /* 0x0003ec00010b7983 */ /* 0x000ea40000300800 */
[----:B--2---:R0:W-:Y:S01]  /*1ed00*/  STL.64 [R1+0x1058], R10 ;  /* 0x0010580a01007387 */ /* 0x0041e20000100a00 */
[----:B------:R-:W-:Y:S03]  /*1ed10*/  STL.64 [R1+0x1050], R8 ;  /* 0x0010500801007387 */ /* 0x000fe60000100a00 */
[----:B0-----:R-:W2:Y:S01]  /*1ed20*/  LDL.64 R10, [R1+0x68] ;  /* 0x00006800010a7983 */ /* 0x001ea20000100a00 */
[----:B------:R-:W-:Y:S02]  /*1ed30*/  STL.64 [R1+0x1030], R26 ;  /* 0x0010301a01007387 */ /* 0x000fe40000100a00 */
[----:B------:R0:W-:Y:S02]  /*1ed40*/  STL.64 [R1+0x1028], R24 ;  /* 0x0010281801007387 */ /* 0x0001e40000100a00 */
[----:B0-----:R-:W2:Y:S01]  /*1ed50*/  LDL.LU R24, [R1+0x3d0] ;  /* 0x0003d00001187983 */ /* 0x001ea20000300800 */
[----:B------:R-:W2:Y:S02]  /*1ed60*/  LDL.LU R25, [R1+0x3d4] ;  /* 0x0003d40001197983 */ /* 0x000ea40000300800 */
[----:B------:R-:W2:Y:S02]  /*1ed70*/  LDL.LU R26, [R1+0x3d8] ;  /* 0x0003d800011a7983 */ /* 0x000ea40000300800 */
[----:B------:R-:W2:Y:S02]  /*1ed80*/  LDL.LU R27, [R1+0x3dc] ;  /* 0x0003dc00011b7983 */ /* 0x000ea40000300800 */
[----:B--2---:R0:W-:Y:S01]  /*1ed90*/  STL.64 [R1+0x1040], R26 ;  /* 0x0010401a01007387 */ /* 0x0041e20000100a00 */
[----:B------:R1:W-:Y:S03]  /*1eda0*/  STL.64 [R1+0x1038], R24 ;  /* 0x0010381801007387 */ /* 0x0003e60000100a00 */
[----:B0-----:R-:W2:Y:S01]  /*1edb0*/  LDL.64 R26, [R1+0x58] ;  /* 0x00005800011a7983 */ /* 0x001ea20000100a00 */
[----:B------:R-:W-:-:S02]  /*1edc0*/  IMAD.MOV.U32 R6, RZ, RZ, R3 ;  /* 0x000000ffff067224 */ /* 0x000fc400078e0003 */
[----:B------:R-:W-:Y:S01]  /*1edd0*/  IMAD.MOV.U32 R7, RZ, RZ, R0 ;  /* 0x000000ffff077224 */ /* 0x000fe200078e0000 */
[----:B--2---:R0:W-:Y:S01]  /*1ede0*/  STL.64 [R1+0x1060], R26 ;  /* 0x0010601a01007387 */ /* 0x0041e20000100a00 */
[----:B-1----:R-:W2:Y:S02]  /*1edf0*/  LDL.LU R24, [R1+0x3f0] ;  /* 0x0003f00001187983 */ /* 0x002ea40000300800 */
[----:B------:R-:W2:Y:S01]  /*1ee00*/  LDL.LU R25, [R1+0x3f4] ;  /* 0x0003f40001197983 */ /* 0x000ea20000300800 */
[----:B0-----:R-:W2:Y:S01]  /*1ee10*/  LDL.LU R26, [R1+0x3f8] ;  /* 0x0003f800011a7983 */ /* 0x001ea20000300800 */
[----:B------:R-:W2:Y:S02]  /*1ee20*/  LDL.LU R27, [R1+0x3fc] ;  /* 0x0003fc00011b7983 */ /* 0x000ea40000300800 */
[----:B------:R0:W-:Y:S02]  /*1ee30*/  STL.64 [R1+0xf98], R22 ;  /* 0x000f981601007387 */ /* 0x0001e40000100a00 */
[----:B----4-:R-:W-:Y:S01]  /*1ee40*/  STL.64 [R1+0xf90], R20 ;  /* 0x000f901401007387 */ /* 0x010fe20000100a00 */
[----:B------:R1:W-:Y:S01]  /*1ee50*/  STL.64 [R1+0x1000], R6 ;  /* 0x0010000601007387 */ /* 0x0003e20000100a00 */
[----:B------:R-:W4:Y:S02]  /*1ee60*/  LDL.LU R12, [R1+0x2c0] ;  /* 0x0002c000010c7983 */ /* 0x000f240000300800 */
[----:B------:R-:W4:Y:S02]  /*1ee70*/  LDL.LU R13, [R1+0x2c4] ;  /* 0x0002c400010d7983 */ /* 0x000f240000300800 */
[----:B------:R-:W3:Y:S01]  /*1ee80*/  LDL.LU R14, [R1+0x2c8] ;  /* 0x0002c800010e7983 */ /* 0x000ee20000300800 */
[----:B------:R-:W3:Y:S01]  /*1ee90*/  LDL.LU R15, [R1+0x2cc] ;  /* 0x0002cc00010f7983 */ /* 0x000ee20000300800 */
[----:B0-----:R-:W-:-:S02]  /*1eea0*/  IMAD.MOV.U32 R23, RZ, RZ, R4 ;  /* 0x000000ffff177224 */ /* 0x001fc400078e0004 */
[----:B------:R-:W-:Y:S01]  /*1eeb0*/  IMAD.MOV.U32 R22, RZ, RZ, R5 ;  /* 0x000000ffff167224 */ /* 0x000fe200078e0005 */
[----:B------:R-:W4:Y:S01]  /*1eec0*/  LDL.LU R4, [R1+0x3a0] ;  /* 0x0003a00001047983 */ /* 0x000f220000300800 */
[----:B------:R-:W4:Y:S02]  /*1eed0*/  LDL.LU R5, [R1+0x3a4] ;  /* 0x0003a40001057983 */ /* 0x000f240000300800 */
[----:B-1----:R-:W4:Y:S02]  /*1eee0*/  LDL.LU R6, [R1+0x3a8] ;  /* 0x0003a80001067983 */ /* 0x002f240000300800 */
[----:B------:R-:W4:Y:S02]  /*1eef0*/  LDL.LU R7, [R1+0x3ac] ;  /* 0x0003ac0001077983 */ /* 0x000f240000300800 */
[----:B------:R-:W-:Y:S02]  /*1ef00*/  IMAD.MOV.U32 R3, RZ, RZ, R10 ;  /* 0x000000ffff037224 */ /* 0x000fe400078e000a */
[----:B------:R-:W-:Y:S01]  /*1ef10*/  IMAD.MOV.U32 R0, RZ, RZ, R11 ;  /* 0x000000ffff007224 */ /* 0x000fe200078e000b */
[C---:B--2---:R-:W-:Y:S01]  /*1ef20*/  HMMA.16816.F32.BF16 R24, R16.reuse, R10, R24 ;  /* 0x0000000a1018723c */ /* 0x044fe20000041818 */
[----:B---3--:R-:W-:Y:S01]  /*1ef30*/  STL.64 [R1+0xff8], R14 ;  /* 0x000ff80e01007387 */ /* 0x008fe20000100a00 */
[----:B----4-:R0:W-:Y:S03]  /*1ef40*/  STL.64 [R1+0xff0], R12 ;  /* 0x000ff00c01007387 */ /* 0x0101e60000100a00 */
        /* <DEDUP_REMOVED lines=14> */
[----:B------:R1:W-:Y:S02]  /*1f030*/  STL.64 [R1+0x3e8], R10 ;  /* 0x0003e80a01007387 */ /* 0x0003e40000100a00 */
[----:B0-----:R-:W-:Y:S01]  /*1f040*/  IMAD.MOV.U32 R9, RZ, RZ, R26 ;  /* 0x000000ffff097224 */ /* 0x001fe200078e001a */
[----:B-1----:R-:W3:Y:S01]  /*1f050*/  LDL.LU.64 R10, [R1+0x1048] ;  /* 0x00104800010a7983 */ /* 0x002ee20000300a00 */
[----:B------:R-:W-:Y:S02]  /*1f060*/  IMAD.MOV.U32 R8, RZ, RZ, R27 ;  /* 0x000000ffff087224 */ /* 0x000fe400078e001b */
[----:B------:R-:W4:Y:S02]  /*1f070*/  LDL.LU.64 R26, [R1+0x1040] ;  /* 0x00104000011a7983 */ /* 0x000f240000300a00 */
[----:B------:R-:W4:Y:S02]  /*1f080*/  LDL.LU.64 R24, [R1+0x1038] ;  /* 0x0010380001187983 */ /* 0x000f240000300a00 */
[----:B----4-:R-:W-:Y:S11]  /*1f090*/  HMMA.16816.F32.BF16 R24, R16, R22, R24 ;  /* 0x000000161018723c */ /* 0x010ff60000041818 */
[----:B------:R-:W-:Y:S11]  /*1f0a0*/  @!UPT UIADD3 URZ, URZ, URZ, URZ ;  /* 0x0000003f3f3ff290 */ /* 0x000ff6000fffe03f */
[----:B------:R-:W-:Y:S01]  /*1f0b0*/  @!UPT UIADD3 URZ, URZ, URZ, URZ ;  /* 0x0000003f3f3ff290 */ /* 0x000fe2000fffe03f */
[----:B------:R-:W-:Y:S01]  /*1f0c0*/  STL.64 [R1+0x3d0], R24 ;  /* 0x0003d01801007387 */ /* 0x000fe20000100a00 */
[----:B------:R0:W-:Y:S03]  /*1f0d0*/  STL.64 [R1+0x3d8], R26 ;  /* 0x0003d81a01007387 */ /* 0x0001e60000100a00 */
[----:B0-----:R-:W3:Y:S01]  /*1f0e0*/  LDL.LU.64 R26, [R1+0x1030] ;  /* 0x00103000011a7983 */ /* 0x001ee20000300a00 */
[----:B------:R-:W3:Y:S02]  /*1f0f0*/  LDL.LU.64 R24, [R1+0x1028] ;  /* 0x0010280001187983 */ /* 0x000ee40000300a00 */
[----:B------:R0:W-:Y:S02]  /*1f100*/  STL.64 [R1+0xfa8], R22 ;  /* 0x000fa81601007387 */ /* 0x0001e40000100a00 */
[----:B0-----:R-:W-:Y:S02]  /*1f110*/  IMAD.MOV.U32 R22, RZ, RZ, R9 ;  /* 0x000000ffff167224 */ /* 0x001fe400078e0009 */
[----:B------:R-:W-:-:S05]  /*1f120*/  IMAD.MOV.U32 R23, RZ, RZ, R8 ;  /* 0x000000ffff177224 */ /* 0x000fca00078e0008 */
[----:B------:R-:W-:Y:S01]  /*1f130*/  STL.64 [R1+0xfc0], R22 ;  /* 0x000fc01601007387 */ /* 0x000fe20000100a00 */
[C---:B---3--:R-:W-:Y:S03]  /*1f140*/  HMMA.16816.F32.BF16 R8, R16.reuse, R10, R24 ;  /* 0x0000000a1008723c */ /* 0x048fe60000041818 */
[----:B------:R-:W3:Y:S01]  /*1f150*/  LDL.LU.64 R26, [R1+0x1020] ;  /* 0x00102000011a7983 */ /* 0x000ee20000300a00 */
[----:B------:R-:W3:Y:S11]  /*1f160*/  LDL.LU.64 R24, [R1+0x1018] ;  /* 0x0010180001187983 */ /* 0x000ef60000300a00 */
[----:B------:R-:W-:Y:S08]  /*1f170*/  @!UPT UIADD3 URZ, URZ, URZ, URZ ;  /* 0x0000003f3f3ff290 */ /* 0x000ff0000fffe03f */
[----:B------:R-:W-:Y:S01]  /*1f180*/  STL.64 [R1+0x3c0], R8 ;  /* 0x0003c00801007387 */ /* 0x000fe20000100a00 */
[----:B------:R0:W-:Y:S03]  /*1f190*/  STL.64 [R1+0x3c8], R10 ;  /* 0x0003c80a01007387 */ /* 0x0001e60000100a00 */
[----:B0-----:R-:W3:Y:S02]  /*1f1a0*/  LDL.LU.64 R10, [R1+0x1010] ;  /* 0x00101000010a7983 */ /* 0x001ee40000300a00 */
[C---:B---3--:R-:W-:Y:S11]  /*1f1b0*/  HMMA.16816.F32.BF16 R24, R16.reuse, R10, R24 ;  /* 0x0000000a1018723c */ /* 0x048ff60000041818 */
        /* <DEDUP_REMOVED lines=33> */
[----:B0-----:R-:W3:Y:S01]  /*1f3d0*/  LDL.LU.64 R6, [R1+0xfe8] ;  /* 0x000fe80001067983 */ /* 0x001ee20000300a00 */
[----:B------:R-:W-:Y:S02]  /*1f3e0*/  IMAD.MOV.U32 R22, RZ, RZ, R3 ;  /* 0x000000ffff167224 */ /* 0x000fe400078e0003 */
[----:B------:R-:W-:Y:S01]  /*1f3f0*/  IMAD.MOV.U32 R23, RZ, RZ, R0 ;  /* 0x000000ffff177224 */ /* 0x000fe200078e0000 */
[----:B---3--:R-:W-:Y:S01]  /*1f400*/  HMMA.16816.F32.BF16 R16, R16, R6, R12 ;  /* 0x000000061010723c */ /* 0x008fe2000004180c */
        /* <DEDUP_REMOVED lines=9> */
[----:B------:R0:W-:Y:S04]  /*1f4a0*/  STL.64 [R1+0xf80], R6 ;  /* 0x000f800601007387 */ /* 0x0001e80000100a00 */
[----:B0-----:R-:W3:Y:S01]  /*1f4b0*/  LDL.LU.64 R6, [R1+0x38] ;  /* 0x0000380001067983 */ /* 0x001ee20000300a00 */
        /* <DEDUP_REMOVED lines=20> */
[----:B------:R-:W2:Y:S01]  /*1f600*/  LDL.LU.64 R20, [R1+0xf90] ;  /* 0x000f900001147983 */ /* 0x000ea20000300a00 */
[C---:B---3--:R-:W-:Y:S11]  /*1f610*/  HMMA.16816.F32.BF16 R16, R12.reuse, R6, R16 ;  /* 0x000000060c10723c */ /* 0x048ff60000041810 */
[----:B------:R-:W-:Y:S11]  /*1f620*/  @!UPT UIADD3 URZ, URZ, URZ, URZ ;  /* 0x0000003f3f3ff290 */ /* 0x000ff6000fffe03f */
[----:B------:R-:W-:Y:S01]  /*1f630*/  @!UPT UIADD3 URZ, URZ, URZ, URZ ;  /* 0x0000003f3f3ff290 */ /* 0x000fe2000fffe03f */
[----:B------:R0:W-:Y:S02]  /*1f640*/  STL.64 [R1+0x2a0], R16 ;  /* 0x0002a01001007387 */ /* 0x0001e40000100a00 */
[----:B0-----:R-:W-:Y:S02]  /*1f650*/  IMAD.MOV.U32 R17, RZ, RZ, R6 ;  /* 0x000000ffff117224 */ /* 0x001fe400078e0006 */
[----:B------:R-:W-:Y:S01]  /*1f660*/  IMAD.MOV.U32 R16, RZ, RZ, R7 ;  /* 0x000000ffff107224 */ /* 0x000fe200078e0007 */
[----:B------:R-:W-:Y:S04]  /*1f670*/  STL.64 [R1+0x2a8], R18 ;  /* 0x0002a81201007387 */ /* 0x000fe80000100a00 */
[----:B------:R-:W-:Y:S01]  /*1f680*/  STL.64 [R1+0xf88], R16 ;  /* 0x000f881001007387 */ /* 0x000fe20000100a00 */
[C---:B--2---:R-:W-:Y:S03]  /*1f690*/  HMMA.16816.F32.BF16 R4, R12.reuse, R10, R20 ;  /* 0x0000000a0c04723c */ /* 0x044fe60000041814 */
[----:B------:R-:W2:Y:S11]  /*1f6a0*/  LDL.LU R20, [R1+0x120] ;  /* 0x0001200001147983 */ /* 0x000eb60000300800 */
[----:B------:R-:W-:Y:S09]  /*1f6b0*/  @!UPT UIADD3 URZ, URZ, URZ, URZ ;  /* 0x0000003f3f3ff290 */ /* 0x000ff2000fffe03f */
[----:B------:R-:W-:Y:S01]  /*1f6c0*/  STL.64 [R1+0x1c0], R4 ;  /* 0x0001c00401007387 */ /* 0x000fe20000100a00 */
[----:B------:R-:W-:Y:S02]  /*1f6d0*/  STL.64 [R1+0x1c8], R6 ;  /* 0x0001c80601007387 */ /* 0x000fe40000100a00 */
[----:B------:R-:W2:Y:S02]  /*1f6e0*/  LDL.LU R21, [R1+0x124] ;  /* 0x0001240001157983 */ /* 0x000ea40000300800 */
[----:B------:R-:W3:Y:S01]  /*1f6f0*/  LDL.LU R22, [R1+0x128] ;  /* 0x0001280001167983 */ /* 0x000ee20000300800 */
[----:B------:R-:W3:Y:S04]  /*1f700*/  LDL.LU R23, [R1+0x12c] ;  /* 0x00012c0001177983 */ /* 0x000ee80000300800 */
[----:B---3--:R-:W-:Y:S01]  /*1f710*/  STL.64 [R1+0xef0], R22 ;  /* 0x000ef01601007387 */ /* 0x008fe20000100a00 */
[----:B--2---:R0:W-:Y:S03]  /*1f720*/  STL.64 [R1+0xee8], R20 ;  /* 0x000ee81401007387 */ /* 0x0041e60000100a00 */
[----:B0-----:R-:W2:Y:S01]  /*1f730*/  LDL.LU R20, [R1+0x130] ;  /* 0x0001300001147983 */ /* 0x001ea20000300800 */
[----:B------:R-:W2:Y:S02]  /*1f740*/  LDL.LU R21, [R1+0x134] ;  /* 0x0001340001157983 */ /* 0x000ea40000300800 */
[----:B------:R-:W3:Y:S02]  /*1f750*/  LDL.LU R22, [R1+0x138] ;  /* 0x0001380001167983 */ /* 0x000ee40000300800 */
[----:B------:R-:W3:Y:S01]  /*1f760*/  LDL.LU R23, [R1+0x13c] ;  /* 0x00013c0001177983 */ /* 0x000ee20000300800 */
[----:B------:R-:W4:Y:S01]  /*1f770*/  LDL.LU R16, [R1+0x260] ;  /* 0x0002600001107983 */ /* 0x000f220000300800 */
[----:B------:R-:W4:Y:S02]  /*1f780*/  LDL.LU R17, [R1+0x264] ;  /* 0x0002640001117983 */ /* 0x000f240000300800 */
[----:B------:R-:W4:Y:S02]  /*1f790*/  LDL.LU R18, [R1+0x268] ;  /* 0x0002680001127983 */ /* 0x000f240000300800 */
[----:B------:R-:W4:Y:S01]  /*1f7a0*/  LDL.LU R19, [R1+0x26c] ;  /* 0x00026c0001137983 */ /* 0x000f220000300800 */
[----:B---3--:R0:W-:Y:S01]  /*1f7b0*/  STL.64 [R1+0xf00], R22 ;  /* 0x000f001601007387 */ /* 0x0081e20000100a00 */
[----:B--2---:R1:W-:Y:S03]  /*1f7c0*/  STL.64 [R1+0xef8], R20 ;  /* 0x000ef81401007387 */ /* 0x0043e60000100a00 */
[----:B0-----:R-:W2:Y:S04]  /*1f7d0*/  LDL.LU.64 R22, [R1+0x28] ;  /* 0x0000280001167983 */ /* 0x001ea80000300a00 */
[----:B--2---:R0:W-:Y:S01]  /*1f7e0*/  STL.64 [R1+0xf10], R22 ;  /* 0x000f101601007387 */ /* 0x0041e20000100a00 */
[----:B-1----:R-:W2:Y:S02]  /*1f7f0*/  LDL.LU R20, [R1+0x150] ;  /* 0x0001500001147983 */ /* 0x002ea40000300800 */
[----:B------:R-:W2:Y:S01]  /*1f800*/  LDL.LU R21, [R1+0x154] ;  /* 0x0001540001157983 */ /* 0x000ea20000300800 */
[----:B0-----:R-:W3:Y:S01]  /*1f810*/  LDL.LU R22, [R1+0x158] ;  /* 0x0001580001167983 */ /* 0x001ee20000300800 */
[----:B------:R-:W3:Y:S02]  /*1f820*/  LDL.LU R23, [R1+0x15c] ;  /* 0x00015c0001177983 */ /* 0x000ee40000300800 */
[----:B------:R-:W2:Y:S02]  /*1f830*/  LDL.LU R8, [R1+0x1a0] ;  /* 0x0001a00001087983 */ /* 0x000ea40000300800 */
[----:B------:R-:W2:Y:S01]  /*1f840*/  LDL.LU R9, [R1+0x1a4] ;  /* 0x0001a40001097983 */ /* 0x000ea20000300800 */
[----:B------:R-:W2:Y:S01]  /*1f850*/  LDL.LU R10, [R1+0x1a8] ;  /* 0x0001a800010a7983 */ /* 0x000ea20000300800 */
[----:B------:R-:W2:Y:S02]  /*1f860*/  LDL.LU R11, [R1+0x1ac] ;  /* 0x0001ac00010b7983 */ /* 0x000ea40000300800 */
[----:B------:R-:W3:Y:S02]  /*1f870*/  LDL.LU R4, [R1+0x250] ;  /* 0x0002500001047983 */ /* 0x000ee40000300800 */
[----:B------:R-:W3:Y:S01]  /*1f880*/  LDL.LU R5, [R1+0x254] ;  /* 0x0002540001057983 */ /* 0x000ee20000300800 */
[----:B------:R-:W3:Y:S01]  /*1f890*/  LDL.LU R6, [R1+0x258] ;  /* 0x0002580001067983 */ /* 0x000ee20000300800 */
[----:B------:R-:W3:Y:S03]  /*1f8a0*/  LDL.LU R7, [R1+0x25c] ;  /* 0x00025c0001077983 */ /* 0x000ee60000300800 */
[----:B--2---:R0:W-:Y:S01]  /*1f8b0*/  STL.64 [R1+0xf78], R10 ;  /* 0x000f780a01007387 */ /* 0x0041e20000100a00 */
[----:B------:R-:W-:Y:S03]  /*1f8c0*/  STL.64 [R1+0xf70], R8 ;  /* 0x000f700801007387 */ /* 0x000fe60000100a00 */
[----:B0-----:R-:W2:Y:S01]  /*1f8d0*/  LDL.LU.64 R10, [R1+0x8] ;  /* 0x00000800010a7983 */ /* 0x001ea20000300a00 */
[----:B---3--:R0:W-:Y:S02]  /*1f8e0*/  STL.64 [R1+0xf20], R22 ;  /* 0x000f201601007387 */ /* 0x0081e40000100a00 */
[----:B------:R1:W-:Y:S01]  /*1f8f0*/  STL.64 [R1+0xf18], R20 ;  /* 0x000f181401007387 */ /* 0x0003e20000100a00 */
[----:B0-----:R-:W3:Y:S01]  /*1f900*/  LDL.LU.64 R22, [R1+0x48] ;  /* 0x0000480001167983 */ /* 0x001ee20000300a00 */
[C---:B----4-:R-:W-:Y:S03]  /*1f910*/  HMMA.16816.F32.BF16 R16, R12.reuse, R26, R16 ;  /* 0x0000001a0c10723c */ /* 0x050fe60000041810 */
[----:B---3--:R0:W-:Y:S01]  /*1f920*/  STL.64 [R1+0xf38], R22 ;  /* 0x000f381601007387 */ /* 0x0081e20000100a00 */
[----:B-1----:R-:W3:Y:S02]  /*1f930*/  LDL.LU R20, [R1+0x170] ;  /* 0x0001700001147983 */ /* 0x002ee40000300800 */
[----:B------:R-:W3:Y:S01]  /*1f940*/  LDL.LU R21, [R1+0x174] ;  /* 0x0001740001157983 */ /* 0x000ee20000300800 */
[----:B0-----:R-:W4:Y:S01]  /*1f950*/  LDL.LU R22, [R1+0x178] ;  /* 0x0001780001167983 */ /* 0x001f220000300800 */
[----:B------:R-:W4:Y:S03]  /*1f960*/  LDL.LU R23, [R1+0x17c] ;  /* 0x00017c0001177983 */ /* 0x000f260000300800 */
[----:B----4-:R0:W-:Y:S01]  /*1f970*/  STL.64 [R1+0xf48], R22 ;  /* 0x000f481601007387 */ /* 0x0101e20000100a00 */
[----:B---3--:R-:W-:Y:S03]  /*1f980*/  STL.64 [R1+0xf40], R20 ;  /* 0x000f401401007387 */ /* 0x008fe60000100a00 */
[----:B0-----:R-:W3:Y:S08]  /*1f990*/  LDL.LU.64 R22, [R1+0x68] ;  /* 0x0000680001167983 */ /* 0x001ef00000300a00 */
[----:B------:R0:W-:Y:S02]  /*1f9a0*/  STL.64 [R1+0x290], R16 ;  /* 0x0002901001007387 */ /* 0x0001e40000100a00 */
[----:B------:R-:W-:Y:S01]  /*1f9b0*/  STL.64 [R1+0x298], R18 ;  /* 0x0002981201007387 */ /* 0x000fe20000100a00 */
[----:B0-----:R-:W4:Y:S01]  /*1f9c0*/  LDL.LU.64 R16, [R1+0xf88] ;  /* 0x000f880001107983 */ /* 0x001f220000300a00 */
[----:B------:R0:W-:Y:S02]  /*1f9d0*/  STL.64 [R1+0xf08], R26 ;  /* 0x000f081a01007387 */ /* 0x0001e40000100a00 */
[----:B------:R-:W3:Y:S02]  /*1f9e0*/  LDL.LU R24, [R1+0x140] ;  /* 0x0001400001187983 */ /* 0x000ee40000300800 */
[----:B------:R-:W3:Y:S01]  /*1f9f0*/  LDL.LU R25, [R1+0x144] ;  /* 0x0001440001197983 */ /* 0x000ee20000300800 */
[----:B0-----:R-:W3:Y:S01]  /*1fa00*/  LDL.LU R26, [R1+0x148] ;  /* 0x00014800011a7983 */ /* 0x001ee20000300800 */
[----:B------:R-:W3:Y:S01]  /*1fa10*/  LDL.LU R27, [R1+0x14c] ;  /* 0x00014c00011b7983 */ /* 0x000ee20000300800 */
[----:B--2---:R-:W-:Y:S02]  /*1fa20*/  HMMA.16816.F32.BF16 R4, R12, R10, R4 ;  /* 0x0000000a0c04723c */ /* 0x004fe40000041804 */
[----:B---3--:R-:W-:Y:S01]  /*1fa30*/  STL.64 [R1+0xf30], R26 ;  /* 0x000f301a01007387 */ /* 0x008fe20000100a00 */
[----:B------:R0:W-:Y:S03]  /*1fa40*/  STL.64 [R1+0xf28], R24 ;  /* 0x000f281801007387 */ /* 0x0001e60000100a00 */
        /* <DEDUP_REMOVED lines=8> */
[----:B------:R-:W2:Y:S02]  /*1fad0*/  LDL.LU R26, [R1+0x188] ;  /* 0x00018800011a7983 */ /* 0x000ea40000300800 */
[----:B------:R-:W2:Y:S01]  /*1fae0*/  LDL.LU R27, [R1+0x18c] ;  /* 0x00018c00011b7983 */ /* 0x000ea20000300800 */
[----:B------:R-:W3:Y:S01]  /*1faf0*/  LDL.LU R19, [R1+0x768] ;  /* 0x0007680001137983 */ /* 0x000ee20000300800 */
[----:B------:R0:W-:Y:S02]  /*1fb00*/  STL.64 [R1+0x4b0], R4 ;  /* 0x0004b00401007387 */ /* 0x0001e40000100a00 */
[----:B------:R1:W-:Y:S02]  /*1fb10*/  STL.64 [R1+0x4b8], R6 ;  /* 0x0004b80601007387 */ /* 0x0003e40000100a00 */
[----:B0-----:R-:W-:Y:S01]  /*1fb20*/  IMAD.MOV.U32 R5, RZ, RZ, R10 ;  /* 0x000000ffff057224 */ /* 0x001fe200078e000a */
[----:B-1----:R-:W2:Y:S01]  /*1fb30*/  LDL.LU.64 R6, [R1+0xf80] ;  /* 0x000f800001067983 */ /* 0x002ea20000300a00 */
[----:B------:R-:W-:-:S02]  /*1fb40*/  IMAD.MOV.U32 R4, RZ, RZ, R11 ;  /* 0x000000ffff047224 */ /* 0x000fc400078e000b */
[----:B------:R-:W2:Y:S02]  /*1fb50*/  LDL.LU.64 R10, [R1+0xf78] ;  /* 0x000f7800010a7983 */ /* 0x000ea40000300a00 */
[----:B------:R-:W2:Y:S02]  /*1fb60*/  LDL.LU.64 R8, [R1+0xf70] ;  /* 0x000f700001087983 */ /* 0x000ea40000300a00 */
[----:B--2---:R-:W-:Y:S01]  /*1fb70*/  HMMA.16816.F32.BF16 R12, R12, R6, R8 ;  /* 0x000000060c0c723c */ /* 0x004fe20000041808 */
[----:B------:R-:W2:Y:S01]  /*1fb80*/  LDL.LU.64 R10, [R1+0xf68] ;  /* 0x000f6800010a7983 */ /* 0x000ea20000300a00 */
[----:B------:R-:W2:Y:S02]  /*1fb90*/  LDL.LU.64 R8, [R1+0xf60] ;  /* 0x000f600001087983 */ /* 0x000ea40000300a00 */
[----:B------:R-:W-:Y:S02]  /*1fba0*/  IMAD.MOV.U32 R0, RZ, RZ, R22 ;  /* 0x000000ffff007224 */ /* 0x000fe400078e0016 */
[----:B------:R-:W-:Y:S11]  /*1fbb0*/  IMAD.MOV.U32 R28, RZ, RZ, R23 ;  /* 0x000000ffff1c7224 */ /* 0x000ff600078e0017 */
[----:B------:R-:W-:Y:S06]  /*1fbc0*/  @!UPT UIADD3 URZ, URZ, URZ, URZ ;  /* 0x0000003f3f3ff290 */ /* 0x000fec000fffe03f */
[----:B------:R-:W-:Y:S01]  /*1fbd0*/  STL.64 [R1+0x1a0], R12 ;  /* 0x0001a00c01007387 */ /* 0x000fe20000100a00 */
[----:B------:R0:W-:Y:S03]  /*1fbe0*/  STL.64 [R1+0x1a8], R14 ;  /* 0x0001a80e01007387 */ /* 0x0001e60000100a00 */
[----:B0-----:R-:W3:Y:S01]  /*1fbf0*/  LDL.LU.64 R14, [R1+0x58] ;  /* 0x00005800010e7983 */ /* 0x001ee20000300a00 */
[C---:B--2---:R-:W-:Y:S11]  /*1fc00*/  HMMA.16816.F32.BF16 R24, R8.reuse, R22, R24 ;  /* 0x000000160818723c */ /* 0x044ff60000041818 */
[----:B------:R-:W-:Y:S11]  /*1fc10*/  @!UPT UIADD3 URZ, URZ, URZ, URZ ;  /* 0x0000003f3f3ff290 */ /* 0x000ff6000fffe03f */
[----:B------:R-:W-:Y:S01]  /*1fc20*/  @!UPT UIADD3 URZ, URZ, URZ, URZ ;  /* 0x0000003f3f3ff290 */ /* 0x000fe2000fffe03f */
[----:B------:R-:W-:Y:S01]  /*1fc30*/  STL.64 [R1+0x510], R24 ;  /* 0x0005101801007387 */ /* 0x000fe20000100a00 */
[----:B------:R0:W-:Y:S03]  /*1fc40*/  STL.64 [R1+0x518], R26 ;  /* 0x0005181a01007387 */ /* 0x0001e60000100a00 */
[----:B0-----:R-:W2:Y:S01]  /*1fc50*/  LDL.LU.64 R26, [R1+0xf58] ;  /* 0x000f5800011a7983 */ /* 0x001ea20000300a00 */
[----:B------:R-:W2:Y:S02]  /*1fc60*/  LDL.LU.64 R24, [R1+0xf50] ;  /* 0x000f500001187983 */ /* 0x000ea40000300a00 */
[----:B------:R-:W3:Y:S02]  /*1fc70*/  LDL.LU.64 R22, [R1+0xf48] ;  /* 0x000f480001167983 */ /* 0x000ee40000300a00 */
[----:B------:R-:W3:Y:S02]  /*1fc80*/  LDL.LU.64 R20, [R1+0xf40] ;  /* 0x000f400001147983 */ /* 0x000ee40000300a00 */
[----:B---3--:R-:W-:Y:S11]  /*1fc90*/  HMMA.16816.F32.BF16 R20, R8, R14, R20 ;  /* 0x0000000e0814723c */ /* 0x008ff60000041814 */
[----:B------:R-:W-:Y:S11]  /*1fca0*/  @!UPT UIADD3 URZ, URZ, URZ, URZ ;  /* 0x0000003f3f3ff290 */ /* 0x000ff6000fffe03f */
[----:B------:R-:W-:Y:S01]  /*1fcb0*/  @!UPT UIADD3 URZ, URZ, URZ, URZ ;  /* 0x0000003f3f3ff290 */ /* 0x000fe2000fffe03f */
[----:B------:R-:W-:Y:S01]  /*1fcc0*/  STL.64 [R1+0x500], R20 ;  /* 0x0005001401007387 */ /* 0x000fe20000100a00 */
[----:B------:R0:W-:Y:S03]  /*1fcd0*/  STL.64 [R1+0x508], R22 ;  /* 0x0005081601007387 */ /* 0x0001e60000100a00 */
[----:B0-----:R-:W2:Y:S01]  /*1fce0*/  LDL.LU.64 R22, [R1+0xf38] ;  /* 0x000f380001167983 */ /* 0x001ea20000300a00 */
[----:B------:R-:W3:Y:S02]  /*1fcf0*/  LDL.LU.64 R12, [R1+0x748] ;  /* 0x00074800010c7983 */ /* 0x000ee40000300a00 */
[----:B------:R-:W-:Y:S02]  /*1fd00*/  IMAD.MOV.U32 R3, RZ, RZ, R14 ;  /* 0x000000ffff037224 */ /* 0x000fe400078e000e */
[----:B------:R-:W-:Y:S02]  /*1fd10*/  IMAD.MOV.U32 R29, RZ, RZ, R15 ;  /* 0x000000ffff1d7224 */ /* 0x000fe400078e000f */
[----:B----4-:R-:W-:-:S02]  /*1fd20*/  IMAD.MOV.U32 R14, RZ, RZ, R17 ;  /* 0x000000ffff0e7224 */ /* 0x010fc400078e0011 */
[----:B------:R-:W-:Y:S01]  /*1fd30*/  IMAD.MOV.U32 R15, RZ, RZ, R16 ;  /* 0x000000ffff0f7224 */ /* 0x000fe200078e0010 */
[C---:B--2---:R-:W-:Y:S01]  /*1fd40*/  HMMA.16816.F32.BF16 R24, R8.reuse, R22, R24 ;  /* 0x000000160818723c */ /* 0x044fe20000041818 */
[----:B---3--:R0:W-:Y:S02]  /*1fd50*/  STL.64 [R1+0xe70], R12 ;  /* 0x000e700c01007387 */ /* 0x0081e40000100a00 */
[----:B0-----:R-:W-:Y:S02]  /*1fd60*/  IMAD.MOV.U32 R13, RZ, RZ, R22 ;  /* 0x000000ffff0d7224 */ /* 0x001fe400078e0016 */
[----:B------:R-:W-:Y:S11]  /*1fd70*/  IMAD.MOV.U32 R12, RZ, RZ, R23 ;  /* 0x000000ffff0c7224 */ /* 0x000ff600078e0017 */
[----:B------:R-:W-:Y:S07]  /*1fd80*/  @!UPT UIADD3 URZ, URZ, URZ, URZ ;  /* 0x0000003f3f3ff290 */ /* 0x000fee000fffe03f */
[----:B------:R-:W-:Y:S01]  /*1fd90*/  STL.64 [R1+0x4f0], R24 ;  /* 0x0004f01801007387 */ /* 0x000fe20000100a00 */
[----:B------:R0:W-:Y:S03]  /*1fda0*/  STL.64 [R1+0x4f8], R26 ;  /* 0x0004f81a01007387 */ /* 0x0001e60000100a00 */
[----:B0-----:R-:W2:Y:S01]  /*1fdb0*/  LDL.LU.64 R26, [R1+0xf30] ;  /* 0x000f3000011a7983 */ /* 0x001ea20000300a00 */
[----:B------:R-:W2:Y:S02]  /*1fdc0*/  LDL.LU.64 R24, [R1+0xf28] ;  /* 0x000f280001187983 */ /* 0x000ea40000300a00 */
[----:B------:R-:W3:Y:S02]  /*1fdd0*/  LDL.LU.64 R22, [R1+0xf20] ;  /* 0x000f200001167983 */ /* 0x000ee40000300a00 */
[----:B------:R-:W3:Y:S01]  /*1fde0*/  LDL.LU.64 R20, [R1+0xf18] ;  /* 0x000f180001147983 */ /* 0x000ee20000300a00 */
[----:B------:R-:W4:Y:S01]  /*1fdf0*/  LDL.LU.64 R16, [R1+0x740] ;  /* 0x0007400001107983 */ /* 0x000f220000300a00 */
[----:B------:R-:W-:Y:S01]  /*1fe00*/  STL [R1+0xe40], R19 ;  /* 0x000e401301007387 */ /* 0x000fe20000100800 */
[C---:B---3--:R-:W-:Y:S02]  /*1fe10*/  HMMA.16816.F32.BF16 R20, R8.reuse, R14, R20 ;  /* 0x0000000e0814723c */ /* 0x048fe40000041814 */
[----:B----4-:R-:W-:Y:S11]  /*1fe20*/  STL.64 [R1+0xe38], R16 ;  /* 0x000e381001007387 */ /* 0x010ff60000100a00 */
[----:B------:R-:W-:Y:S10]  /*1fe30*/  @!UPT UIADD3 URZ, URZ, URZ, URZ ;  /* 0x0000003f3f3ff290 */ /* 0x000ff4000fffe03f */
[----:B------:R-:W-:Y:S01]  /*1fe40*/  STL.64 [R1+0x4e0], R20 ;  /* 0x0004e01401007387 */ /* 0x000fe20000100a00 */
[----:B------:R0:W-:Y:S03]  /*1fe50*/  STL.64 [R1+0x4e8], R22 ;  /* 0x0004e81601007387 */ /* 0x0001e60000100a00 */
[----:B0-----:R-:W2:Y:S01]  /*1fe60*/  LDL.LU.64 R22, [R1+0xf10] ;  /* 0x000f100001167983 */ /* 0x001ea20000300a00 */
[----:B------:R0:W-:Y:S01]  /*1fe70*/  STL.64 [R1+0xe80], R14 ;  /* 0x000e800e01007387 */ /* 0x0001e20000100a00 */
[C---:B--2---:R-:W-:Y:S01]  /*1fe80*/  HMMA.16816.F32.BF16 R24, R8.reuse, R22, R24 ;  /* 0x000000160818723c */ /* 0x044fe20000041818 */
[----:B0-----:R-:W-:Y:S02]  /*1fe90*/  IMAD.MOV.U32 R15, RZ, RZ, R22 ;  /* 0x000000ffff0f7224 */ /* 0x001fe400078e0016 */
[----:B------:R-:W-:Y:S11]  /*1fea0*/  IMAD.MOV.U32 R14, RZ, RZ, R23 ;  /* 0x000000ffff0e7224 */ /* 0x000ff600078e0017 */
[----:B------:R-:W-:Y:S09]  /*1feb0*/  @!UPT UIADD3 URZ, URZ, URZ, URZ ;  /* 0x0000003f3f3ff290 */ /* 0x000ff2000fffe03f */
[----:B------:R-:W-:Y:S01]  /*1fec0*/  STL.64 [R1+0x180], R24 ;  /* 0x0001801801007387 */ /* 0x000fe20000100a00 */
[----:B------:R0:W-:Y:S03]  /*1fed0*/  STL.64 [R1+0x188], R26 ;  /* 0x0001881a01007387 */ /* 0x0001e60000100a00 */
[----:B0-----:R-:W2:Y:S01]  /*1fee0*/  LDL.LU.64 R26, [R1+0xf08] ;  /* 0x000f0800011a7983 */ /* 0x001ea20000300a00 */
[----:B------:R-:W2:Y:S02]  /*1fef0*/  LDL.LU.64 R22, [R1+0xf00] ;  /* 0x000f000001167983 */ /* 0x000ea40000300a00 */
        /* <DEDUP_REMOVED lines=10> */
[----:B------:R-:W-:-:S02]  /*1ffa0*/  IMAD.MOV.U32 R5, RZ, RZ, R26 ;  /* 0x000000ffff057224 */ /* 0x000fc400078e001a */
[----:B------:R-:W-:Y:S02]  /*1ffb0*/  IMAD.MOV.U32 R4, RZ, RZ, R27 ;  /* 0x000000ffff047224 */ /* 0x000fe400078e001b */
[----:B------:R-:W3:Y:S01]  /*1ffc0*/  LDL.LU.64 R26, [R1+0xee0] ;  /* 0x000ee000011a7983 */ /* 0x000ee20000300a00 */
[----:B------:R-:W3:Y:S02]  /*1ffd0*/  LDL.LU.64 R24, [R1+0xed8] ;  /* 0x000ed80001187983 */ /* 0x000ee40000300a00 */
[----:B------:R0:W-:Y:S02]  /*1ffe0*/  STL.64 [R1+0xe50], R18 ;  /* 0x000e501201007387 */ /* 0x0001e40000100a00 */
[----:B------:R-:W4:Y:S01]  /*1fff0*/  LDL.LU R16, [R1+0x230] ;  /* 0x0002300001107983 */ /* 0x000f220000300800 */
[----:B--2---:R-:W-:Y:S11]  /*20000*/  HMMA.16816.F32.BF16 R20, R8, R18, R20 ;  /* 0x000000120814723c */ /* 0x004ff60000041814 */
[----:B------:R-:W-:Y:S11]  /*20010*/  @!UPT UIADD3 URZ, URZ, URZ, URZ ;  /* 0x0000003f3f3ff290 */ /* 0x000ff6000fffe03f */
[----:B------:R-:W-:Y:S01]  /*20020*/  @!UPT UIADD3 URZ, URZ, URZ, URZ ;  /* 0x0000003f3f3ff290 */ /* 0x000fe2000fffe03f */
[----:B------:R1:W-:Y:S01]  /*20030*/  STL.64 [R1+0x160], R20 ;  /* 0x0001601401007387 */ /* 0x0003e20000100a00 */
[----:B------:R2:W-:Y:S02]  /*20040*/  STL.64 [R1+0x168], R22 ;  /* 0x0001681601007387 */ /* 0x0005e40000100a00 */
[----:B------:R-:W4:Y:S02]  /*20050*/  LDL.LU R17, [R1+0x234] ;  /* 0x0002340001117983 */ /* 0x000f240000300800 */
[----:B0-----:R-:W2:Y:S01]  /*20060*/  LDL.LU R18, [R1+0x238] ;  /* 0x0002380001127983 */ /* 0x001ea20000300800 */
[----:B------:R-:W2:Y:S04]  /*20070*/  LDL.LU R19, [R1+0x23c] ;  /* 0x00023c0001137983 */ /* 0x000ea80000300800 */
[----:B--2---:R0:W-:Y:S01]  /*20080*/  STL.64 [R1+0xe60], R18 ;  /* 0x000e601201007387 */ /* 0x0041e20000100a00 */
[----:B----4-:R2:W-:Y:S02]  /*20090*/  STL.64 [R1+0xe58], R16 ;  /* 0x000e581001007387 */ /* 0x0105e40000100a00 */
[----:B-1----:R-:W4:Y:S02]  /*200a0*/  LDL.LU R20, [R1+0xc0] ;  /* 0x0000c00001147983 */ /* 0x002f240000300800 */
[----:B------:R-:W4:Y:S01]  /*200b0*/  LDL.LU R21, [R1+0xc4] ;  /* 0x0000c40001157983 */ /* 0x000f220000300800 */
[----:B------:R-:W4:Y:S01]  /*200c0*/  LDL.LU R22, [R1+0xc8] ;  /* 0x0000c80001167983 */ /* 0x000f220000300800 */
[----:B------:R-:W4:Y:S02]  /*200d0*/  LDL.LU R23, [R1+0xcc] ;  /* 0x0000cc0001177983 */ /* 0x000f240000300800 */
[----:B0-----:R-:W-:-:S02]  /*200e0*/  IMAD.MOV.U32 R18, RZ, RZ, R15 ;  /* 0x000000ffff127224 */ /* 0x001fc400078e000f */
[----:B------:R-:W-:Y:S02]  /*200f0*/  IMAD.MOV.U32 R19, RZ, RZ, R14 ;  /* 0x000000ffff137224 */ /* 0x000fe400078e000e */
[----:B------:R-:W-:Y:S02]  /*20100*/  IMAD.MOV.U32 R14, RZ, RZ, R13 ;  /* 0x000000ffff0e7224 */ /* 0x000fe400078e000d */
[----:B------:R-:W-:-:S05]  /*20110*/  IMAD.MOV.U32 R15, RZ, RZ, R12 ;  /* 0x000000ffff0f7224 */ /* 0x000fca00078e000c */
[----:B------:R-:W-:Y:S01]  /*20120*/  STL.64 [R1+0xe98], R14 ;  /* 0x000e980e01007387 */ /* 0x000fe20000100a00 */
[----:B------:R0:W-:Y:S02]  /*20130*/  STL.64 [R1+0xe78], R18 ;  /* 0x000e781201007387 */ /* 0x0001e40000100a00 */
[----:B--2---:R-:W2:Y:S02]  /*20140*/  LDL.LU R16, [R1+0x80] ;  /* 0x0000800001107983 */ /* 0x004ea40000300800 */
[----:B------:R-:W2:Y:S01]  /*20150*/  LDL.LU R17, [R1+0x84] ;  /* 0x0000840001117983 */ /* 0x000ea20000300800 */
[----:B0-----:R-:W2:Y:S01]  /*20160*/  LDL.LU R18, [R1+0x88] ;  /* 0x0000880001127983 */ /* 0x001ea20000300800 */
[----:B------:R-:W2:Y:S02]  /*20170*/  LDL.LU R19, [R1+0x8c] ;  /* 0x00008c0001137983 */ /* 0x000ea40000300800 */
[----:B------:R-:W-:Y:S02]  /*20180*/  IMAD.MOV.U32 R14, RZ, RZ, R3 ;  /* 0x000000ffff0e7224 */ /* 0x000fe400078e0003 */
[----:B------:R-:W-:Y:S01]  /*20190*/  IMAD.MOV.U32 R15, RZ, RZ, R29 ;  /* 0x000000ffff0f7224 */ /* 0x000fe200078e001d */
[----:B------:R-:W3:Y:S01]  /*201a0*/  LDL.LU R3, [R1+0xed4] ;  /* 0x000ed40001037983 */ /* 0x000ee20000300800 */
[----:B------:R-:W3:Y:S03]  /*201b0*/  LDL.LU R29, [R1+0xed0] ;  /* 0x000ed000011d7983 */ /* 0x000ee60000300800 */
[----:B------:R-:W-:Y:S04]  /*201c0*/  STL.64 [R1+0xeb0], R14 ;  /* 0x000eb00e01007387 */ /* 0x000fe80000100a00 */
[----:B--2---:R-:W-:Y:S01]  /*201d0*/  STL.64 [R1+0xe90], R18 ;  /* 0x000e901201007387 */ /* 0x004fe20000100a00 */
[----:B------:R0:W-:Y:S03]  /*201e0*/  STL.64 [R1+0xe88], R16 ;  /* 0x000e881001007387 */ /* 0x0001e60000100a00 */
[----:B0-----:R-:W2:Y:S01]  /*201f0*/  LDL.LU R16, [R1+0x90] ;  /* 0x0000900001107983 */ /* 0x001ea20000300800 */
[----:B------:R-:W2:Y:S02]  /*20200*/  LDL.LU R17, [R1+0x94] ;  /* 0x0000940001117983 */ /* 0x000ea40000300800 */
[----:B------:R-:W2:Y:S02]  /*20210*/  LDL.LU R18, [R1+0x98] ;  /* 0x0000980001127983 */ /* 0x000ea40000300800 */
[----:B------:R-:W2:Y:S02]  /*20220*/  LDL.LU R19, [R1+0x9c] ;  /* 0x00009c0001137983 */ /* 0x000ea40000300800 */
[----:B------:R-:W-:-:S02]  /*20230*/  IMAD.MOV.U32 R14, RZ, RZ, R0 ;  /* 0x000000ffff0e7224 */ /* 0x000fc400078e0000 */
[----:B------:R-:W3:Y:S01]  /*20240*/  LDL.LU R0, [R1+0xecc] ;  /* 0x000ecc0001007983 */ /* 0x000ee20000300800 */
[----:B----4-:R-:W-:Y:S03]  /*20250*/  HMMA.16816.F32.BF16 R20, R8, R6, R20 ;  /* 0x000000060814723c */ /* 0x010fe60000041814 */
[----:B--2---:R-:W-:Y:S01]  /*20260*/  STL.64 [R1+0xea8], R18 ;  /* 0x000ea81201007387 */ /* 0x004fe20000100a00 */
[----:B------:R0:W-:Y:S03]  /*20270*/  STL.64 [R1+0xea0], R16 ;  /* 0x000ea01001007387 */ /* 0x0001e60000100a00 */
[----:B0-----:R-:W2:Y:S01]  /*20280*/  LDL.LU R16, [R1+0xa0] ;  /* 0x0000a00001107983 */ /* 0x001ea20000300800 */
[----:B------:R-:W2:Y:S02]  /*20290*/  LDL.LU R17, [R1+0xa4] ;  /* 0x0000a40001117983 */ /* 0x000ea40000300800 */
[----:B------:R-:W4:Y:S02]  /*202a0*/  LDL.LU R18, [R1+0xa8] ;  /* 0x0000a80001127983 */ /* 0x000f240000300800 */
[----:B------:R-:W4:Y:S02]  /*202b0*/  LDL.LU R19, [R1+0xac] ;  /* 0x0000ac0001137983 */ /* 0x000f240000300800 */
[----:B------:R-:W-:-:S02]  /*202c0*/  IMAD.MOV.U32 R10, RZ, RZ, R5 ;  /* 0x000000ffff0a7224 */ /* 0x000fc400078e0005 */
[----:B------:R-:W-:Y:S01]  /*202d0*/  IMAD.MOV.U32 R11, RZ, RZ, R4 ;  /* 0x000000ffff0b7224 */ /* 0x000fe200078e0004 */
[----:B----4-:R-:W-:Y:S01]  /*202e0*/  STL.64 [R1+0xec0], R18 ;  /* 0x000ec01201007387 */ /* 0x010fe20000100a00 */
[----:B--2---:R0:W-:Y:S03]  /*202f0*/  STL.64 [R1+0xeb8], R16 ;  /* 0x000eb81001007387 */ /* 0x0041e60000100a00 */
[----:B0-----:R-:W3:Y:S01]  /*20300*/  LDL.LU R16, [R1+0xb0] ;  /* 0x0000b00001107983 */ /* 0x001ee20000300800 */
[----:B------:R-:W3:Y:S02]  /*20310*/  LDL.LU R17, [R1+0xb4] ;  /* 0x0000b40001117983 */ /* 0x000ee40000300800 */
[----:B------:R-:W3:Y:S02]  /*20320*/  LDL.LU R18, [R1+0xb8] ;  /* 0x0000b80001127983 */ /* 0x000ee40000300800 */
[----:B------:R-:W3:Y:S01]  /*20330*/  LDL.LU R19, [R1+0xbc] ;  /* 0x0000bc0001137983 */ /* 0x000ee20000300800 */
[----:B------:R-:W-:Y:S01]  /*20340*/  STL.64 [R1+0x490], R20 ;  /* 0x0004901401007387 */ /* 0x000fe20000100a00 */
[----:B------:R-:W-:Y:S02]  /*20350*/  STL.64 [R1+0x498], R22 ;  /* 0x0004981601007387 */ /* 0x000fe40000100a00 */
[----:B------:R0:W-:Y:S02]  /*20360*/  STL.64 [R1+0xe68], R10 ;  /* 0x000e680a01007387 */ /* 0x0001e40000100a00 */
[----:B------:R-:W2:Y:S01]  /*20370*/  LDL.LU R8, [R1+0x70] ;  /* 0x0000700001087983 */ /* 0x000ea20000300800 */
[----:B------:R-:W2:Y:S04]  /*20380*/  LDL.LU R9, [R1+0x74] ;  /* 0x0000740001097983 */ /* 0x000ea80000300800 */
[----:B0-----:R-:W2:Y:S01]  /*20390*/  LDL.LU R10, [R1+0x78] ;  /* 0x00007800010a7983 */ /* 0x001ea20000300800 */
[----:B------:R-:W2:Y:S02]  /*203a0*/  LDL.LU R11, [R1+0x7c] ;  /* 0x00007c00010b7983 */ /* 0x000ea40000300800 */
[----:B------:R0:W-:Y:S02]  /*203b0*/  STL.64 [R1+0xe48], R6 ;  /* 0x000e480601007387 */ /* 0x0001e40000100a00 */
[----:B------:R-:W4:Y:S01]  /*203c0*/  LDL.LU R4, [R1+0x350] ;  /* 0x0003500001047983 */ /* 0x000f220000300800 */
[----:B------:R-:W4:Y:S04]  /*203d0*/  LDL.LU R5, [R1+0x354] ;  /* 0x0003540001057983 */ /* 0x000f280000300800 */
[----:B0-----:R-:W4:Y:S01]  /*203e0*/  LDL.LU R6, [R1+0x358] ;  /* 0x0003580001067983 */ /* 0x001f220000300800 */
[----:B------:R-:W4:Y:S02]  /*203f0*/  LDL.LU R7, [R1+0x35c] ;  /* 0x00035c0001077983 */ /* 0x000f240000300800 */
[----:B------:R-:W2:Y:S02]  /*20400*/  LDL.LU R20, [R1+0xb5c] ;  /* 0x000b5c0001147983 */ /* 0x000ea40000300800 */
[----:B------:R-:W2:Y:S01]  /*20410*/  LDL.LU R21, [R1+0xb54] ;  /* 0x000b540001157983 */ /* 0x000ea20000300800 */
[----:B------:R-:W2:Y:S01]  /*20420*/  LDL.LU R22, [R1+0xb4c] ;  /* 0x000b4c0001167983 */ /* 0x000ea20000300800 */
[----:B------:R-:W2:Y:S02]  /*20430*/  LDL.LU R23, [R1+0xb44] ;  /* 0x000b440001177983 */ /* 0x000ea40000300800 */
[----:B------:R-:W-:-:S07]  /*20440*/  IMAD.MOV.U32 R15, RZ, RZ, R28 ;  /* 0x000000ffff0f7224 */ /* 0x000fce00078e001c */
[----:B---3--:R-:W-:Y:S01]  /*20450*/  HMMA.16816.F32.BF16 R12, R24, R14, R16 ;  /* 0x0000000e180c723c */ /* 0x008fe20000041810 */
[----:B--2---:R-:W-:Y:S01]  /*20460*/  STL.64 [R1+0xe30], R22 ;  /* 0x000e301601007387 */ /* 0x004fe20000100a00 */
[----:B------:R0:W-:Y:S02]  /*20470*/  STL.64 [R1+0xe28], R20 ;  /* 0x000e281401007387 */ /* 0x0001e40000100a00 */
[----:B0-----:R-:W-:Y:S02]  /*20480*/  IMAD.MOV.U32 R20, RZ, RZ, R0 ;  /* 0x000000ffff147224 */ /* 0x001fe400078e0000 */
[----:B------:R-:W-:Y:S01]  /*20490*/  IMAD.MOV.U32 R23, RZ, RZ, R2 ;  /* 0x000000ffff177224 */ /* 0x000fe200078e0002 */
[----:B------:R-:W2:Y:S01]  /*204a0*/  LDL.LU R0, [R1+0xec8] ;  /* 0x000ec80001007983 */ /* 0x000ea20000300800 */
[----:B------:R-:W3:Y:S02]  /*204b0*/  LDL.LU R28, [R1+0xb3c] ;  /* 0x000b3c00011c7983 */ /* 0x000ee40000300800 */
[----:B------:R-:W-:-:S02]  /*204c0*/  IMAD.MOV.U32 R21, RZ, RZ, R29 ;  /* 0x000000ffff157224 */ /* 0x000fc400078e001d */
[----:B------:R-:W2:Y:S01]  /*204d0*/  LDL.LU R2, [R1+0xb34] ;  /* 0x000b340001027983 */ /* 0x000ea20000300800 */
[----:B------:R-:W2:Y:S01]  /*204e0*/  LDL.LU R29, [R1+0xb58] ;  /* 0x000b5800011d7983 */ /* 0x000ea20000300800 */
[----:B------:R-:W2:Y:S02]  /*204f0*/  LDL.LU.64 R18, [R1+0xec0] ;  /* 0x000ec00001127983 */ /* 0x000ea40000300a00 */
[----:B------:R-:W2:Y:S07]  /*20500*/  LDL.LU.64 R16, [R1+0xeb8] ;  /* 0x000eb80001107983 */ /* 0x000eae0000300a00 */
        /* <DEDUP_REMOVED lines=20> */
[----:B------:R0:W-:Y:S01]  /*20650*/  STL.64 [R1+0x50], R12 ;  /* 0x0000500c01007387 */ /* 0x0001e20000100a00 */
[----:B------:R-:W-:Y:S03]  /*20660*/  STL.64 [R1+0x58], R14 ;  /* 0x0000580e01007387 */ /* 0x000fe60000100a00 */
[----:B0-----:R-:W3:Y:S01]  /*20670*/  LDL.LU.64 R12, [R1+0xe70] ;  /* 0x000e7000010c7983 */ /* 0x001ee20000300a00 */
[C---:B--2---:R-:W-:Y:S03]  /*20680*/  HMMA.16816.F32.BF16 R16, R24.reuse, R18, R8 ;  /* 0x000000121810723c */ /* 0x044fe60000041808 */
[----:B------:R-:W2:Y:S11]  /*20690*/  LDL.LU.64 R10, [R1+0xe68] ;  /* 0x000e6800010a7983 */ /* 0x000eb60000300a00 */
[----:B------:R-:W-:Y:S09]  /*206a0*/  @!UPT UIADD3 URZ, URZ, URZ, URZ ;  /* 0x0000003f3f3ff290 */ /* 0x000ff2000fffe03f */
[----:B------:R-:W-:Y:S01]  /*206b0*/  STL.64 [R1+0x140], R16 ;  /* 0x0001401001007387 */ /* 0x000fe20000100a00 */
[----:B------:R0:W-:Y:S03]  /*206c0*/  STL.64 [R1+0x148], R18 ;  /* 0x0001481201007387 */ /* 0x0001e60000100a00 */
[----:B0-----:R-:W2:Y:S01]  /*206d0*/  LDL.LU.64 R18, [R1+0xe60] ;  /* 0x000e600001127983 */ /* 0x001ea20000300a00 */
[----:B------:R-:W2:Y:S02]  /*206e0*/  LDL.LU.64 R16, [R1+0xe58] ;  /* 0x000e580001107983 */ /* 0x000ea40000300a00 */
[C---:B--2---:R-:W-:Y:S01]  /*206f0*/  HMMA.16816.F32.BF16 R8, R24.reuse, R10, R16 ;  /* 0x0000000a1808723c */ /* 0x044fe20000041810 */
[----:B------:R-:W4:Y:S11]  /*20700*/  LDL.LU.64 R18, [R1+0xe50] ;  /* 0x000e500001127983 */ /* 0x000f360000300a00 */
[----:B------:R-:W-:Y:S11]  /*20710*/  @!UPT UIADD3 URZ, URZ, URZ, URZ ;  /* 0x0000003f3f3ff290 */ /* 0x000ff6000fffe03f */
[----:B------:R0:W-:Y:S01]  /*20720*/  STL.64 [R1+0x130], R8 ;  /* 0x0001300801007387 */ /* 0x0001e20000100a00 */
[----:B------:R-:W-:Y:S03]  /*20730*/  STL.64 [R1+0x138], R10 ;  /* 0x0001380a01007387 */ /* 0x000fe60000100a00 */
[----:B0-----:R-:W2:Y:S01]  /*20740*/  LDL R9, [R1+0xd5c] ;  /* 0x000d5c0001097983 */ /* 0x001ea20000100800 */
[----:B----4-:R-:W-:Y:S03]  /*20750*/  HMMA.16816.F32.BF16 R16, R24, R18, R4 ;  /* 0x000000121810723c */ /* 0x010fe60000041804 */
[----:B------:R-:W4:Y:S11]  /*20760*/  LDL.LU.64 R6, [R1+0xe48] ;  /* 0x000e480001067983 */ /* 0x000f360000300a00 */
[----:B------:R-:W-:Y:S09]  /*20770*/  @!UPT UIADD3 URZ, URZ, URZ, URZ ;  /* 0x0000003f3f3ff290 */ /* 0x000ff2000fffe03f */
[----:B------:R-:W-:Y:S01]  /*20780*/  STL.64 [R1+0x120], R16 ;  /* 0x0001201001007387 */ /* 0x000fe20000100a00 */
[----:B------:R0:W-:Y:S03]  /*20790*/  STL.64 [R1+0x128], R18 ;  /* 0x0001281201007387 */ /* 0x0001e60000100a00 */
[----:B0-----:R-:W2:Y:S01]  /*207a0*/  LDL.LU R19, [R1+0xe40] ;  /* 0x000e400001137983 */ /* 0x001ea20000300800 */
[----:B------:R-:W2:Y:S02]  /*207b0*/  LDL.LU.64 R16, [R1+0xe38] ;  /* 0x000e380001107983 */ /* 0x000ea40000300a00 */
[----:B------:R-:W-:Y:S02]  /*207c0*/  IMAD.MOV.U32 R22, RZ, RZ, R3 ;  /* 0x000000ffff167224 */ /* 0x000fe400078e0003 */
[----:B------:R-:W-:-:S04]  /*207d0*/  IMAD.MOV.U32 R3, RZ, RZ, c[0x0][0x188] ;  /* 0x00006200ff037624 */ /* 0x000fc800078e00ff */
[----:B------:R-:W-:-:S04]  /*207e0*/  IMAD.SHL.U32 R15, R3, 0x40, RZ ;  /* 0x00000040030f7824 */ /* 0x000fc800078e00ff */
[----:B------:R-:W-:-:S05]  /*207f0*/  IMAD.SHL.U32 R15, R15, 0x2, RZ ;  /* 0x000000020f0f7824 */ /* 0x000fca00078e00ff */
[----:B---3--:R-:W-:-:S05]  /*20800*/  IADD3 R5, P0, R12, R15, RZ ;  /* 0x0000000f0c057210 */ /* 0x008fca0007f1e0ff */
[----:B------:R-:W-:Y:S01]  /*20810*/  IMAD.X R3, R13, 0x1, R0, P0 ;  /* 0x000000010d037824 */ /* 0x000fe200000e0600 */
[----:B------:R-:W-:Y:S01]  /*20820*/  STL [R1+0xda0], R5 ;  /* 0x000da00501007387 */ /* 0x000fe20000100800 */
[----:B----4-:R-:W-:Y:S01]  /*20830*/  HMMA.16816.F32.BF16 R24, R24, R6, R20 ;  /* 0x000000061818723c */ /* 0x010fe20000041814 */
[----:B--2---:R-:W-:Y:S02]  /*20840*/  IADD3 R8, P1, R16, R15, RZ ;  /* 0x0000000f10087210 */ /* 0x004fe40007f3e0ff */
[----:B------:R-:W-:-:S03]  /*20850*/  IADD3 R19, R19, 0x1, RZ ;  /* 0x0000000113137810 */ /* 0x000fc60007ffe0ff */
[----:B------:R-:W-:Y:S01]  /*20860*/  IMAD.X R4, R17, 0x1, R0, P1 ;  /* 0x0000000111047824 */ /* 0x000fe200008e0600 */
[----:B------:R-:W-:Y:S01]  /*20870*/  STL [R1+0xda4], R8 ;  /* 0x000da40801007387 */ /* 0x000fe20000100800 */
[----:B------:R-:W-:Y:S02]  /*20880*/  STL [R1+0xda8], R3 ;  /* 0x000da80301007387 */ /* 0x000fe40000100800 */
[----:B------:R-:W-:Y:S01]  /*20890*/  STL [R1+0x768], R19 ;  /* 0x0007681301007387 */ /* 0x000fe20000100800 */
[----:B------:R-:W-:Y:S01]  /*208a0*/  STL [R1+0xdac], R4 ;  /* 0x000dac0401007387 */ /* 0x000fe20000100800 */
[----:B------:R-:W2:Y:S02]  /*208b0*/  LDL.LU.64 R22, [R1+0xe30] ;  /* 0x000e300001167983 */ /* 0x000ea40000300a00 */
[----:B------:R-:W3:Y:S10]  /*208c0*/  LDL.LU.64 R20, [R1+0xe28] ;  /* 0x000e280001147983 */ /* 0x000ef40000300a00 */
[----:B------:R-:W-:-:S02]  /*208d0*/  IMAD.MOV.U32 R6, RZ, RZ, R27 ;  /* 0x000000ffff067224 */ /* 0x000fc400078e001b */
[----:B------:R-:W-:Y:S01]  /*208e0*/  IMAD.MOV.U32 R7, RZ, RZ, R26 ;  /* 0x000000ffff077224 */ /* 0x000fe200078e001a */
[----:B------:R-:W-:Y:S01]  /*208f0*/  STL.64 [R1+0x110], R24 ;  /* 0x0001101801007387 */ /* 0x000fe20000100a00 */
[----:B------:R-:W-:Y:S02]  /*20900*/  STL.64 [R1+0x118], R26 ;  /* 0x0001181a01007387 */ /* 0x000fe40000100a00 */
[----:B------:R-:W-:Y:S01]  /*20910*/  STL [R1+0xdb4], R6 ;  /* 0x000db40601007387 */ /* 0x000fe20000100800 */
[-C--:B------:R-:W-:Y:S01]  /*20920*/  IADD3 R28, P3, R28, R15.reuse, RZ ;  /* 0x0000000f1c1c7210 */ /* 0x080fe20007f7e0ff */
[----:B------:R-:W-:Y:S01]  /*20930*/  STL [R1+0xdb0], R7 ;  /* 0x000db00701007387 */ /* 0x000fe20000100800 */
[-C--:B------:R-:W-:Y:S02]  /*20940*/  IADD3 R2, P4, R2, R15.reuse, RZ ;  /* 0x0000000f02027210 */ /* 0x080fe40007f9e0ff */
[-C--:B---3--:R-:W-:Y:S02]  /*20950*/  IADD3 R20, P5, R20, R15.reuse, RZ ;  /* 0x0000000f14147210 */ /* 0x088fe40007fbe0ff */
[----:B------:R-:W-:-:S02]  /*20960*/  IADD3 R21, P6, R21, R15, RZ ;  /* 0x0000000f15157210 */ /* 0x000fc40007fde0ff */
[-C--:B--2---:R-:W-:Y:S02]  /*20970*/  IADD3 R22, P1, R22, R15.reuse, RZ ;  /* 0x0000000f16167210 */ /* 0x084fe40007f3e0ff */
[----:B------:R-:W-:Y:S01]  /*20980*/  IADD3 R23, P2, R23, R15, RZ ;  /* 0x0000000f17177210 */ /* 0x000fe20007f5e0ff */
[----:B------:R-:W-:Y:S01]  /*20990*/  STL [R1+0xb5c], R20 ;  /* 0x000b5c1401007387 */ /* 0x000fe20000100800 */
[----:B------:R-:W-:Y:S02]  /*209a0*/  STL [R1+0xb54], R21 ;  /* 0x000b541501007387 */ /* 0x000fe40000100800 */
[----:B------:R-:W-:Y:S02]  /*209b0*/  STL [R1+0xb4c], R22 ;  /* 0x000b4c1601007387 */ /* 0x000fe40000100800 */
[----:B------:R-:W-:Y:S01]  /*209c0*/  STL [R1+0xb44], R23 ;  /* 0x000b441701007387 */ /* 0x000fe20000100800 */
[----:B------:R0:W-:Y:S01]  /*209d0*/  STL [R1+0xe24], R0 ;  /* 0x000e240001007387 */ /* 0x0001e20000100800 */
[----:B------:R-:W-:-:S02]  /*209e0*/  IMAD.X R29, R29, 0x1, R0, P5 ;  /* 0x000000011d1d7824 */ /* 0x000fc400028e0600 */
[----:B------:R-:W-:Y:S01]  /*209f0*/  STL [R1+0xb3c], R28 ;  /* 0x000b3c1c01007387 */ /* 0x000fe20000100800 */
[----:B0-----:R-:W2:Y:S01]  /*20a00*/  LDL.LU R0, [R1+0xb2c] ;  /* 0x000b2c0001007983 */ /* 0x001ea20000300800 */
[----:B------:R-:W-:Y:S02]  /*20a10*/  STL [R1+0xb34], R2 ;  /* 0x000b340201007387 */ /* 0x000fe40000100800 */
[----:B------:R-:W3:Y:S02]  /*20a20*/  LDL.LU R7, [R1+0xb1c] ;  /* 0x000b1c0001077983 */ /* 0x000ee40000300800 */
[----:B------:R-:W-:Y:S01]  /*20a30*/  STL [R1+0xb58], R29 ;  /* 0x000b581d01007387 */ /* 0x000fe20000100800 */
[----:B---3--:R0:W-:Y:S04]  /*20a40*/  STL [R1+0xe18], R7 ;  /* 0x000e180701007387 */ /* 0x0081e80000100800 */
[----:B0-----:R-:W3:Y:S04]  /*20a50*/  LDL.LU R7, [R1+0xb48] ;  /* 0x000b480001077983 */ /* 0x001ee80000300800 */
[----:B---3--:R0:W-:Y:S04]  /*20a60*/  STL [R1+0xe1c], R7 ;  /* 0x000e1c0701007387 */ /* 0x0081e80000100800 */
[----:B0-----:R-:W3:Y:S01]  /*20a70*/  LDL.LU R7, [R1+0xb24] ;  /* 0x000b240001077983 */ /* 0x001ee20000300800 */
[----:B------:R-:W-:-:S02]  /*20a80*/  ISETP.NE.U32.AND P0, PT, R19, R9, PT ;  /* 0x000000091300720c */ /* 0x000fc40003f05070 */
[----:B--2---:R-:W-:Y:S01]  /*20a90*/  IADD3 R0, P5, R0, R15, RZ ;  /* 0x0000000f00007210 */ /* 0x004fe20007fbe0ff */
[----:B---3--:R0:W-:Y:S04]  /*20aa0*/  STL [R1+0xe20], R7 ;  /* 0x000e200701007387 */ /* 0x0081e80000100800 */
[----:B0-----:R-:W2:Y:S01]  /*20ab0*/  LDL.LU R7, [R1+0xb50] ;  /* 0x000b500001077983 */ /* 0x001ea20000300800 */
[----:B------:R-:W3:Y:S02]  /*20ac0*/  LDL.LU R6, [R1+0xb40] ;  /* 0x000b400001067983 */ /* 0x000ee40000300800 */
[----:B------:R-:W4:Y:S02]  /*20ad0*/  LDL.LU R24, [R1+0xb14] ;  /* 0x000b140001187983 */ /* 0x000f240000300800 */
[----:B------:R-:W2:Y:S01]  /*20ae0*/  LDL.LU R25, [R1+0xb38] ;  /* 0x000b380001197983 */ /* 0x000ea20000300800 */
[----:B------:R-:W2:Y:S01]  /*20af0*/  LDL.LU R26, [R1+0xb0c] ;  /* 0x000b0c00011a7983 */ /* 0x000ea20000300800 */
[----:B------:R-:W2:Y:S02]  /*20b00*/  LDL.LU R27, [R1+0xb30] ;  /* 0x000b3000011b7983 */ /* 0x000ea40000300800 */
[----:B------:R-:W2:Y:S02]  /*20b10*/  LDL.LU R4, [R1+0xb04] ;  /* 0x000b040001047983 */ /* 0x000ea40000300800 */
        /* <DEDUP_REMOVED lines=20> */
[----:B------:R0:W-:Y:S02]  /*20c60*/  STL [R1+0xb2c], R0 ;  /* 0x000b2c0001007387 */ /* 0x0001e40000100800 */
[----:B0-----:R-:W2:Y:S02]  /*20c70*/  LDL.LU R0, [R1+0xe24] ;  /* 0x000e240001007983 */ /* 0x001ea40000300800 */
[----:B--2---:R-:W-:-:S05]  /*20c80*/  IMAD.X R7, R7, 0x1, R0, P6 ;  /* 0x0000000107077824 */ /* 0x004fca00030e0600 */
[----:B------:R0:W-:Y:S04]  /*20c90*/  STL [R1+0xb50], R7 ;  /* 0x000b500701007387 */ /* 0x0001e80000100800 */
[----:B0-----:R-:W2:Y:S02]  /*20ca0*/  LDL.LU R7, [R1+0xe20] ;  /* 0x000e200001077983 */ /* 0x001ea40000300800 */
[----:B--2---:R-:W-:-:S05]  /*20cb0*/  IADD3 R7, P6, R7, R15, RZ ;  /* 0x0000000f07077210 */ /* 0x004fca0007fde0ff */
[----:B------:R0:W-:Y:S04]  /*20cc0*/  STL [R1+0xb24], R7 ;  /* 0x000b240701007387 */ /* 0x0001e80000100800 */
[----:B0-----:R-:W2:Y:S02]  /*20cd0*/  LDL.LU R7, [R1+0xe1c] ;  /* 0x000e1c0001077983 */ /* 0x001ea40000300800 */
[----:B--2---:R-:W-:-:S05]  /*20ce0*/  IMAD.X R7, R7, 0x1, R0, P1 ;  /* 0x0000000107077824 */ /* 0x004fca00008e0600 */
[----:B------:R0:W-:Y:S04]  /*20cf0*/  STL [R1+0xb48], R7 ;  /* 0x000b480701007387 */ /* 0x0001e80000100800 */
[----:B0-----:R-:W2:Y:S01]  /*20d00*/  LDL.LU R7, [R1+0xe18] ;  /* 0x000e180001077983 */ /* 0x001ea20000300800 */
[--C-:B---3--:R-:W-:Y:S01]  /*20d10*/  IMAD.X R6, R6, 0x1, R0.reuse, P2 ;  /* 0x0000000106067824 */ /* 0x108fe200010e0600 */
[-C--:B----4-:R-:W-:Y:S01]  /*20d20*/  IADD3 R24, P2, R24, R15.reuse, RZ ;  /* 0x0000000f18187210 */ /* 0x090fe20007f5e0ff */
[--C-:B------:R-:W-:Y:S01]  /*20d30*/  IMAD.X R25, R25, 0x1, R0.reuse, P3 ;  /* 0x0000000119197824 */ /* 0x100fe200018e0600 */
[-C--:B------:R-:W-:Y:S01]  /*20d40*/  IADD3 R26, P3, R26, R15.reuse, RZ ;  /* 0x0000000f1a1a7210 */ /* 0x080fe20007f7e0ff */
        /* <DEDUP_REMOVED lines=16> */
[----:B------:R-:W-:Y:S01]  /*20e50*/  IMAD.X R2, R2, 0x1, R0, P2 ;  /* 0x0000000102027824 */ /* 0x000fe200010e0600 */
[----:B------:R-:W-:-:S02]  /*20e60*/  IADD3 R29, P2, R29, R15, RZ ;  /* 0x0000000f1d1d7210 */ /* 0x000fc40007f5e0ff */
[----:B--2---:R-:W-:-:S05]  /*20e70*/  IADD3 R7, P1, R7, R15, RZ ;  /* 0x0000000f07077210 */ /* 0x004fca0007f3e0ff */
[----:B------:R-:W-:Y:S01]  /*20e80*/  STL [R1+0xb1c], R7 ;  /* 0x000b1c0701007387 */ /* 0x000fe20000100800 */
[----:B------:R-:W-:Y:S02]  /*20e90*/  STL [R1+0xb40], R6 ;  /* 0x000b400601007387 */ /* 0x000fe40000100800 */
[----:B------:R-:W-:Y:S02]  /*20ea0*/  STL [R1+0xb14], R24 ;  /* 0x000b141801007387 */ /* 0x000fe40000100800 */
[----:B------:R-:W-:Y:S01]  /*20eb0*/  STL [R1+0xb38], R25 ;  /* 0x000b381901007387 */ /* 0x000fe20000100800 */
[----:B------:R-:W-:Y:S01]  /*20ec0*/  STL [R1+0xb0c], R26 ;  /* 0x000b0c1a01007387 */ /* 0x000fe20000100800 */
[----:B------:R-:W-:Y:S02]  /*20ed0*/  STL [R1+0xb30], R27 ;  /* 0x000b301b01007387 */ /* 0x000fe40000100800 */
[----:B------:R-:W-:Y:S02]  /*20ee0*/  STL [R1+0xb04], R4 ;  /* 0x000b040401007387 */ /* 0x000fe40000100800 */
[--C-:B------:R-:W-:Y:S01]  /*20ef0*/  IMAD.X R10, R10, 0x1, R0.reuse, P1 ;  /* 0x000000010a0a7824 */ /* 0x100fe200008e0600 */
[----:B------:R-:W-:Y:S01]  /*20f00*/  STL [R1+0xb28], R3 ;  /* 0x000b280301007387 */ /* 0x000fe20000100800 */
[----:B------:R-:W-:Y:S01]  /*20f10*/  IADD3 R11, P1, R11, R15, RZ ;  /* 0x0000000f0b0b7210 */ /* 0x000fe20007f3e0ff */
[----:B------:R-:W-:Y:S02]  /*20f20*/  STL [R1+0xafc], R8 ;  /* 0x000afc0801007387 */ /* 0x000fe40000100800 */
[----:B------:R-:W-:Y:S01]  /*20f30*/  STL [R1+0xb20], R5 ;  /* 0x000b200501007387 */ /* 0x000fe20000100800 */
[----:B------:R-:W-:Y:S01]  /*20f40*/  STL [R1+0xaf4], R9 ;  /* 0x000af40901007387 */ /* 0x000fe20000100800 */
[----:B------:R-:W-:Y:S02]  /*20f50*/  STL [R1+0xb18], R10 ;  /* 0x000b180a01007387 */ /* 0x000fe40000100800 */
[----:B------:R-:W-:Y:S02]  /*20f60*/  STL [R1+0xaec], R11 ;  /* 0x000aec0b01007387 */ /* 0x000fe40000100800 */
[----:B------:R-:W-:Y:S01]  /*20f70*/  STL [R1+0xb10], R12 ;  /* 0x000b100c01007387 */ /* 0x000fe20000100800 */
[----:B------:R-:W-:Y:S01]  /*20f80*/  STL [R1+0xae4], R13 ;  /* 0x000ae40d01007387 */ /* 0x000fe20000100800 */
[----:B------:R-:W-:Y:S02]  /*20f90*/  STL [R1+0xb08], R14 ;  /* 0x000b080e01007387 */ /* 0x000fe40000100800 */
[----:B------:R-:W-:Y:S02]  /*20fa0*/  STL [R1+0xadc], R16 ;  /* 0x000adc1001007387 */ /* 0x000fe40000100800 */
[----:B------:R-:W-:Y:S01]  /*20fb0*/  STL [R1+0xb00], R17 ;  /* 0x000b001101007387 */ /* 0x000fe20000100800 */
[----:B------:R-:W-:Y:S01]  /*20fc0*/  STL [R1+0xad4], R18 ;  /* 0x000ad41201007387 */ /* 0x000fe20000100800 */
[----:B------:R-:W-:-:S02]  /*20fd0*/  IMAD.X R23, R23, 0x1, R0, P1 ;  /* 0x0000000117177824 */ /* 0x000fc400008e0600 */
[----:B------:R-:W-:Y:S02]  /*20fe0*/  STL [R1+0xaf8], R19 ;  /* 0x000af81301007387 */ /* 0x000fe40000100800 */
[----:B------:R-:W-:Y:S01]  /*20ff0*/  STL [R1+0xacc], R20 ;  /* 0x000acc1401007387 */ /* 0x000fe20000100800 */
[----:B------:R-:W-:Y:S01]  /*21000*/  IADD3 R28, P1, R28, R15, RZ ;  /* 0x0000000f1c1c7210 */ /* 0x000fe20007f3e0ff */
[----:B------:R-:W-:Y:S01]  /*21010*/  STL [R1+0xaf0], R21 ;  /* 0x000af01501007387 */ /* 0x000fe20000100800 */
[----:B------:R-:W-:Y:S02]  /*21020*/  STL [R1+0xac4], R22 ;  /* 0x000ac41601007387 */ /* 0x000fe40000100800 */
[----:B------:R-:W-:Y:S02]  /*21030*/  STL [R1+0xae8], R23 ;  /* 0x000ae81701007387 */ /* 0x000fe40000100800 */
[----:B------:R0:W-:Y:S01]  /*21040*/  STL [R1+0xe14], R15 ;  /* 0x000e140f01007387 */ /* 0x0001e20000100800 */
[----:B------:R-:W-:Y:S04]  /*21050*/  STL [R1+0xabc], R28 ;  /* 0x000abc1c01007387 */ /* 0x000fe80000100800 */
        /* <DEDUP_REMOVED lines=8> */
[----:B--2---:R-:W-:-:S03]  /*210e0*/  IMAD.X R15, R15, 0x1, R0, P3 ;  /* 0x000000010f0f7824 */ /* 0x004fc600018e0600 */
        /* <DEDUP_REMOVED lines=30> */
[----:B--2---:R-:W-:-:S05]  /*212d0*/  IADD3 R7, P3, R7, R15, RZ ;  /* 0x0000000f07077210 */ /* 0x004fca0007f7e0ff */
[----:B------:R0:W-:Y:S04]  /*212e0*/  STL [R1+0xaac], R7 ;  /* 0x000aac0701007387 */ /* 0x0001e80000100800 */
[----:B0-----:R-:W2:Y:S02]  /*212f0*/  LDL.LU R7, [R1+0xe10] ;  /* 0x000e100001077983 */ /* 0x001ea40000300800 */
[----:B--2---:R-:W-:-:S05]  /*21300*/  IMAD.X R7, R7, 0x1, R0, P4 ;  /* 0x0000000107077824 */ /* 0x004fca00020e0600 */
[----:B------:R0:W-:Y:S04]  /*21310*/  STL [R1+0xad0], R7 ;  /* 0x000ad00701007387 */ /* 0x0001e80000100800 */
[----:B0-----:R-:W2:Y:S02]  /*21320*/  LDL.LU R7, [R1+0xe0c] ;  /* 0x000e0c0001077983 */ /* 0x001ea40000300800 */
[----:B--2---:R-:W-:-:S05]  /*21330*/  IADD3 R7, P4, R7, R15, RZ ;  /* 0x0000000f07077210 */ /* 0x004fca0007f9e0ff */
[----:B------:R0:W-:Y:S04]  /*21340*/  STL [R1+0xaa4], R7 ;  /* 0x000aa40701007387 */ /* 0x0001e80000100800 */
[----:B0-----:R-:W2:Y:S01]  /*21350*/  LDL.LU R7, [R1+0xe08] ;  /* 0x000e080001077983 */ /* 0x001ea20000300800 */
[--C-:B----4-:R-:W-:Y:S01]  /*21360*/  IMAD.X R24, R24, 0x1, R0.reuse, P6 ;  /* 0x0000000118187824 */ /* 0x110fe200030e0600 */
        /* <DEDUP_REMOVED lines=18> */
[----:B------:R-:W-:Y:S01]  /*21490*/  IADD3 R23, P4, R23, R15, RZ ;  /* 0x0000000f17177210 */ /* 0x000fe20007f9e0ff */
[----:B------:R-:W-:-:S02]  /*214a0*/  IMAD.X R29, R29, 0x1, R0, P6 ;  /* 0x000000011d1d7824 */ /* 0x000fc400030e0600 */
[----:B--2---:R-:W-:Y:S01]  /*214b0*/  IMAD.X R7, R7, 0x1, R0, P5 ;  /* 0x0000000107077824 */ /* 0x004fe200028e0600 */
[----:B---3--:R-:W-:-:S04]  /*214c0*/  IADD3 R6, P5, R6, R15, RZ ;  /* 0x0000000f06067210 */ /* 0x008fc80007fbe0ff */
[----:B------:R-:W-:Y:S01]  /*214d0*/  STL [R1+0xac8], R7 ;  /* 0x000ac80701007387 */ /* 0x000fe20000100800 */
[----:B------:R-:W-:Y:S02]  /*214e0*/  STL [R1+0xa9c], R6 ;  /* 0x000a9c0601007387 */ /* 0x000fe40000100800 */
[----:B------:R-:W-:Y:S02]  /*214f0*/  STL [R1+0xac0], R24 ;  /* 0x000ac01801007387 */ /* 0x000fe40000100800 */
[----:B------:R-:W-:Y:S01]  /*21500*/  STL [R1+0xa94], R25 ;  /* 0x000a941901007387 */ /* 0x000fe20000100800 */
[----:B------:R-:W-:Y:S01]  /*21510*/  STL [R1+0xab8], R26 ;  /* 0x000ab81a01007387 */ /* 0x000fe20000100800 */
[----:B------:R-:W-:Y:S02]  /*21520*/  STL [R1+0xa8c], R27 ;  /* 0x000a8c1b01007387 */ /* 0x000fe40000100800 */
        /* <DEDUP_REMOVED lines=17> */
[----:B------:R-:W-:-:S02]  /*21640*/  IMAD.X R28, R28, 0x1, R0, P5 ;  /* 0x000000011c1c7824 */ /* 0x000fc400028e0600 */
[----:B------:R-:W-:Y:S01]  /*21650*/  STL [R1+0xa4c], R21 ;  /* 0x000a4c1501007387 */ /* 0x000fe20000100800 */
[-C--:B------:R-:W-:Y:S01]  /*21660*/  IADD3 R2, P5, R2, R15.reuse, RZ ;  /* 0x0000000f02027210 */ /* 0x080fe20007fbe0ff */
[----:B------:R-:W-:Y:S01]  /*21670*/  STL [R1+0xa70], R22 ;  /* 0x000a701601007387 */ /* 0x000fe20000100800 */
[----:B------:R-:W-:Y:S02]  /*21680*/  STL [R1+0xa44], R23 ;  /* 0x000a441701007387 */ /* 0x000fe40000100800 */
[----:B------:R0:W-:Y:S02]  /*21690*/  STL [R1+0xe04], R0 ;  /* 0x000e040001007387 */ /* 0x0001e40000100800 */
        /* <DEDUP_REMOVED lines=9> */
[----:B--2---:R-:W-:-:S03]  /*21730*/  IADD3 R0, P6, R0, R15, RZ ;  /* 0x0000000f00007210 */ /* 0x004fc60007fde0ff */
        /* <DEDUP_REMOVED lines=205> */
[----:B------:R-:W3:Y:S01]  /*22410*/  LDL.LU R25, [R1+0x948] ;  /* 0x0009480001197983 */ /* 0x000ee20000300800 */
[----:B------:R-:W3:Y:S01]  /*22420*/  LDL.LU R26, [R1+0x91c] ;  /* 0x00091c00011a7983 */ /* 0x000ee20000300800 */
[----:B------:R-:W3:Y:S02]  /*22430*/  LDL.LU R27, [R1+0x940] ;  /* 0x00094000011b7983 */ /* 0x000ee40000300800 */
[----:B------:R-:W3:Y:S02]  /*22440*/  LDL.LU R4, [R1+0x914] ;  /* 0x0009140001047983 */ /* 0x000ee40000300800 */
        /* <DEDUP_REMOVED lines=19> */
[----:B------:R0:W-:Y:S02]  /*22580*/  STL [R1+0x93c], R29 ;  /* 0x00093c1d01007387 */ /* 0x0001e40000100800 */
[----:B0-----:R-:W3:Y:S01]  /*22590*/  LDL.LU R29, [R1+0x8c4] ;  /* 0x0008c400011d7983 */ /* 0x001ee20000300800 */
        /* <DEDUP_REMOVED lines=39> */
[-C--:B------:R-:W-:Y:S01]  /*22810*/  IADD3 R11, P3, R11, R15.reuse, RZ ;  /* 0x0000000f0b0b7210 */ /* 0x080fe20007f7e0ff */
        /* <DEDUP_REMOVED lines=11> */
[----:B------:R-:W-:Y:S02]  /*228d0*/  STL [R1+0x8e4], R18 ;  /* 0x0008e41201007387 */ /* 0x000fe40000100800 */
[----:B------:R-:W-:Y:S02]  /*228e0*/  STL [R1+0x908], R19 ;  /* 0x0009081301007387 */ /* 0x000fe40000100800 */
[----:B------:R-:W-:Y:S01]  /*228f0*/  STL [R1+0x8dc], R20 ;  /* 0x0008dc1401007387 */ /* 0x000fe20000100800 */
[----:B------:R0:W-:Y:S01]  /*22900*/  STL [R1+0x8f8], R2 ;  /* 0x0008f80201007387 */ /* 0x0001e20000100800 */
[----:B------:R-:W-:Y:S03]  /*22910*/  STL [R1+0x900], R21 ;  /* 0x0009001501007387 */ /* 0x000fe60000100800 */
[----:B0-----:R-:W2:Y:S01]  /*22920*/  LDL.LU R2, [R1+0x8e8] ;  /* 0x0008e80001027983 */ /* 0x001ea20000300800 */
[----:B------:R-:W-:Y:S02]  /*22930*/  STL [R1+0x8d4], R22 ;  /* 0x0008d41601007387 */ /* 0x000fe40000100800 */
[----:B------:R-:W3:Y:S01]  /*22940*/  LDL.LU R7, [R1+0x8d8] ;  /* 0x0008d80001077983 */ /* 0x000ee20000300800 */
[----:B------:R-:W-:Y:S01]  /*22950*/  IADD3 R23, P3, R23, R15, RZ ;  /* 0x0000000f17177210 */ /* 0x000fe20007f7e0ff */
[----:B------:R-:W-:-:S04]  /*22960*/  IMAD.X R28, R28, 0x1, R0, P4 ;  /* 0x000000011c1c7824 */ /* 0x000fc800020e0600 */
[----:B------:R-:W-:Y:S04]  /*22970*/  STL [R1+0x8cc], R23 ;  /* 0x0008cc1701007387 */ /* 0x000fe80000100800 */
[----:B---3--:R0:W-:Y:S01]  /*22980*/  STL [R1+0xdd0], R7 ;  /* 0x000dd00701007387 */ /* 0x0081e20000100800 */
[----:B------:R-:W-:Y:S03]  /*22990*/  STL [R1+0x8f0], R28 ;  /* 0x0008f01c01007387 */ /* 0x000fe60000100800 */
[----:B0-----:R-:W3:Y:S01]  /*229a0*/  LDL.LU R7, [R1+0x8b4] ;  /* 0x0008b40001077983 */ /* 0x001ee20000300800 */
[----:B------:R-:W-:-:S05]  /*229b0*/  IADD3 R29, P4, R29, R15, RZ ;  /* 0x0000000f1d1d7210 */ /* 0x000fca0007f9e0ff */
[----:B------:R-:W-:Y:S04]  /*229c0*/  STL [R1+0x8c4], R29 ;  /* 0x0008c41d01007387 */ /* 0x000fe80000100800 */
[----:B---3--:R0:W-:Y:S04]  /*229d0*/  STL [R1+0xdd4], R7 ;  /* 0x000dd40701007387 */ /* 0x0081e80000100800 */
[----:B0-----:R-:W3:Y:S01]  /*229e0*/  LDL.LU R7, [R1+0x8e0] ;  /* 0x0008e00001077983 */ /* 0x001ee20000300800 */
[----:B--2---:R-:W-:-:S03]  /*229f0*/  IMAD.X R2, R2, 0x1, R0, P5 ;  /* 0x0000000102027824 */ /* 0x004fc600028e0600 */
        /* <DEDUP_REMOVED lines=25> */
[----:B------:R0:W-:Y:S01]  /*22b90*/  STL [R1+0x8e8], R2 ;  /* 0x0008e80201007387 */ /* 0x0001e20000100800 */
[----:B------:R-:W3:Y:S02]  /*22ba0*/  LDL.LU R23, [R1+0x878] ;  /* 0x0008780001177983 */ /* 0x000ee40000300800 */
[----:B------:R-:W3:Y:S01]  /*22bb0*/  LDL.LU R28, [R1+0x84c] ;  /* 0x00084c00011c7983 */ /* 0x000ee20000300800 */
[----:B0-----:R-:W3:Y:S01]  /*22bc0*/  LDL.LU R2, [R1+0x870] ;  /* 0x0008700001027983 */ /* 0x001ee20000300800 */
        /* <DEDUP_REMOVED lines=10> */
[-C--:B---3--:R-:W-:Y:S01]  /*22c70*/  IADD3 R25, P2, R25, R15.reuse, RZ ;  /* 0x0000000f19197210 */ /* 0x088fe20007f5e0ff */
        /* <DEDUP_REMOVED lines=13> */
[--C-:B------:R-:W-:Y:S01]  /*22d50*/  IMAD.X R18, R18, 0x1, R0.reuse, P4 ;  /* 0x0000000112127824 */ /* 0x100fe200020e0600 */
[-C--:B------:R-:W-:Y:S02]  /*22d60*/  IADD3 R19, P4, R19, R15.reuse, RZ ;  /* 0x0000000f13137210 */ /* 0x080fe40007f9e0ff */
[-C--:B------:R-:W-:Y:S01]  /*22d70*/  IADD3 R20, P5, R20, R15.reuse, RZ ;  /* 0x0000000f14147210 */ /* 0x080fe20007fbe0ff */
[--C-:B------:R-:W-:Y:S01]  /*22d80*/  IMAD.X R21, R21, 0x1, R0.reuse, P6 ;  /* 0x0000000115157824 */ /* 0x100fe200030e0600 */
[-C--:B------:R-:W-:Y:S01]  /*22d90*/  IADD3 R22, P6, R22, R15.reuse, RZ ;  /* 0x0000000f16167210 */ /* 0x080fe20007fde0ff */
[----:B--2---:R-:W-:Y:S01]  /*22da0*/  IMAD.X R7, R7, 0x1, R0, P1 ;  /* 0x0000000107077824 */ /* 0x004fe200008e0600 */
[----:B------:R-:W-:-:S04]  /*22db0*/  IADD3 R6, P1, R6, R15, RZ ;  /* 0x0000000f06067210 */ /* 0x000fc80007f3e0ff */
        /* <DEDUP_REMOVED lines=20> */
[----:B------:R0:W-:Y:S01]  /*22f00*/  STL [R1+0x888], R29 ;  /* 0x0008881d01007387 */ /* 0x0001e20000100800 */
[----:B------:R-:W-:Y:S04]  /*22f10*/  STL [R1+0x890], R18 ;  /* 0x0008901201007387 */ /* 0x000fe80000100800 */
[----:B0-----:R-:W2:Y:S01]  /*22f20*/  LDL.LU R29, [R1+0x844] ;  /* 0x00084400011d7983 */ /* 0x001ea20000300800 */
[----:B------:R-:W-:Y:S02]  /*22f30*/  STL [R1+0x864], R19 ;  /* 0x0008641301007387 */ /* 0x000fe40000100800 */
[----:B------:R-:W-:Y:S02]  /*22f40*/  STL [R1+0x85c], R20 ;  /* 0x00085c1401007387 */ /* 0x000fe40000100800 */
[----:B------:R-:W-:Y:S01]  /*22f50*/  STL [R1+0x880], R21 ;  /* 0x0008801501007387 */ /* 0x000fe20000100800 */
[----:B------:R-:W-:Y:S01]  /*22f60*/  STL [R1+0x854], R22 ;  /* 0x0008541601007387 */ /* 0x000fe20000100800 */
[----:B------:R-:W3:Y:S02]  /*22f70*/  LDL.LU R7, [R1+0x834] ;  /* 0x0008340001077983 */ /* 0x000ee40000300800 */
[----:B------:R-:W-:Y:S01]  /*22f80*/  IMAD.X R23, R23, 0x1, R0, P1 ;  /* 0x0000000117177824 */ /* 0x000fe200008e0600 */
[----:B------:R-:W-:-:S04]  /*22f90*/  IADD3 R28, P1, R28, R15, RZ ;  /* 0x0000000f1c1c7210 */ /* 0x000fc80007f3e0ff */
[----:B------:R-:W-:Y:S04]  /*22fa0*/  STL [R1+0x878], R23 ;  /* 0x0008781701007387 */ /* 0x000fe80000100800 */
[----:B---3--:R0:W-:Y:S01]  /*22fb0*/  STL [R1+0xdc4], R7 ;  /* 0x000dc40701007387 */ /* 0x0081e20000100800 */
[----:B------:R-:W-:Y:S03]  /*22fc0*/  STL [R1+0x84c], R28 ;  /* 0x00084c1c01007387 */ /* 0x000fe60000100800 */
[----:B0-----:R-:W3:Y:S01]  /*22fd0*/  LDL.LU R7, [R1+0x860] ;  /* 0x0008600001077983 */ /* 0x001ee20000300800 */
[----:B------:R-:W-:-:S05]  /*22fe0*/  IMAD.X R2, R2, 0x1, R0, P2 ;  /* 0x0000000102027824 */ /* 0x000fca00010e0600 */
[----:B------:R-:W-:Y:S04]  /*22ff0*/  STL [R1+0x870], R2 ;  /* 0x0008700201007387 */ /* 0x000fe80000100800 */
        /* <DEDUP_REMOVED lines=25> */
[----:B------:R0:W-:Y:S02]  /*23190*/  STL [R1+0x844], R29 ;  /* 0x0008441d01007387 */ /* 0x0001e40000100800 */
[----:B------:R-:W3:Y:S02]  /*231a0*/  LDL.LU R20, [R1+0x808] ;  /* 0x0008080001147983 */ /* 0x000ee40000300800 */
[----:B------:R-:W3:Y:S01]  /*231b0*/  LDL.LU R21, [R1+0x7dc] ;  /* 0x0007dc0001157983 */ /* 0x000ee20000300800 */
[----:B------:R-:W3:Y:S01]  /*231c0*/  LDL.LU R22, [R1+0x800] ;  /* 0x0008000001167983 */ /* 0x000ee20000300800 */
[----:B------:R-:W3:Y:S02]  /*231d0*/  LDL.LU R23, [R1+0x7d4] ;  /* 0x0007d40001177983 */ /* 0x000ee40000300800 */
[----:B------:R-:W3:Y:S01]  /*231e0*/  LDL.LU R28, [R1+0x7f8] ;  /* 0x0007f800011c7983 */ /* 0x000ee20000300800 */
        /* <DEDUP_REMOVED lines=28> */
[--C-:B------:R-:W-:Y:S01]  /*233b0*/  IMAD.X R20, R20, 0x1, R0.reuse, P3 ;  /* 0x0000000114147824 */ /* 0x100fe200018e0600 */
[-C--:B------:R-:W-:Y:S01]  /*233c0*/  IADD3 R21, P3, R21, R15.reuse, RZ ;  /* 0x0000000f15157210 */ /* 0x080fe20007f7e0ff */
[----:B------:R-:W-:Y:S01]  /*233d0*/  IMAD.X R28, R28, 0x1, R0, P5 ;  /* 0x000000011c1c7824 */ /* 0x000fe200028e0600 */
[-C--:B------:R-:W-:Y:S02]  /*233e0*/  IADD3 R29, P5, R29, R15.reuse, RZ ;  /* 0x0000000f1d1d7210 */ /* 0x080fe40007fbe0ff */
        /* <DEDUP_REMOVED lines=18> */
[----:B------:R0:W-:Y:S02]  /*23510*/  STL [R1+0x818], R2 ;  /* 0x0008180201007387 */ /* 0x0001e40000100800 */
[----:B------:R-:W-:Y:S02]  /*23520*/  STL [R1+0x820], R14 ;  /* 0x0008200e01007387 */ /* 0x000fe40000100800 */
[--C-:B------:R-:W-:Y:S01]  /*23530*/  IMAD.X R22, R22, 0x1, R0.reuse, P4 ;  /* 0x0000000116167824 */ /* 0x100fe200020e0600 */
[----:B------:R-:W-:Y:S01]  /*23540*/  IADD3 R23, P4, R23, R15, RZ ;  /* 0x0000000f17177210 */ /* 0x000fe20007f9e0ff */
[----:B0-----:R-:W2:Y:S01]  /*23550*/  LDL.LU R2, [R1+0x7f0] ;  /* 0x0007f00001027983 */ /* 0x001ea20000300800 */
[----:B------:R-:W-:Y:S02]  /*23560*/  STL [R1+0x7f4], R16 ;  /* 0x0007f41001007387 */ /* 0x000fe40000100800 */
[----:B------:R-:W-:Y:S02]  /*23570*/  STL [R1+0x7ec], R17 ;  /* 0x0007ec1101007387 */ /* 0x000fe40000100800 */
[----:B------:R-:W-:Y:S01]  /*23580*/  STL [R1+0x810], R18 ;  /* 0x0008101201007387 */ /* 0x000fe20000100800 */
[----:B------:R-:W-:Y:S01]  /*23590*/  STL [R1+0x7e4], R19 ;  /* 0x0007e41301007387 */ /* 0x000fe20000100800 */
[----:B------:R-:W-:Y:S02]  /*235a0*/  STL [R1+0x808], R20 ;  /* 0x0008081401007387 */ /* 0x000fe40000100800 */
[----:B------:R-:W-:Y:S02]  /*235b0*/  STL [R1+0x7dc], R21 ;  /* 0x0007dc1501007387 */ /* 0x000fe40000100800 */
[----:B------:R-:W-:Y:S01]  /*235c0*/  STL [R1+0x800], R22 ;  /* 0x0008001601007387 */ /* 0x000fe20000100800 */
[----:B------:R0:W-:Y:S01]  /*235d0*/  STL [R1+0x7cc], R29 ;  /* 0x0007cc1d01007387 */ /* 0x0001e20000100800 */
[----:B------:R-:W-:Y:S03]  /*235e0*/  STL [R1+0x7d4], R23 ;  /* 0x0007d41701007387 */ /* 0x000fe60000100800 */
[----:B0-----:R-:W3:Y:S01]  /*235f0*/  LDL.LU R29, [R1+0x7c4] ;  /* 0x0007c400011d7983 */ /* 0x001ee20000300800 */
[----:B------:R-:W-:Y:S02]  /*23600*/  STL [R1+0x7f8], R28 ;  /* 0x0007f81c01007387 */ /* 0x000fe40000100800 */
[----:B------:R-:W4:Y:S02]  /*23610*/  LDL.LU R7, [R1+0x7e0] ;  /* 0x0007e00001077983 */ /* 0x000f240000300800 */
[----:B----4-:R0:W-:Y:S04]  /*23620*/  STL [R1+0xdbc], R7 ;  /* 0x000dbc0701007387 */ /* 0x0101e80000100800 */
[----:B0-----:R-:W4:Y:S01]  /*23630*/  LDL.LU R7, [R1+0x7bc] ;  /* 0x0007bc0001077983 */ /* 0x001f220000300800 */
[----:B--2---:R-:W-:-:S03]  /*23640*/  IMAD.X R2, R2, 0x1, R0, P6 ;  /* 0x0000000102027824 */ /* 0x004fc600030e0600 */
[----:B----4-:R0:W-:Y:S04]  /*23650*/  STL [R1+0xdc0], R7 ;  /* 0x000dc00701007387 */ /* 0x0101e80000100800 */
        /* <DEDUP_REMOVED lines=19> */
[----:B------:R0:W-:Y:S01]  /*23790*/  STL [R1+0x7f0], R2 ;  /* 0x0007f00201007387 */ /* 0x0001e20000100800 */
[----:B------:R-:W4:Y:S01]  /*237a0*/  LDL.LU R18, [R1+0xb74] ;  /* 0x000b740001127983 */ /* 0x000f220000300800 */
[----:B------:R-:W4:Y:S02]  /*237b0*/  LDL.LU R19, [R1+0x790] ;  /* 0x0007900001137983 */ /* 0x000f240000300800 */
[----:B------:R-:W4:Y:S01]  /*237c0*/  LDL.LU R20, [R1+0xd58] ;  /* 0x000d580001147983 */ /* 0x000f220000300800 */
[----:B---3--:R-:W-:Y:S01]  /*237d0*/  IADD3 R29, P6, R29, R15, RZ ;  /* 0x0000000f1d1d7210 */ /* 0x008fe20007fde0ff */
[----:B------:R-:W3:Y:S01]  /*237e0*/  LDL.LU R21, [R1+0x788] ;  /* 0x0007880001157983 */ /* 0x000ee20000300800 */
[----:B------:R-:W3:Y:S03]  /*237f0*/  LDL.LU R22, [R1+0xd54] ;  /* 0x000d540001167983 */ /* 0x000ee60000300800 */
[----:B0-----:R-:W3:Y:S01]  /*23800*/  LDL.LU R2, [R1+0x780] ;  /* 0x0007800001027983 */ /* 0x001ee20000300800 */
        /* <DEDUP_REMOVED lines=23> */
[--C-:B------:R-:W-:Y:S01]  /*23980*/  IMAD.X R17, R17, 0x1, R0.reuse, P5 ;  /* 0x0000000111117824 */ /* 0x100fe200028e0600 */
[----:B------:R-:W-:Y:S01]  /*23990*/  IADD3 R18, P5, R18, UR8, RZ ;  /* 0x0000000812127c10 */ /* 0x000fe2000ffbe0ff */
[--C-:B------:R-:W-:Y:S01]  /*239a0*/  IMAD.X R19, R19, 0x1, R0.reuse, P6 ;  /* 0x0000000113137824 */ /* 0x100fe200030e0600 */
[----:B------:R-:W-:Y:S01]  /*239b0*/  IADD3 R20, P6, R20, UR8, RZ ;  /* 0x0000000814147c10 */ /* 0x000fe2000ffde0ff */
[--C-:B---3--:R-:W-:Y:S01]  /*239c0*/  IMAD.X R21, R21, 0x1, R0.reuse, P1 ;  /* 0x0000000115157824 */ /* 0x108fe200008e0600 */
[----:B------:R-:W-:Y:S01]  /*239d0*/  IADD3 R22, P1, R22, UR8, RZ ;  /* 0x0000000816167c10 */ /* 0x000fe2000ff3e0ff */
[----:B------:R-:W-:-:S02]  /*239e0*/  IMAD.X R29, R29, 0x1, R0, P3 ;  /* 0x000000011d1d7824 */ /* 0x000fc400018e0600 */
        /* <DEDUP_REMOVED lines=12> */
[----:B------:R-:W-:Y:S01]  /*23ab0*/  STL [R1+0x794], R5 ;  /* 0x0007940501007387 */ /* 0x000fe20000100800 */
[----:B------:R-:W-:Y:S01]  /*23ac0*/  IADD3 R12, P2, R12, R15, RZ ;  /* 0x0000000f0c0c7210 */ /* 0x000fe20007f5e0ff */
[----:B------:R-:W-:Y:S01]  /*23ad0*/  STL [R1+0x7b8], R9 ;  /* 0x0007b80901007387 */ /* 0x000fe20000100800 */
[----:B------:R-:W-:Y:S01]  /*23ae0*/  STL [R1+0x78c], R10 ;  /* 0x00078c0a01007387 */ /* 0x000fe20000100800 */
[----:B------:R-:W-:Y:S02]  /*23af0*/  STL [R1+0x7b0], R11 ;  /* 0x0007b00b01007387 */ /* 0x000fe40000100800 */
[----:B------:R0:W-:Y:S02]  /*23b00*/  STL [R1+0x77c], R28 ;  /* 0x00077c1c01007387 */ /* 0x0001e40000100800 */
[----:B------:R-:W-:Y:S02]  /*23b10*/  STL [R1+0x784], R12 ;  /* 0x0007840c01007387 */ /* 0x000fe40000100800 */
[----:B------:R-:W-:Y:S01]  /*23b20*/  IMAD.X R2, R2, 0x1, R0, P2 ;  /* 0x0000000102027824 */ /* 0x000fe200010e0600 */
        /* <DEDUP_REMOVED lines=9> */
[----:B------:R-:W-:Y:S01]  /*23bc0*/  STL [R1+0x788], R21 ;  /* 0x0007881501007387 */ /* 0x000fe20000100800 */
[----:B------:R-:W-:-:S02]  /*23bd0*/  IADD3 R23, P2, R23, UR8, RZ ;  /* 0x0000000817177c10 */ /* 0x000fc4000ff5e0ff */
[----:B0-----:R-:W3:Y:S01]  /*23be0*/  LDL.LU R2, [R1+0x770] ;  /* 0x0007700001027983 */ /* 0x001ee20000300800 */
[----:B------:R-:W-:Y:S02]  /*23bf0*/  STL [R1+0xd54], R22 ;  /* 0x000d541601007387 */ /* 0x000fe40000100800 */
[----:B------:R-:W4:Y:S02]  /*23c00*/  LDL.LU R7, [R1+0xd48] ;  /* 0x000d480001077983 */ /* 0x000f240000300800 */
[----:B------:R-:W4:Y:S01]  /*23c10*/  LDL.LU R6, [R1+0x76c] ;  /* 0x00076c0001067983 */ /* 0x000f220000300800 */
[----:B------:R-:W-:Y:S01]  /*23c20*/  STL [R1+0xd50], R23 ;  /* 0x000d501701007387 */ /* 0x000fe20000100800 */
[----:B------:R-:W4:Y:S02]  /*23c30*/  LDL.LU R24, [R1+0xd44] ;  /* 0x000d440001187983 */ /* 0x000f240000300800 */
[----:B------:R0:W-:Y:S02]  /*23c40*/  STL [R1+0x778], R29 ;  /* 0x0007781d01007387 */ /* 0x0001e40000100800 */
        /* <DEDUP_REMOVED lines=14> */
[----:B0-----:R-:W4:Y:S02]  /*23d30*/  LDL.LU R29, [R1+0xd30] ;  /* 0x000d3000011d7983 */ /* 0x001f240000300800 */
[----:B------:R-:W4:Y:S02]  /*23d40*/  LDL.LU R16, [R1+0xd04] ;  /* 0x000d040001107983 */ /* 0x000f240000300800 */
[----:B------:R-:W4:Y:S01]  /*23d50*/  LDL.LU R17, [R1+0xd28] ;  /* 0x000d280001117983 */ /* 0x000f220000300800 */
[----:B------:R-:W4:Y:S01]  /*23d60*/  LDL.LU R18, [R1+0xcfc] ;  /* 0x000cfc0001127983 */ /* 0x000f220000300800 */
[----:B--2---:R-:W-:-:S05]  /*23d70*/  IADD3 R28, P3, R28, UR8, RZ ;  /* 0x000000081c1c7c10 */ /* 0x004fca000ff7e0ff */
[----:B------:R0:W-:Y:S01]  /*23d80*/  STL [R1+0xd4c], R28 ;  /* 0x000d4c1c01007387 */ /* 0x0001e20000100800 */
[----:B------:R-:W2:Y:S02]  /*23d90*/  LDL.LU R19, [R1+0xd20] ;  /* 0x000d200001137983 */ /* 0x000ea40000300800 */
[----:B------:R-:W2:Y:S02]  /*23da0*/  LDL.LU R20, [R1+0xcf4] ;  /* 0x000cf40001147983 */ /* 0x000ea40000300800 */
[----:B------:R-:W2:Y:S01]  /*23db0*/  LDL.LU R21, [R1+0xd18] ;  /* 0x000d180001157983 */ /* 0x000ea20000300800 */
[----:B------:R-:W2:Y:S01]  /*23dc0*/  LDL.LU R22, [R1+0xcec] ;  /* 0x000cec0001167983 */ /* 0x000ea20000300800 */
[----:B------:R-:W2:Y:S03]  /*23dd0*/  LDL.LU R23, [R1+0xd10] ;  /* 0x000d100001177983 */ /* 0x000ea60000300800 */
[----:B0-----:R-:W2:Y:S01]  /*23de0*/  LDL.LU R28, [R1+0xce4] ;  /* 0x000ce400011c7983 */ /* 0x001ea20000300800 */
[----:B---3--:R-:W-:Y:S01]  /*23df0*/  IMAD.X R2, R2, 0x1, R0, P4 ;  /* 0x0000000102027824 */ /* 0x008fe200020e0600 */
[----:B----4-:R-:W-:-:S02]  /*23e00*/  IADD3 R7, P4, R7, UR8, RZ ;  /* 0x0000000807077c10 */ /* 0x010fc4000ff9e0ff */
[----:B------:R-:W-:Y:S02]  /*23e10*/  IADD3.X R6, R6, UR5, RZ, P5, !PT ;  /* 0x0000000506067c10 */ /* 0x000fe4000affe4ff */
[----:B------:R0:W-:Y:S01]  /*23e20*/  STL [R1+0x770], R2 ;  /* 0x0007700201007387 */ /* 0x0001e20000100800 */
[----:B------:R-:W-:Y:S02]  /*23e30*/  IADD3 R24, P5, R24, UR8, RZ ;  /* 0x0000000818187c10 */ /* 0x000fe4000ffbe0ff */
[----:B------:R-:W-:Y:S01]  /*23e40*/  IADD3.X R25, R25, UR5, RZ, P6, !PT ;  /* 0x0000000519197c10 */ /* 0x000fe2000b7fe4ff */
[----:B------:R-:W-:Y:S01]  /*23e50*/  IADD3 R26, P6, R26, UR8, RZ ;  /* 0x000000081a1a7c10 */ /* 0x000fe2000ffde0ff */
[----:B------:R-:W-:Y:S01]  /*23e60*/  IADD3.X R27, R27, UR5, RZ, P1, !PT ;  /* 0x000000051b1b7c10 */ /* 0x000fe20008ffe4ff */
[----:B------:R-:W-:Y:S01]  /*23e70*/  IADD3 R4, P1, R4, UR8, RZ ;  /* 0x0000000804047c10 */ /* 0x000fe2000ff3e0ff */
[----:B0-----:R-:W3:Y:S01]  /*23e80*/  LDL.LU R2, [R1+0xd08] ;  /* 0x000d080001027983 */ /* 0x001ee20000300800 */
[----:B------:R-:W-:Y:S02]  /*23e90*/  STL [R1+0xdb8], R0 ;  /* 0x000db80001007387 */ /* 0x000fe40000100800 */
[----:B------:R-:W-:Y:S02]  /*23ea0*/  STL [R1+0xd48], R7 ;  /* 0x000d480701007387 */ /* 0x000fe40000100800 */
[----:B------:R-:W-:Y:S01]  /*23eb0*/  STL [R1+0x76c], R6 ;  /* 0x00076c0601007387 */ /* 0x000fe20000100800 */
[----:B------:R-:W-:Y:S01]  /*23ec0*/  STL [R1+0xd44], R24 ;  /* 0x000d441801007387 */ /* 0x000fe20000100800 */
[----:B------:R-:W-:Y:S01]  /*23ed0*/  IADD3.X R3, R3, UR5, RZ, P2, !PT ;  /* 0x0000000503037c10 */ /* 0x000fe200097fe4ff */
[----:B------:R-:W-:Y:S01]  /*23ee0*/  STL [R1+0xb70], R25 ;  /* 0x000b701901007387 */ /* 0x000fe20000100800 */
[----:B------:R-:W-:Y:S01]  /*23ef0*/  IADD3 R8, P2, R8, UR8, RZ ;  /* 0x0000000808087c10 */ /* 0x000fe2000ff5e0ff */
        /* <DEDUP_REMOVED lines=15> */
[----:B------:R-:W-:Y:S01]  /*23ff0*/  IADD3.X R14, R14, UR5, RZ, P6, !PT ;  /* 0x000000050e0e7c10 */ /* 0x000fe2000b7fe4ff */
[----:B------:R-:W-:Y:S01]  /*24000*/  STL [R1+0xd1c], R11 ;  /* 0x000d1c0b01007387 */ /* 0x000fe20000100800 */
[----:B------:R-:W-:Y:S02]  /*24010*/  STL [R1+0xd40], R12 ;  /* 0x000d400c01007387 */ /* 0x000fe40000100800 */
[----:B------:R-:W-:Y:S02]  /*24020*/  STL [R1+0xd14], R13 ;  /* 0x000d140d01007387 */ /* 0x000fe40000100800 */
[----:B------:R0:W-:Y:S01]  /*24030*/  STL [R1+0xd30], R29 ;  /* 0x000d301d01007387 */ /* 0x0001e20000100800 */
[----:B------:R-:W-:Y:S04]  /*24040*/  STL [R1+0xd38], R14 ;  /* 0x000d380e01007387 */ /* 0x000fe80000100800 */
[----:B0-----:R-:W4:Y:S01]  /*24050*/  LDL.LU R29, [R1+0xcdc] ;  /* 0x000cdc00011d7983 */ /* 0x001f220000300800 */
[----:B------:R-:W-:-:S02]  /*24060*/  IADD3 R15, P6, R15, UR8, RZ ;  /* 0x000000080f0f7c10 */ /* 0x000fc4000ffde0ff */
[----:B------:R-:W-:Y:S02]  /*24070*/  IADD3 R16, P1, R16, UR8, RZ ;  /* 0x0000000810107c10 */ /* 0x000fe4000ff3e0ff */
[----:B------:R-:W-:Y:S01]  /*24080*/  IADD3.X R17, R17, UR5, RZ, P2, !PT ;  /* 0x0000000511117c10 */ /* 0x000fe200097fe4ff */
[----:B------:R-:W-:Y:S01]  /*24090*/  IADD3 R18, P2, R18, UR8, RZ ;  /* 0x0000000812127c10 */ /* 0x000fe2000ff5e0ff */
[----:B------:R-:W-:Y:S01]  /*240a0*/  STL [R1+0xd0c], R15 ;  /* 0x000d0c0f01007387 */ /* 0x000fe20000100800 */
[----:B------:R-:W-:Y:S02]  /*240b0*/  STL [R1+0xd04], R16 ;  /* 0x000d041001007387 */ /* 0x000fe40000100800 */
[----:B------:R-:W-:Y:S02]  /*240c0*/  STL [R1+0xd28], R17 ;  /* 0x000d281101007387 */ /* 0x000fe40000100800 */
[----:B------:R-:W-:Y:S01]  /*240d0*/  STL [R1+0xcfc], R18 ;  /* 0x000cfc1201007387 */ /* 0x000fe20000100800 */
[----:B--2---:R-:W-:Y:S01]  /*240e0*/  IADD3.X R19, R19, UR5, RZ, P3, !PT ;  /* 0x0000000513137c10 */ /* 0x004fe20009ffe4ff */
[----:B------:R-:W-:Y:S01]  /*240f0*/  IADD3 R20, P3, R20, UR8, RZ ;  /* 0x0000000814147c10 */ /* 0x000fe2000ff7e0ff */
[----:B------:R-:W-:-:S02]  /*24100*/  IADD3.X R21, R21, UR5, RZ, P4, !PT ;  /* 0x0000000515157c10 */ /* 0x000fc4000a7fe4ff */
[----:B------:R-:W-:Y:S01]  /*24110*/  IADD3.X R23, R23, UR5, RZ, P5, !PT ;  /* 0x0000000517177c10 */ /* 0x000fe2000affe4ff */
[----:B------:R-:W-:Y:S01]  /*24120*/  IADD3 R22, P4, R22, UR8, RZ ;  /* 0x0000000816167c10 */ /* 0x000fe2000ff9e0ff */
[----:B------:R-:W-:Y:S01]  /*24130*/  STL [R1+0xd20], R19 ;  /* 0x000d201301007387 */ /* 0x000fe20000100800 */
[----:B------:R-:W-:-:S03]  /*24140*/  IADD3 R28, P5, R28, UR8, RZ ;  /* 0x000000081c1c7c10 */ /* 0x000fc6000ffbe0ff */
[----:B------:R-:W-:Y:S01]  /*24150*/  STL [R1+0xcf4], R20 ;  /* 0x000cf41401007387 */ /* 0x000fe20000100800 */
[----:B------:R-:W-:Y:S03]  /*24160*/  STL [R1+0xd18], R21 ;  /* 0x000d181501007387 */ /* 0x000fe60000100800 */
[----:B------:R0:W-:Y:S01]  /*24170*/  STL [R1+0xce4], R28 ;  /* 0x000ce41c01007387 */ /* 0x0001e20000100800 */
[----:B------:R-:W-:Y:S03]  /*24180*/  STL [R1+0xcec], R22 ;  /* 0x000cec1601007387 */ /* 0x000fe60000100800 */
[----:B0-----:R-:W2:Y:S01]  /*24190*/  LDL.LU R28, [R1+0xd00] ;  /* 0x000d0000011c7983 */ /* 0x001ea20000300800 */
[----:B------:R-:W-:Y:S02]  /*241a0*/  STL [R1+0xd10], R23 ;  /* 0x000d101701007387 */ /* 0x000fe40000100800 */
[----:B------:R-:W2:Y:S01]  /*241b0*/  LDL.LU R0, [R1+0xcd4] ;  /* 0x000cd40001007983 */ /* 0x000ea20000300800 */
[----:B---3--:R-:W-:Y:S01]  /*241c0*/  IADD3.X R2, R2, UR5, RZ, P6, !PT ;  /* 0x0000000502027c10 */ /* 0x008fe2000b7fe4ff */
[----:B------:R-:W3:Y:S01]  /*241d0*/  LDL.LU R7, [R1+0xcf8] ;  /* 0x000cf80001077983 */ /* 0x000ee20000300800 */
[----:B------:R-:W3:Y:S03]  /*241e0*/  LDL.LU R6, [R1+0xccc] ;  /* 0x000ccc0001067983 */ /* 0x000ee60000300800 */
[----:B------:R0:W-:Y:S01]  /*241f0*/  STL [R1+0xd08], R2 ;  /* 0x000d080201007387 */ /* 0x0001e20000100800 */
        /* <DEDUP_REMOVED lines=15> */
[----:B0-----:R-:W3:Y:S01]  /*242f0*/  LDL.LU R2, [R1+0xc8c] ;  /* 0x000c8c0001027983 */ /* 0x001ee20000300800 */
[----:B------:R-:W3:Y:S02]  /*24300*/  LDL.LU R16, [R1+0xcb0] ;  /* 0x000cb00001107983 */ /* 0x000ee40000300800 */
[----:B------:R-:W3:Y:S02]  /*24310*/  LDL.LU R17, [R1+0xc84] ;  /* 0x000c840001117983 */ /* 0x000ee40000300800 */
[----:B------:R-:W3:Y:S01]  /*24320*/  LDL.LU R18, [R1+0xca8] ;  /* 0x000ca80001127983 */ /* 0x000ee20000300800 */
[----:B----4-:R-:W-:-:S05]  /*24330*/  IADD3 R29, P6, R29, UR8, RZ ;  /* 0x000000081d1d7c10 */ /* 0x010fca000ffde0ff */
[----:B------:R0:W-:Y:S01]  /*24340*/  STL [R1+0xcdc], R29 ;  /* 0x000cdc1d01007387 */ /* 0x0001e20000100800 */
[----:B------:R-:W4:Y:S02]  /*24350*/  LDL.LU R19, [R1+0xc7c] ;  /* 0x000c7c0001137983 */ /* 0x000f240000300800 */
[----:B------:R-:W4:Y:S02]  /*24360*/  LDL.LU R20, [R1+0xca0] ;  /* 0x000ca00001147983 */ /* 0x000f240000300800 */
[----:B------:R-:W4:Y:S01]  /*24370*/  LDL.LU R21, [R1+0xc74] ;  /* 0x000c740001157983 */ /* 0x000f220000300800 */
[----:B------:R-:W4:Y:S01]  /*24380*/  LDL.LU R22, [R1+0xc98] ;  /* 0x000c980001167983 */ /* 0x000f220000300800 */
[----:B------:R-:W4:Y:S03]  /*24390*/  LDL.LU R23, [R1+0xc6c] ;  /* 0x000c6c0001177983 */ /* 0x000f260000300800 */
[----:B0-----:R-:W4:Y:S01]  /*243a0*/  LDL.LU R29, [R1+0xc90] ;  /* 0x000c9000011d7983 */ /* 0x001f220000300800 */
[----:B--2---:R-:W-:-:S02]  /*243b0*/  IADD3.X R28, R28, UR5, RZ, P1, !PT ;  /* 0x000000051c1c7c10 */ /* 0x004fc40008ffe4ff */
[----:B------:R-:W-:Y:S02]  /*243c0*/  IADD3 R0, P1, R0, UR8, RZ ;  /* 0x0000000800007c10 */ /* 0x000fe4000ff3e0ff */
[----:B---3--:R-:W-:Y:S01]  /*243d0*/  IADD3.X R7, R7, UR5, RZ, P2, !PT ;  /* 0x0000000507077c10 */ /* 0x008fe200097fe4ff */
[----:B------:R0:W-:Y:S01]  /*243e0*/  STL [R1+0xd00], R28 ;  /* 0x000d001c01007387 */ /* 0x0001e20000100800 */
[----:B------:R-:W-:Y:S02]  /*243f0*/  IADD3 R6, P2, R6, UR8, RZ ;  /* 0x0000000806067c10 */ /* 0x000fe4000ff5e0ff */
[----:B------:R-:W-:Y:S01]  /*24400*/  IADD3.X R24, R24, UR5, RZ, P3, !PT ;  /* 0x0000000518187c10 */ /* 0x000fe20009ffe4ff */
[----:B------:R-:W-:Y:S01]  /*24410*/  IADD3 R25, P3, R25, UR8, RZ ;  /* 0x0000000819197c10 */ /* 0x000fe2000ff7e0ff */
[----:B------:R-:W-:Y:S01]  /*24420*/  IADD3.X R26, R26, UR5, RZ, P4, !PT ;  /* 0x000000051a1a7c10 */ /* 0x000fe2000a7fe4ff */
[----:B0-----:R-:W2:Y:S01]  /*24430*/  LDL.LU R28, [R1+0xc64] ;  /* 0x000c6400011c7983 */ /* 0x001ea20000300800 */
[----:B------:R-:W-:Y:S02]  /*24440*/  STL [R1+0xcd4], R0 ;  /* 0x000cd40001007387 */ /* 0x000fe40000100800 */
        /* <DEDUP_REMOVED lines=19> */
[----:B------:R-:W-:-:S02]  /*24580*/  IADD3.X R13, R13, UR5, RZ, P3, !PT ;  /* 0x000000050d0d7c10 */ /* 0x000fc40009ffe4ff */
[----:B------:R-:W-:Y:S01]  /*24590*/  IADD3.X R15, R15, UR5, RZ, P4, !PT ;  /* 0x000000050f0f7c10 */ /* 0x000fe2000a7fe4ff */
[----:B------:R-:W-:Y:S01]  /*245a0*/  STL [R1+0xcd0], R9 ;  /* 0x000cd00901007387 */ /* 0x000fe20000100800 */
[----:B------:R-:W-:Y:S01]  /*245b0*/  IADD3 R2, P4, R2, UR8, RZ ;  /* 0x0000000802027c10 */ /* 0x000fe2000ff9e0ff */
[----:B------:R-:W-:Y:S01]  /*245c0*/  STL [R1+0xca4], R10 ;  /* 0x000ca40a01007387 */ /* 0x000fe20000100800 */
[----:B------:R-:W-:Y:S01]  /*245d0*/  IADD3 R14, P3, R14, UR8, RZ ;  /* 0x000000080e0e7c10 */ /* 0x000fe2000ff7e0ff */
[----:B------:R-:W-:Y:S02]  /*245e0*/  STL [R1+0xcc8], R11 ;  /* 0x000cc80b01007387 */ /* 0x000fe40000100800 */
[----:B------:R-:W-:Y:S01]  /*245f0*/  STL [R1+0xc9c], R12 ;  /* 0x000c9c0c01007387 */ /* 0x000fe20000100800 */
[----:B------:R-:W-:Y:S01]  /*24600*/  STL [R1+0xcc0], R13 ;  /* 0x000cc00d01007387 */ /* 0x000fe20000100800 */
[----:B------:R0:W-:Y:S01]  /*24610*/  STL [R1+0xc8c], R2 ;  /* 0x000c8c0201007387 */ /* 0x0001e20000100800 */
[----:B------:R-:W-:Y:S01]  /*24620*/  IADD3.X R16, R16, UR5, RZ, P5, !PT ;  /* 0x0000000510107c10 */ /* 0x000fe2000affe4ff */
[----:B------:R-:W-:Y:S01]  /*24630*/  STL [R1+0xc94], R14 ;  /* 0x000c940e01007387 */ /* 0x000fe20000100800 */
[----:B------:R-:W-:-:S02]  /*24640*/  IADD3 R17, P5, R17, UR8, RZ ;  /* 0x0000000811117c10 */ /* 0x000fc4000ffbe0ff */
[----:B------:R-:W-:Y:S01]  /*24650*/  IADD3.X R18, R18, UR5, RZ, P6, !PT ;  /* 0x0000000512127c10 */ /* 0x000fe2000b7fe4ff */
[----:B----4-:R-:W-:Y:S01]  /*24660*/  IADD3 R19, P6, R19, UR8, RZ ;  /* 0x0000000813137c10 */ /* 0x010fe2000ffde0ff */
[----:B------:R-:W-:Y:S01]  /*24670*/  IADD3.X R20, R20, UR5, RZ, P1, !PT ;  /* 0x0000000514147c10 */ /* 0x000fe20008ffe4ff */
[----:B------:R-:W-:Y:S01]  /*24680*/  IADD3 R21, P1, R21, UR8, RZ ;  /* 0x0000000815157c10 */ /* 0x000fe2000ff3e0ff */
[----:B0-----:R-:W3:Y:S01]  /*24690*/  LDL.LU R2, [R1+0xc88] ;  /* 0x000c880001027983 */ /* 0x001ee20000300800 */
[----:B------:R-:W-:Y:S02]  /*246a0*/  STL [R1+0xcb8], R15 ;  /* 0x000cb80f01007387 */ /* 0x000fe40000100800 */
[----:B------:R-:W-:Y:S02]  /*246b0*/  STL [R1+0xcb0], R16 ;  /* 0x000cb01001007387 */ /* 0x000fe40000100800 */
[----:B------:R-:W-:Y:S01]  /*246c0*/  STL [R1+0xc84], R17 ;  /* 0x000c841101007387 */ /* 0x000fe20000100800 */
[----:B------:R-:W-:Y:S01]  /*246d0*/  IADD3.X R29, R29, UR5, RZ, P3, !PT ;  /* 0x000000051d1d7c10 */ /* 0x000fe20009ffe4ff */
[----:B------:R-:W-:Y:S01]  /*246e0*/  STL [R1+0xca8], R18 ;  /* 0x000ca81201007387 */ /* 0x000fe20000100800 */
[----:B------:R-:W-:Y:S01]  /*246f0*/  IADD3.X R22, R22, UR5, RZ, P2, !PT ;  /* 0x0000000516167c10 */ /* 0x000fe200097fe4ff */
[----:B------:R-:W-:Y:S02]  /*24700*/  STL [R1+0xc7c], R19 ;  /* 0x000c7c1301007387 */ /* 0x000fe40000100800 */
[----:B------:R-:W-:Y:S01]  /*24710*/  STL [R1+0xca0], R20 ;  /* 0x000ca01401007387 */ /* 0x000fe20000100800 */
[----:B------:R-:W-:Y:S01]  /*24720*/  STL [R1+0xc74], R21 ;  /* 0x000c741501007387 */ /* 0x000fe20000100800 */
[----:B------:R0:W-:Y:S02]  /*24730*/  STL [R1+0xc90], R29 ;  /* 0x000c901d01007387 */ /* 0x0001e40000100800 */
[----:B------:R1:W-:Y:S01]  /*24740*/  STL [R1+0xc98], R22 ;  /* 0x000c981601007387 */ /* 0x0003e20000100800 */
[----:B0-----:R-:W2:Y:S01]  /*24750*/  LDL.LU R29, [R1+0xc5c] ;  /* 0x000c5c00011d7983 */ /* 0x001ea20000300800 */
[----:B------:R-:W-:-:S05]  /*24760*/  IADD3 R23, P2, R23, UR8, RZ ;  /* 0x0000000817177c10 */ /* 0x000fca000ff5e0ff */
[----:B------:R0:W-:Y:S01]  /*24770*/  STL [R1+0xc6c], R23 ;  /* 0x000c6c1701007387 */ /* 0x0001e20000100800 */
[----:B------:R-:W2:Y:S02]  /*24780*/  LDL.LU R0, [R1+0xc80] ;  /* 0x000c800001007983 */ /* 0x000ea40000300800 */
[----:B------:R-:W2:Y:S02]  /*24790*/  LDL.LU R7, [R1+0xc54] ;  /* 0x000c540001077983 */ /* 0x000ea40000300800 */
[----:B------:R-:W2:Y:S02]  /*247a0*/  LDL.LU R6, [R1+0xc78] ;  /* 0x000c780001067983 */ /* 0x000ea40000300800 */
[----:B--2---:R-:W-:-:S05]  /*247b0*/  IADD3 R28, P3, R28, UR8, RZ ;  /* 0x000000081c1c7c10 */ /* 0x004fca000ff7e0ff */
[----:B------:R2:W-:Y:S01]  /*247c0*/  STL [R1+0xc64], R28 ;  /* 0x000c641c01007387 */ /* 0x0005e20000100800 */
        /* <DEDUP_REMOVED lines=15> */
[----:B-1----:R-:W4:Y:S01]  /*248c0*/  LDL.LU R22, [R1+0xc38] ;  /* 0x000c380001167983 */ /* 0x002f220000300800 */
[----:B------:R-:W4:Y:S02]  /*248d0*/  LDL.LU R16, [R1+0xc0c] ;  /* 0x000c0c0001107983 */ /* 0x000f240000300800 */
[----:B------:R-:W4:Y:S02]  /*248e0*/  LDL.LU R17, [R1+0xc30] ;  /* 0x000c300001117983 */ /* 0x000f240000300800 */
[----:B------:R-:W4:Y:S01]  /*248f0*/  LDL.LU R18, [R1+0xc04] ;  /* 0x000c040001127983 */ /* 0x000f220000300800 */
[----:B---3--:R-:W-:-:S05]  /*24900*/  IADD3.X R2, R2, UR5, RZ, P4, !PT ;  /* 0x0000000502027c10 */ /* 0x008fca000a7fe4ff */
[----:B------:R1:W-:Y:S01]  /*24910*/  STL [R1+0xc88], R2 ;  /* 0x000c880201007387 */ /* 0x0003e20000100800 */
[----:B------:R-:W3:Y:S02]  /*24920*/  LDL.LU R19, [R1+0xc28] ;  /* 0x000c280001137983 */ /* 0x000ee40000300800 */
[----:B------:R-:W3:Y:S02]  /*24930*/  LDL.LU R20, [R1+0xbfc] ;  /* 0x000bfc0001147983 */ /* 0x000ee40000300800 */
[----:B------:R-:W3:Y:S01]  /*24940*/  LDL.LU R21, [R1+0xc20] ;  /* 0x000c200001157983 */ /* 0x000ee20000300800 */
[----:B0-----:R-:W3:Y:S01]  /*24950*/  LDL.LU R23, [R1+0xbf4] ;  /* 0x000bf40001177983 */ /* 0x001ee20000300800 */
[----:B--2---:R-:W2:Y:S03]  /*24960*/  LDL.LU R28, [R1+0xc18] ;  /* 0x000c1800011c7983 */ /* 0x004ea60000300800 */
[----:B-1----:R-:W2:Y:S01]  /*24970*/  LDL.LU R2, [R1+0xbec] ;  /* 0x000bec0001027983 */ /* 0x002ea20000300800 */
[----:B------:R-:W-:-:S05]  /*24980*/  IADD3 R29, P4, R29, UR8, RZ ;  /* 0x000000081d1d7c10 */ /* 0x000fca000ff9e0ff */
[----:B------:R0:W-:Y:S04]  /*24990*/  STL [R1+0xc5c], R29 ;  /* 0x000c5c1d01007387 */ /* 0x0001e80000100800 */
[----:B0-----:R-:W2:Y:S01]  /*249a0*/  LDL.LU R29, [R1+0xc10] ;  /* 0x000c1000011d7983 */ /* 0x001ea20000300800 */
[----:B------:R-:W-:Y:S01]  /*249b0*/  IADD3.X R0, R0, UR5, RZ, P5, !PT ;  /* 0x0000000500007c10 */ /* 0x000fe2000affe4ff */
[----:B------:R-:W-:Y:S01]  /*249c0*/  IADD3 R7, P5, R7, UR8, RZ ;  /* 0x0000000807077c10 */ /* 0x000fe2000ffbe0ff */
[----:B------:R-:W-:-:S03]  /*249d0*/  IADD3.X R6, R6, UR5, RZ, P6, !PT ;  /* 0x0000000506067c10 */ /* 0x000fc6000b7fe4ff */
[----:B------:R-:W-:Y:S01]  /*249e0*/  STL [R1+0xc80], R0 ;  /* 0x000c800001007387 */ /* 0x000fe20000100800 */
[----:B------:R-:W-:Y:S02]  /*249f0*/  STL [R1+0xc54], R7 ;  /* 0x000c540701007387 */ /* 0x000fe40000100800 */
[----:B------:R-:W-:Y:S01]  /*24a00*/  STL [R1+0xc78], R6 ;  /* 0x000c780601007387 */ /* 0x000fe20000100800 */
[----:B----4-:R-:W-:Y:S02]  /*24a10*/  IADD3 R24, P6, R24, UR8, RZ ;  /* 0x0000000818187c10 */ /* 0x010fe4000ffde0ff */
[----:B------:R-:W-:Y:S01]  /*24a20*/  IADD3.X R25, R25, UR5, RZ, P1, !PT ;  /* 0x0000000519197c10 */ /* 0x000fe20008ffe4ff */
[----:B------:R-:W-:Y:S01]  /*24a30*/  IADD3 R26, P1, R26, UR8, RZ ;  /* 0x000000081a1a7c10 */ /* 0x000fe2000ff3e0ff */
[----:B------:R-:W-:Y:S01]  /*24a40*/  IADD3.X R27, R27, UR5, RZ, P2, !PT ;  /* 0x000000051b1b7c10 */ /* 0x000fe200097fe4ff */
        /* <DEDUP_REMOVED lines=22> */
[----:B------:R-:W-:Y:S01]  /*24bb0*/  IADD3 R15, P1, R15, UR8, RZ ;  /* 0x000000080f0f7c10 */ /* 0x000fe2000ff3e0ff */
[----:B------:R-:W-:Y:S02]  /*24bc0*/  STL [R1+0xc48], R12 ;  /* 0x000c480c01007387 */ /* 0x000fe40000100800 */
[----:B------:R-:W-:Y:S01]  /*24bd0*/  STL [R1+0xc1c], R13 ;  /* 0x000c1c0d01007387 */ /* 0x000fe20000100800 */
[----:B------:R-:W-:Y:S01]  /*24be0*/  IADD3 R16, P2, R16, UR8, RZ ;  /* 0x0000000810107c10 */ /* 0x000fe2000ff5e0ff */
[----:B------:R0:W-:Y:S01]  /*24bf0*/  STL [R1+0xc38], R22 ;  /* 0x000c381601007387 */ /* 0x0001e20000100800 */
[----:B------:R-:W-:Y:S01]  /*24c00*/  IADD3.X R17, R17, UR5, RZ, P3, !PT ;  /* 0x0000000511117c10 */ /* 0x000fe20009ffe4ff */
[----:B------:R-:W-:Y:S01]  /*24c10*/  STL [R1+0xc40], R14 ;  /* 0x000c400e01007387 */ /* 0x000fe20000100800 */
[----:B------:R-:W-:Y:S01]  /*24c20*/  IADD3 R18, P3, R18, UR8, RZ ;  /* 0x0000000812127c10 */ /* 0x000fe2000ff7e0ff */
[----:B0-----:R-:W4:Y:S01]  /*24c30*/  LDL.LU R22, [R1+0xbe4] ;  /* 0x000be40001167983 */ /* 0x001f220000300800 */
[----:B---3--:R-:W-:Y:S01]  /*24c40*/  IADD3.X R19, R19, UR5, RZ, P4, !PT ;  /* 0x0000000513137c10 */ /* 0x008fe2000a7fe4ff */
[----:B------:R-:W-:Y:S01]  /*24c50*/  STL [R1+0xc14], R15 ;  /* 0x000c140f01007387 */ /* 0x000fe20000100800 */
[----:B------:R-:W-:Y:S01]  /*24c60*/  IADD3 R20, P4, R20, UR8, RZ ;  /* 0x0000000814147c10 */ /* 0x000fe2000ff9e0ff */
[----:B------:R-:W-:Y:S01]  /*24c70*/  STL [R1+0xc0c], R16 ;  /* 0x000c0c1001007387 */ /* 0x000fe20000100800 */
[----:B------:R-:W-:Y:S01]  /*24c80*/  IADD3.X R21, R21, UR5, RZ, P5, !PT ;  /* 0x0000000515157c10 */ /* 0x000fe2000affe4ff */
[----:B------:R-:W-:Y:S01]  /*24c90*/  STL [R1+0xc30], R17 ;  /* 0x000c301101007387 */ /* 0x000fe20000100800 */
[----:B------:R-:W-:Y:S01]  /*24ca0*/  IADD3 R23, P5, R23, UR8, RZ ;  /* 0x0000000817177c10 */ /* 0x000fe2000ffbe0ff */
[----:B------:R-:W-:Y:S01]  /*24cb0*/  STL [R1+0xc04], R18 ;  /* 0x000c041201007387 */ /* 0x000fe20000100800 */
[----:B------:R-:W-:Y:S01]  /*24cc0*/  STL [R1+0xc28], R19 ;  /* 0x000c281301007387 */ /* 0x000fe20000100800 */
[----:B--2---:R-:W-:Y:S01]  /*24cd0*/  IADD3.X R28, R28, UR5, RZ, P6, !PT ;  /* 0x000000051c1c7c10 */ /* 0x004fe2000b7fe4ff */
[----:B------:R-:W-:Y:S01]  /*24ce0*/  STL [R1+0xbfc], R20 ;  /* 0x000bfc1401007387 */ /* 0x000fe20000100800 */
[----:B------:R-:W-:Y:S01]  /*24cf0*/  IADD3 R2, P6, R2, UR8, RZ ;  /* 0x0000000802027c10 */ /* 0x000fe2000ffde0ff */
[----:B------:R-:W-:Y:S01]  /*24d00*/  STL [R1+0xc20], R21 ;  /* 0x000c201501007387 */ /* 0x000fe20000100800 */
[----:B------:R0:W-:Y:S03]  /*24d10*/  STL [R1+0xbf4], R23 ;  /* 0x000bf41701007387 */ /* 0x0001e60000100800 */
[----:B0-----:R-:W2:Y:S01]  /*24d20*/  LDL.LU R23, [R1+0xc08] ;  /* 0x000c080001177983 */ /* 0x001ea20000300800 */
[----:B------:R0:W-:Y:S02]  /*24d30*/  STL [R1+0xc18], R28 ;  /* 0x000c181c01007387 */ /* 0x0001e40000100800 */
[----:B------:R-:W3:Y:S02]  /*24d40*/  LDL.LU R0, [R1+0xbdc] ;  /* 0x000bdc0001007983 */ /* 0x000ee40000300800 */
[----:B------:R1:W-:Y:S01]  /*24d50*/  STL [R1+0xbec], R2 ;  /* 0x000bec0201007387 */ /* 0x0003e20000100800 */
[----:B------:R-:W3:Y:S01]  /*24d60*/  LDL.LU R6, [R1+0xc00] ;  /* 0x000c000001067983 */ /* 0x000ee20000300800 */
[----:B------:R-:W-:Y:S01]  /*24d70*/  IADD3.X R29, R29, UR5, RZ, P1, !PT ;  /* 0x000000051d1d7c10 */ /* 0x000fe20008ffe4ff */
[----:B------:R-:W3:Y:S04]  /*24d80*/  LDL.LU R7, [R1+0xbd4] ;  /* 0x000bd40001077983 */ /* 0x000ee80000300800 */
[----:B------:R1:W-:Y:S01]  /*24d90*/  STL [R1+0xc10], R29 ;  /* 0x000c101d01007387 */ /* 0x0003e20000100800 */
[----:B------:R-:W3:Y:S02]  /*24da0*/  LDL.LU R4, [R1+0xbf8] ;  /* 0x000bf80001047983 */ /* 0x000ee40000300800 */
[----:B------:R-:W3:Y:S02]  /*24db0*/  LDL.LU R3, [R1+0xbcc] ;  /* 0x000bcc0001037983 */ /* 0x000ee40000300800 */
[----:B------:R-:W3:Y:S01]  /*24dc0*/  LDL.LU R8, [R1+0xbf0] ;  /* 0x000bf00001087983 */ /* 0x000ee20000300800 */
[----:B------:R-:W3:Y:S01]  /*24dd0*/  LDL.LU R5, [R1+0xbc4] ;  /* 0x000bc40001057983 */ /* 0x000ee20000300800 */
[----:B0-----:R-:W3:Y:S02]  /*24de0*/  LDL.LU R28, [R1+0xbe8] ;  /* 0x000be800011c7983 */ /* 0x001ee40000300800 */
[----:B-1----:R-:W3:Y:S01]  /*24df0*/  LDL.LU R2, [R1+0xbbc] ;  /* 0x000bbc0001027983 */ /* 0x002ee20000300800 */
        /* <DEDUP_REMOVED lines=22> */
[----:B---3--:R-:W-:Y:S02]  /*24f60*/  IADD3 R0, P2, R0, UR8, RZ ;  /* 0x0000000800007c10 */ /* 0x008fe4000ff5e0ff */
[----:B------:R-:W-:Y:S01]  /*24f70*/  IADD3.X R6, R6, UR5, RZ, P3, !PT ;  /* 0x0000000506067c10 */ /* 0x000fe20009ffe4ff */
[----:B------:R0:W-:Y:S01]  /*24f80*/  STL [R1+0xc08], R23 ;  /* 0x000c081701007387 */ /* 0x0001e20000100800 */
[----:B------:R-:W-:Y:S02]  /*24f90*/  IADD3 R7, P3, R7, UR8, RZ ;  /* 0x0000000807077c10 */ /* 0x000fe4000ff7e0ff */
[----:B------:R-:W-:Y:S01]  /*24fa0*/  IADD3.X R4, R4, UR5, RZ, P4, !PT ;  /* 0x0000000504047c10 */ /* 0x000fe2000a7fe4ff */
[----:B0-----:R-:W2:Y:S01]  /*24fb0*/  LDL.LU R23, [R1+0xb78] ;  /* 0x000b780001177983 */ /* 0x001ea20000300800 */
[----:B------:R0:W-:Y:S01]  /*24fc0*/  STL [R1+0xbdc], R0 ;  /* 0x000bdc0001007387 */ /* 0x0001e20000100800 */
[----:B------:R-:W-:Y:S02]  /*24fd0*/  IADD3 R3, P4, R3, UR8, RZ ;  /* 0x0000000803037c10 */ /* 0x000fe4000ff9e0ff */
[----:B------:R-:W-:Y:S01]  /*24fe0*/  IADD3.X R8, R8, UR5, RZ, P5, !PT ;  /* 0x0000000508087c10 */ /* 0x000fe2000affe4ff */
[----:B------:R-:W-:Y:S01]  /*24ff0*/  IADD3 R5, P5, R5, UR8, RZ ;  /* 0x0000000805057c10 */ /* 0x000fe2000ffbe0ff */
[----:B0-----:R0:W5:Y:S01]  /*25000*/  LDL.LU R0, [R1+0xdb8] ;  /* 0x000db80001007983 */ /* 0x0011620000300800 */
[----:B------:R1:W-:Y:S01]  /*25010*/  STL [R1+0xc00], R6 ;  /* 0x000c000601007387 */ /* 0x0003e20000100800 */
[----:B------:R-:W-:Y:S01]  /*25020*/  IADD3.X R28, R28, UR5, RZ, P6, !PT ;  /* 0x000000051c1c7c10 */ /* 0x000fe2000b7fe4ff */
[----:B------:R-:W-:Y:S01]  /*25030*/  IADD3 R2, P6, R2, UR8, RZ ;  /* 0x0000000802027c10 */ /* 0x000fe2000ffde0ff */
[----:B-1----:R0:W5:Y:S01]  /*25040*/  LDL.LU R6, [R1+0xdb4] ;  /* 0x000db40001067983 */ /* 0x0021620000300800 */
[----:B------:R1:W-:Y:S01]  /*25050*/  STL [R1+0xbd4], R7 ;  /* 0x000bd40701007387 */ /* 0x0003e20000100800 */
[----:B------:R-:W-:-:S02]  /*25060*/  IADD3.X R29, R29, UR5, RZ, P1, !PT ;  /* 0x000000051d1d7c10 */ /* 0x000fc40008ffe4ff */
[----:B-1----:R0:W5:Y:S01]  /*25070*/  LDL.LU R7, [R1+0xdb0] ;  /* 0x000db00001077983 */ /* 0x0021620000300800 */
[----:B------:R1:W-:Y:S03]  /*25080*/  STL [R1+0xbf8], R4 ;  /* 0x000bf80401007387 */ /* 0x0003e60000100800 */
[----:B-1----:R-:W3:Y:S01]  /*25090*/  LDL.LU R4, [R1+0xdac] ;  /* 0x000dac0001047983 */ /* 0x002ee20000300800 */
[----:B------:R1:W-:Y:S03]  /*250a0*/  STL [R1+0xbcc], R3 ;  /* 0x000bcc0301007387 */ /* 0x0003e60000100800 */
[----:B-1----:R-:W2:Y:S01]  /*250b0*/  LDL.LU R3, [R1+0xda8] ;  /* 0x000da80001037983 */ /* 0x002ea20000300800 */
[----:B------:R1:W-:Y:S03]  /*250c0*/  STL [R1+0xbf0], R8 ;  /* 0x000bf00801007387 */ /* 0x0003e60000100800 */
[----:B-1----:R-:W2:Y:S01]  /*250d0*/  LDL.LU R8, [R1+0xda4] ;  /* 0x000da40001087983 */ /* 0x002ea20000300800 */
[----:B------:R1:W-:Y:S03]  /*250e0*/  STL [R1+0xbc4], R5 ;  /* 0x000bc40501007387 */ /* 0x0003e60000100800 */
[----:B-1----:R-:W2:Y:S01]  /*250f0*/  LDL.LU R5, [R1+0xda0] ;  /* 0x000da00001057983 */ /* 0x002ea20000300800 */
[----:B------:R1:W-:Y:S03]  /*25100*/  STL [R1+0xbe8], R28 ;  /* 0x000be81c01007387 */ /* 0x0003e60000100800 */
[----:B-1----:R0:W5:Y:S01]  /*25110*/  LDL.LU R28, [R1+0xd9c] ;  /* 0x000d9c00011c7983 */ /* 0x0021620000300800 */
[----:B------:R1:W-:Y:S03]  /*25120*/  STL [R1+0xbbc], R2 ;  /* 0x000bbc0201007387 */ /* 0x0003e60000100800 */
[----:B-1----:R0:W5:Y:S01]  /*25130*/  LDL.LU R2, [R1+0xd98] ;  /* 0x000d980001027983 */ /* 0x0021620000300800 */
[----:B------:R1:W-:Y:S03]  /*25140*/  STL [R1+0xbe0], R29 ;  /* 0x000be01d01007387 */ /* 0x0003e60000100800 */
[----:B-1----:R-:W2:Y:S01]  /*25150*/  LDL.LU R29, [R1+0xd94] ;  /* 0x000d9400011d7983 */ /* 0x002ea20000300800 */
[----:B------:R-:W-:-:S02]  /*25160*/  IADD3 R24, P1, R24, UR8, RZ ;  /* 0x0000000818187c10 */ /* 0x000fc4000ff3e0ff */
        /* <DEDUP_REMOVED lines=9> */
[----:B------:R-:W-:Y:S01]  /*25200*/  STL [R1+0xbd0], R27 ;  /* 0x000bd01b01007387 */ /* 0x000fe20000100800 */
[----:B------:R-:W-:Y:S01]  /*25210*/  IADD3.X R12, R12, UR5, RZ, P5, !PT ;  /* 0x000000050c0c7c10 */ /* 0x000fe2000affe4ff */
[----:B------:R-:W-:Y:S01]  /*25220*/  STL [R1+0xba4], R9 ;  /* 0x000ba40901007387 */ /* 0x000fe20000100800 */
[----:B------:R-:W-:Y:S01]  /*25230*/  STL [R1+0xbc8], R10 ;  /* 0x000bc80a01007387 */ /* 0x000fe20000100800 */
[----:B------:R-:W-:Y:S01]  /*25240*/  STL [R1+0xb9c], R11 ;  /* 0x000b9c0b01007387 */ /* 0x000fe20000100800 */
[----:B--2---:R-:W-:-:S05]  /*25250*/  IADD3.X R29, R29, UR5, RZ, P6, !PT ;  /* 0x000000051d1d7c10 */ /* 0x004fca000b7fe4ff */
[----:B------:R1:W-:Y:S01]  /*25260*/  STL [R1+0xbb8], R29 ;  /* 0x000bb81d01007387 */ /* 0x0003e20000100800 */
[----:B------:R-:W-:Y:S03]  /*25270*/  STL [R1+0xbc0], R12 ;  /* 0x000bc00c01007387 */ /* 0x000fe60000100800 */
[----:B-1----:R-:W2:Y:S01]  /*25280*/  LDL.LU R29, [R1+0xd90] ;  /* 0x000d9000011d7983 */ /* 0x002ea20000300800 */
[----:B------:R-:W-:Y:S02]  /*25290*/  IADD3 R13, P5, R13, UR8, RZ ;  /* 0x000000080d0d7c10 */ /* 0x000fe4000ffbe0ff */
[----:B------:R-:W-:Y:S02]  /*252a0*/  IADD3 R14, P6, R14, UR8, RZ ;  /* 0x000000080e0e7c10 */ /* 0x000fe4000ffde0ff */
[----:B------:R-:W-:Y:S01]  /*252b0*/  IADD3.X R15, R15, UR5, RZ, P1, !PT ;  /* 0x000000050f0f7c10 */ /* 0x000fe20008ffe4ff */
[----:B------:R-:W-:Y:S01]  /*252c0*/  IADD3 R16, P1, R16, UR8, RZ ;  /* 0x0000000810107c10 */ /* 0x000fe2000ff3e0ff */
[----:B----4-:R-:W-:Y:S01]  /*252d0*/  IADD3.X R17, R17, UR5, RZ, P2, !PT ;  /* 0x0000000511117c10 */ /* 0x010fe200097fe4ff */
[----:B------:R-:W-:Y:S01]  /*252e0*/  STL [R1+0xb94], R13 ;  /* 0x000b940d01007387 */ /* 0x000fe20000100800 */
[----:B------:R-:W-:Y:S01]  /*252f0*/  IADD3 R18, P2, R18, UR8, RZ ;  /* 0x0000000812127c10 */ /* 0x000fe2000ff5e0ff */
[----:B------:R-:W-:Y:S01]  /*25300*/  STL [R1+0xb8c], R14 ;  /* 0x000b8c0e01007387 */ /* 0x000fe20000100800 */
[----:B------:R-:W-:Y:S01]  /*25310*/  IADD3.X R19, R19, UR5, RZ, P3, !PT ;  /* 0x0000000513137c10 */ /* 0x000fe20009ffe4ff */
[----:B------:R-:W-:Y:S01]  /*25320*/  STL [R1+0xbb0], R15 ;  /* 0x000bb00f01007387 */ /* 0x000fe20000100800 */
[----:B------:R-:W-:Y:S01]  /*25330*/  IADD3.X R20, R20, UR5, RZ, P4, !PT ;  /* 0x0000000514147c10 */ /* 0x000fe2000a7fe4ff */
[----:B------:R-:W-:Y:S02]  /*25340*/  STL [R1+0xb84], R16 ;  /* 0x000b841001007387 */ /* 0x000fe40000100800 */
[----:B------:R-:W-:Y:S01]  /*25350*/  STL [R1+0xba8], R17 ;  /* 0x000ba81101007387 */ /* 0x000fe20000100800 */
[----:B------:R-:W-:Y:S01]  /*25360*/  STL [R1+0xb7c], R18 ;  /* 0x000b7c1201007387 */ /* 0x000fe20000100800 */
[----:B------:R-:W-:Y:S02]  /*25370*/  STL [R1+0xba0], R19 ;  /* 0x000ba01301007387 */ /* 0x000fe40000100800 */
[----:B------:R-:W-:Y:S01]  /*25380*/  STL [R1+0xb98], R20 ;  /* 0x000b981401007387 */ /* 0x000fe20000100800 */
[----:B------:R-:W-:Y:S01]  /*25390*/  IADD3.X R21, R21, UR5, RZ, P5, !PT ;  /* 0x0000000515157c10 */ /* 0x000fe2000affe4ff */
[----:B------:R-:W-:Y:S01]  /*253a0*/  IMAD.MOV.U32 R10, RZ, RZ, R5 ;  /* 0x000000ffff0a7224 */ /* 0x000fe200078e0005 */
[----:B------:R-:W-:Y:S01]  /*253b0*/  IADD3.X R22, R22, UR5, RZ, P6, !PT ;  /* 0x0000000516167c10 */ /* 0x000fe2000b7fe4ff */
[----:B---3--:R-:W-:-:S02]  /*253c0*/  IMAD.MOV.U32 R5, RZ, RZ, R4 ;  /* 0x000000ffff057224 */ /* 0x008fc400078e0004 */
[----:B------:R-:W-:Y:S01]  /*253d0*/  IMAD.MOV.U32 R4, RZ, RZ, R8 ;  /* 0x000000ffff047224 */ /* 0x000fe200078e0008 */
[----:B------:R-:W-:Y:S01]  /*253e0*/  IADD3.X R23, R23, UR5, RZ, P2, !PT ;  /* 0x0000000517177c10 */ /* 0x000fe200097fe4ff */
[----:B------:R-:W-:Y:S01]  /*253f0*/  IMAD.MOV.U32 R11, RZ, RZ, R3 ;  /* 0x000000ffff0b7224 */ /* 0x000fe200078e0003 */
[----:B--2---:R-:W-:-:S05]  /*25400*/  IADD3.X R29, R29, UR5, RZ, P1, !PT ;  /* 0x000000051d1d7c10 */ /* 0x004fca0008ffe4ff */
[----:B------:R1:W-:Y:S01]  /*25410*/  STL [R1+0xb80], R29 ;  /* 0x000b801d01007387 */ /* 0x0003e20000100800 */
[----:B------:R0:W-:Y:S02]  /*25420*/  STL [R1+0xb90], R21 ;  /* 0x000b901501007387 */ /* 0x0001e40000100800 */
[----:B------:R0:W-:Y:S02]  /*25430*/  STL [R1+0xb88], R22 ;  /* 0x000b881601007387 */ /* 0x0001e40000100800 */
[----:B------:R0:W-:Y:S01]  /*25440*/  STL.64 [R1+0x740], R4 ;  /* 0x0007400401007387 */ /* 0x0001e20000100a00 */
[----:B-1----:R-:W1:Y:S04]  /*25450*/  S2R R29, SR_TID.X ;  /* 0x00000000001d7919 */ /* 0x002e680000002100 */
[----:B------:R0:W-:Y:S01]  /*25460*/  STL [R1+0xb78], R23 ;  /* 0x000b781701007387 */ /* 0x0001e20000100800 */
[----:B------:R0:W-:Y:S01]  /*25470*/  STL.64 [R1+0x748], R10 ;  /* 0x0007480a01007387 */ /* 0x0001e20000100a00 */
[----:B-1----:R-:W-:-:S05]  /*25480*/  LOP3.LUT R29, R29, 0x7f, RZ, 0xc0, !PT ;  /* 0x0000007f1d1d7812 */ /* 0x002fca00078ec0ff */
[----:B------:R-:W-:Y:S01]  /*25490*/  IMAD.SHL.U32 R29, R29, 0x2, RZ ;  /* 0x000000021d1d7824 */ /* 0x000fe200078e00ff */
[----:B0-----:R-:W-:Y:S01]  /*254a0*/  @!P0 CALL.REL.NOINC `(.L_x_2) ;  /* 0x0000001000008944 */ /* 0x001fe20003c00000 */
[----:B------:R-:W-:Y:S05]  /*254b0*/  BRA `(.L_x_3) ;  /* 0xfffe4bb000007947 */ /* 0x000fea000383ffff */
.L_x_2:
[----:B-----5:R-:W2:Y:S04]  /*254c0*/  LDL.LU R2, [R1+0x168] ;  /* 0x0001680001027983 */ /* 0x020ea80000300800 */
[----:B--2---:R0:W-:Y:S04]  /*254d0*/  STL [R1+0xf38], R2 ;  /* 0x000f380201007387 */ /* 0x0041e80000100800 */
[----:B0-----:R-:W2:Y:S04]  /*254e0*/  LDL.LU R2, [R1+0x498] ;  /* 0x0004980001027983 */ /* 0x001ea80000300800 */
        /* <DEDUP_REMOVED lines=31> */
[----:B------:R-:W2:Y:S01]  /*256e0*/  LDL.LU R28, [R1+0x17c] ;  /* 0x00017c00011c7983 */ /* 0x000ea20000300800 */
[----:B0-----:R-:W-:-:S03]  /*256f0*/  IMAD.MOV.U32 R2, RZ, RZ, R7 ;  /* 0x000000ffff027224 */ /* 0x001fc600078e0007 */
        /* <DEDUP_REMOVED lines=35> */
[----:B------:R-:W2:Y:S04]  /*25930*/  LDL.LU R29, [R1+0x178] ;  /* 0x00017800011d7983 */ /* 0x000ea80000300800 */
[----:B------:R-:W3:Y:S04]  /*25940*/  LDL.LU R0, [R1+0x18c] ;  /* 0x00018c0001007983 */ /* 0x000ee80000300800 */
[----:B------:R-:W3:Y:S04]  /*25950*/  LDL.LU R8, [R1+0x188] ;  /* 0x0001880001087983 */ /* 0x000ee80000300800 */
[----:B------:R-:W4:Y:S04]  /*25960*/  LDL.LU R4, [R1+0x494] ;  /* 0x0004940001047983 */ /* 0x000f280000300800 */
[----:B------:R-:W4:Y:S04]  /*25970*/  LDL.LU R5, [R1+0x490] ;  /* 0x0004900001057983 */ /* 0x000f280000300800 */
[----:B------:R-:W2:Y:S01]  /*25980*/  LDL.LU R3, [R1+0x164] ;  /* 0x0001640001037983 */ /* 0x000ea20000300800 */
[----:B0-----:R-:W-:-:S03]  /*25990*/  IMAD.MOV.U32 R28, RZ, RZ, R6 ;  /* 0x000000ffff1c7224 */ /* 0x001fc600078e0006 */
[----:B------:R-:W2:Y:S04]  /*259a0*/  LDL.LU R24, [R1+0x160] ;  /* 0x0001600001187983 */ /* 0x000ea80000300800 */
        /* <DEDUP_REMOVED lines=12> */
[----:B------:R-:W2:Y:S01]  /*25a70*/  LDL.LU R16, [R1+0x384] ;  /* 0x0003840001107983 */ /* 0x000ea20000300800 */
[----:B------:R-:W-:-:S03]  /*25a80*/  F2FP.BF16.PACK_AB R2, R28, R2 ;  /* 0x000000021c02723e */ /* 0x000fc600000010ff */
        /* <DEDUP_REMOVED lines=8> */
[----:B------:R0:W-:Y:S04]  /*25b10*/  STL [R1+0x26c], R2 ;  /* 0x00026c0201007387 */ /* 0x0001e80000100800 */
[----:B0-----:R-:W2:Y:S02]  /*25b20*/  LDL.LU R2, [R1+0xfb8] ;  /* 0x000fb80001027983 */ /* 0x001ea40000300800 */
[----:B--2---:R-:W-:-:S02]  /*25b30*/  F2FP.BF16.PACK_AB R2, R28, R2 ;  /* 0x000000021c02723e */ /* 0x004fc400000010ff */
        /* <DEDUP_REMOVED lines=64> */
[----:B------:R-:W2:Y:S01]  /*25f40*/  LDL.LU R28, [R1+0xf34] ;  /* 0x000f3400011c7983 */ /* 0x000ea20000300800 */
[----:B---3--:R-:W-:-:S03]  /*25f50*/  F2FP.BF16.PACK_AB R0, R0, R8 ;  /* 0x000000080000723e */ /* 0x008fc600000010ff */
[----:B------:R4:W-:Y:S01]  /*25f60*/  STL [R1+0x1b8], R2 ;  /* 0x0001b80201007387 */ /* 0x0009e20000100800 */
[----:B------:R-:W-:Y:S02]  /*25f70*/  F2FP.BF16.PACK_AB R3, R3, R24 ;  /* 0x000000180303723e */ /* 0x000fe400000010ff */
[----:B----4-:R-:W-:Y:S02]  /*25f80*/  F2FP.BF16.PACK_AB R2, R4, R5 ;  /* 0x000000050402723e */ /* 0x010fe400000010ff */
[----:B--2---:R-:W-:-:S05]  /*25f90*/  F2FP.BF16.PACK_AB R28, R28, R29 ;  /* 0x0000001d1c1c723e */ /* 0x004fca00000010ff */
[----:B------:R-:W-:Y:S04]  /*25fa0*/  STL [R1+0x1b4], R28 ;  /* 0x0001b41c01007387 */ /* 0x000fe80000100800 */
[----:B------:R0:W-:Y:S04]  /*25fb0*/  STL [R1+0x1b0], R0 ;  /* 0x0001b00001007387 */ /* 0x0001e80000100800 */
[----:B------:R1:W-:Y:S01]  /*25fc0*/  STL [R1+0x16c], R2 ;  /* 0x00016c0201007387 */ /* 0x0003e20000100800 */
[----:B0-----:R-:W-:-:S03]  /*25fd0*/  F2FP.BF16.PACK_AB R0, R25, R26 ;  /* 0x0000001a1900723e */ /* 0x001fc600000010ff */
[----:B------:R0:W-:Y:S01]  /*25fe0*/  STL [R1+0x168], R3 ;  /* 0x0001680301007387 */ /* 0x0001e20000100800 */
[----:B-1----:R-:W-:-:S03]  /*25ff0*/  F2FP.BF16.PACK_AB R2, R27, R6 ;  /* 0x000000061b02723e */ /* 0x002fc600000010ff */
[----:B------:R1:W-:Y:S04]  /*26000*/  STL [R1+0x164], R0 ;  /* 0x0001640001007387 */ /* 0x0003e80000100800 */
[----:B------:R2:W-:Y:S01]  /*26010*/  STL [R1+0x160], R2 ;  /* 0x0001600201007387 */ /* 0x0005e20000100800 */
[----:B0-----:R-:W-:Y:S02]  /*26020*/  F2FP.BF16.PACK_AB R3, R7, R9 ;  /* 0x000000090703723e */ /* 0x001fe400000010ff */
[----:B-1----:R-:W-:-:S03]  /*26030*/  F2FP.BF16.PACK_AB R0, R10, R11 ;  /* 0x0000000b0a00723e */ /* 0x002fc600000010ff */
[----:B------:R0:W-:Y:S01]  /*26040*/  STL [R1+0x14c], R3 ;  /* 0x00014c0301007387 */ /* 0x0001e20000100800 */
[----:B--2---:R-:W-:-:S03]  /*26050*/  F2FP.BF16.PACK_AB R2, R12, R13 ;  /* 0x0000000d0c02723e */ /* 0x004fc600000010ff */
[----:B------:R1:W-:Y:S04]  /*26060*/  STL [R1+0x148], R0 ;  /* 0x0001480001007387 */ /* 0x0003e80000100800 */
[----:B------:R2:W-:Y:S01]  /*26070*/  STL [R1+0x144], R2 ;  /* 0x0001440201007387 */ /* 0x0005e20000100800 */
[----:B0-----:R-:W-:Y:S02]  /*26080*/  F2FP.BF16.PACK_AB R3, R14, R15 ;  /* 0x0000000f0e03723e */ /* 0x001fe400000010ff */
[----:B-1----:R-:W-:-:S03]  /*26090*/  F2FP.BF16.PACK_AB R0, R16, R17 ;  /* 0x000000111000723e */ /* 0x002fc600000010ff */
[----:B------:R-:W-:Y:S01]  /*260a0*/  STL [R1+0x140], R3 ;  /* 0x0001400301007387 */ /* 0x000fe20000100800 */
[----:B--2---:R-:W-:-:S03]  /*260b0*/  F2FP.BF16.PACK_AB R2, R18, R19 ;  /* 0x000000131202723e */ /* 0x004fc600000010ff */
[----:B------:R-:W-:Y:S04]  /*260c0*/  STL [R1+0x13c], R0 ;  /* 0x00013c0001007387 */ /* 0x000fe80000100800 */
[----:B------:R0:W-:Y:S04]  /*260d0*/  STL [R1+0x138], R2 ;  /* 0x0001380201007387 */ /* 0x0001e80000100800 */
[----:B0-----:R-:W2:Y:S01]  /*260e0*/  LDL.LU R2, [R1+0x1e8] ;  /* 0x0001e80001027983 */ /* 0x001ea20000300800 */
[----:B------:R-:W-:Y:S02]  /*260f0*/  F2FP.BF16.PACK_AB R3, R20, R21 ;  /* 0x000000151403723e */ /* 0x000fe400000010ff */
[----:B------:R-:W-:-:S03]  /*26100*/  F2FP.BF16.PACK_AB R0, R22, R23 ;  /* 0x000000171600723e */ /* 0x000fc600000010ff */
[----:B------:R-:W-:Y:S04]  /*26110*/  STL [R1+0x134], R3 ;  /* 0x0001340301007387 */ /* 0x000fe80000100800 */
[----:B--2---:R0:W-:Y:S04]  /*26120*/  STL [R1+0xeac], R2 ;  /* 0x000eac0201007387 */ /* 0x0041e80000100800 */
[----:B------:R-:W-:Y:S04]  /*26130*/  STL [R1+0x130], R0 ;  /* 0x0001300001007387 */ /* 0x000fe80000100800 */
        /* <DEDUP_REMOVED lines=33> */
[----:B------:R-:W3:Y:S04]  /*26350*/  LDL.LU R28, [R1+0x2dc] ;  /* 0x0002dc00011c7983 */ /* 0x000ee80000300800 */
[----:B---3--:R0:W-:Y:S04]  /*26360*/  STL [R1+0xea8], R28 ;  /* 0x000ea81c01007387 */ /* 0x0081e80000100800 */
[----:B0-----:R-:W3:Y:S04]  /*26370*/  LDL.LU R28, [R1+0x1ec] ;  /* 0x0001ec00011c7983 */ /* 0x001ee80000300800 */
        /* <DEDUP_REMOVED lines=33> */
[----:B0-----:R-:W2:Y:S04]  /*26590*/  LDL.LU R28, [R1+0x1ac] ;  /* 0x0001ac00011c7983 */ /* 0x001ea80000300800 */
[----:B------:R-:W3:Y:S04]  /*265a0*/  LDL.LU R29, [R1+0x2d8] ;  /* 0x0002d800011d7983 */ /* 0x000ee80000300800 */
[----:B------:R-:W4:Y:S04]  /*265b0*/  LDL.LU R0, [R1+0x2ec] ;  /* 0x0002ec0001007983 */ /* 0x000f280000300800 */
[----:B------:R-:W4:Y:S04]  /*265c0*/  LDL.LU R8, [R1+0x2e8] ;  /* 0x0002e80001087983 */ /* 0x000f280000300800 */
        /* <DEDUP_REMOVED lines=24> */
[----:B--2---:R-:W-:-:S03]  /*26750*/  F2FP.BF16.PACK_AB R2, R28, R2 ;  /* 0x000000021c02723e */ /* 0x004fc600000010ff */
        /* <DEDUP_REMOVED lines=69> */
[----:B----4-:R-:W-:-:S03]  /*26bb0*/  F2FP.BF16.PACK_AB R0, R0, R8 ;  /* 0x000000080000723e */ /* 0x010fc600000010ff */
[----:B------:R0:W-:Y:S01]  /*26bc0*/  STL [R1+0xe8], R2 ;  /* 0x0000e80201007387 */ /* 0x0001e20000100800 */
[----:B---3--:R-:W-:Y:S02]  /*26bd0*/  F2FP.BF16.PACK_AB R3, R3, R24 ;  /* 0x000000180303723e */ /* 0x008fe400000010ff */
[----:B0-----:R-:W-:Y:S02]  /*26be0*/  F2FP.BF16.PACK_AB R2, R4, R5 ;  /* 0x000000050402723e */ /* 0x001fe400000010ff */
        /* <DEDUP_REMOVED lines=197> */
[----:B--2---:R-:W-:-:S05]  /*27840*/  F2FP.BF16.PACK_AB R2, R28, R29 ;  /* 0x0000001d1c02723e */ /* 0x004fca00000010ff */
[----:B------:R0:W-:Y:S04]  /*27850*/  STL [R1+0x54], R2 ;  /* 0x0000540201007387 */ /* 0x0001e80000100800 */
[----:B------:R1:W-:Y:S01]  /*27860*/  STL [R1+0x50], R0 ;  /* 0x0000500001007387 */ /* 0x0003e20000100800 */
[----:B0-----:R-:W-:Y:S02]  /*27870*/  F2FP.BF16.PACK_AB R2, R3, R24 ;  /* 0x000000180302723e */ /* 0x001fe400000010ff */
[----:B------:R-:W-:Y:S02]  /*27880*/  F2FP.BF16.PACK_AB R3, R27, R6 ;  /* 0x000000061b03723e */ /* 0x000fe400000010ff */
[----:B-1----:R-:W-:Y:S01]  /*27890*/  F2FP.BF16.PACK_AB R0, R25, R26 ;  /* 0x0000001a1900723e */ /* 0x002fe200000010ff */
[----:B------:R-:W-:Y:S04]  /*278a0*/  STL [R1+0x4c], R4 ;  /* 0x00004c0401007387 */ /* 0x000fe80000100800 */
[----:B------:R0:W-:Y:S04]  /*278b0*/  STL [R1+0x48], R2 ;  /* 0x0000480201007387 */ /* 0x0001e80000100800 */
[----:B------:R1:W-:Y:S04]  /*278c0*/  STL [R1+0x44], R0 ;  /* 0x0000440001007387 */ /* 0x0003e80000100800 */
[----:B------:R2:W-:Y:S01]  /*278d0*/  STL [R1+0x40], R3 ;  /* 0x0000400301007387 */ /* 0x0005e20000100800 */
[----:B0-----:R-:W-:-:S02]  /*278e0*/  F2FP.BF16.PACK_AB R2, R7, R9 ;  /* 0x000000090702723e */ /* 0x001fc400000010ff */
[----:B-1----:R-:W-:-:S03]  /*278f0*/  F2FP.BF16.PACK_AB R0, R10, R11 ;  /* 0x0000000b0a00723e */ /* 0x002fc600000010ff */
[----:B------:R0:W-:Y:S01]  /*27900*/  STL [R1+0x3c], R2 ;  /* 0x00003c0201007387 */ /* 0x0001e20000100800 */
[----:B--2---:R-:W-:-:S03]  /*27910*/  F2FP.BF16.PACK_AB R3, R12, R13 ;  /* 0x0000000d0c03723e */ /* 0x004fc600000010ff */
[----:B------:R1:W-:Y:S04]  /*27920*/  STL [R1+0x38], R0 ;  /* 0x0000380001007387 */ /* 0x0003e80000100800 */
[----:B------:R2:W-:Y:S01]  /*27930*/  STL [R1+0x34], R3 ;  /* 0x0000340301007387 */ /* 0x0005e20000100800 */
[----:B0-----:R-:W-:Y:S02]  /*27940*/  F2FP.BF16.PACK_AB R2, R14, R15 ;  /* 0x0000000f0e02723e */ /* 0x001fe400000010ff */
[----:B-1----:R-:W-:-:S03]  /*27950*/  F2FP.BF16.PACK_AB R0, R16, R17 ;  /* 0x000000111000723e */ /* 0x002fc600000010ff */
[----:B------:R0:W-:Y:S01]  /*27960*/  STL [R1+0x30], R2 ;  /* 0x0000300201007387 */ /* 0x0001e20000100800 */
[----:B--2---:R-:W-:-:S03]  /*27970*/  F2FP.BF16.PACK_AB R3, R18, R19 ;  /* 0x000000131203723e */ /* 0x004fc600000010ff */
[----:B------:R1:W-:Y:S04]  /*27980*/  STL [R1+0x2c], R0 ;  /* 0x00002c0001007387 */ /* 0x0003e80000100800 */
[----:B------:R-:W-:Y:S04]  /*27990*/  STL [R1+0x28], R3 ;  /* 0x0000280301007387 */ /* 0x000fe80000100800 */
[----:B------:R-:W2:Y:S01]  /*279a0*/  LDL.LU R7, [R1+0x578] ;  /* 0x0005780001077983 */ /* 0x000ea20000300800 */
[----:B0-----:R-:W-:Y:S02]  /*279b0*/  F2FP.BF16.PACK_AB R2, R20, R21 ;  /* 0x000000151402723e */ /* 0x001fe400000010ff */
[----:B-1----:R-:W-:-:S03]  /*279c0*/  F2FP.BF16.PACK_AB R0, R22, R23 ;  /* 0x000000171600723e */ /* 0x002fc600000010ff */
        /* <DEDUP_REMOVED lines=38> */
[----:B---3--:R0:W-:Y:S04]  /*27c30*/  STL [R1+0xdd4], R5 ;  /* 0x000dd40501007387 */ /* 0x0081e80000100800 */
[----:B0-----:R-:W3:Y:S04]  /*27c40*/  LDL.LU R5, [R1+0x58c] ;  /* 0x00058c0001057983 */ /* 0x001ee80000300800 */
[----:B------:R-:W4:Y:S04]  /*27c50*/  LDL.LU R4, [R1+0x5c8] ;  /* 0x0005c80001047983 */ /* 0x000f280000300800 */
[----:B----4-:R0:W-:Y:S04]  /*27c60*/  STL [R1+0xdd0], R4 ;  /* 0x000dd00401007387 */ /* 0x0101e80000100800 */
[----:B0-----:R-:W4:Y:S04]  /*27c70*/  LDL.LU R4, [R1+0x59c] ;  /* 0x00059c0001047983 */ /* 0x001f280000300800 */
[----:B------:R-:W2:Y:S04]  /*27c80*/  LDL.LU R11, [R1+0x570] ;  /* 0x00057000010b7983 */ /* 0x000ea80000300800 */
[----:B--2---:R0:W-:Y:S04]  /*27c90*/  STL [R1+0xdcc], R11 ;  /* 0x000dcc0b01007387 */ /* 0x0041e80000100800 */
[----:B0-----:R-:W2:Y:S04]  /*27ca0*/  LDL.LU R11, [R1+0x5cc] ;  /* 0x0005cc00010b7983 */ /* 0x001ea80000300800 */
        /* <DEDUP_REMOVED lines=42> */
[----:B------:R-:W2:Y:S01]  /*27f50*/  LDL.LU R2, [R1+0x33c] ;  /* 0x00033c0001027983 */ /* 0x000ea20000300800 */
[----:B------:R-:W-:-:S03]  /*27f60*/  F2FP.BF16.PACK_AB R7, R6, R7 ;  /* 0x000000070607723e */ /* 0x000fc600000010ff */
[----:B--2---:R0:W-:Y:S04]  /*27f70*/  STL [R1+0xd90], R2 ;  /* 0x000d900201007387 */ /* 0x0041e80000100800 */
[----:B0-----:R-:W2:Y:S04]  /*27f80*/  LDL.LU R2, [R1+0x32c] ;  /* 0x00032c0001027983 */ /* 0x001ea80000300800 */
        /* <DEDUP_REMOVED lines=38> */
[----:B------:R0:W-:Y:S04]  /*281f0*/  STL [R1], R7 ;  /* 0x0000000701007387 */ /* 0x0001e80000100800 */
[----:B0-----:R-:W2:Y:S02]  /*28200*/  LDL.LU R7, [R1+0xddc] ;  /* 0x000ddc0001077983 */ /* 0x001ea40000300800 */
[----:B--2---:R-:W-:-:S02]  /*28210*/  F2FP.BF16.PACK_AB R7, R6, R7 ;  /* 0x000000070607723e */ /* 0x004fc400000010ff */
[----:B------:R-:W3:Y:S02]  /*28220*/  LDL.LU R6, [R1+0xdd8] ;  /* 0x000dd80001067983 */ /* 0x000ee40000300800 */
[----:B---3--:R-:W-:Y:S02]  /*28230*/  F2FP.BF16.PACK_AB R6, R5, R6 ;  /* 0x000000060506723e */ /* 0x008fe400000010ff */
[----:B------:R-:W4:Y:S02]  /*28240*/  LDL.LU R5, [R1+0xdd4] ;  /* 0x000dd40001057983 */ /* 0x000f240000300800 */
[----:B----4-:R-:W-:Y:S02]  /*28250*/  F2FP.BF16.PACK_AB R5, R4, R5 ;  /* 0x000000050405723e */ /* 0x010fe400000010ff */
[----:B------:R-:W2:Y:S02]  /*28260*/  LDL.LU R4, [R1+0xdd0] ;  /* 0x000dd00001047983 */ /* 0x000ea40000300800 */
[----:B--2---:R-:W-:-:S02]  /*28270*/  F2FP.BF16.PACK_AB R4, R11, R4 ;  /* 0x000000040b04723e */ /* 0x004fc400000010ff */
[----:B------:R-:W2:Y:S02]  /*28280*/  LDL.LU R11, [R1+0xdcc] ;  /* 0x000dcc00010b7983 */ /* 0x000ea40000300800 */
[----:B--2---:R-:W-:Y:S02]  /*28290*/  F2FP.BF16.PACK_AB R11, R10, R11 ;  /* 0x0000000b0a0b723e */ /* 0x004fe400000010ff */
[----:B------:R-:W2:Y:S02]  /*282a0*/  LDL.LU R10, [R1+0xdc8] ;  /* 0x000dc800010a7983 */ /* 0x000ea40000300800 */
[----:B--2---:R-:W-:Y:S02]  /*282b0*/  F2FP.BF16.PACK_AB R10, R9, R10 ;  /* 0x0000000a090a723e */ /* 0x004fe400000010ff */
        /* <DEDUP_REMOVED lines=26> */
[----:B------:R-:W2:Y:S01]  /*28460*/  LDL.LU R2, [R1+0xd90] ;  /* 0x000d900001027983 */ /* 0x000ea20000300800 */
[----:B------:R-:W-:Y:S02]  /*28470*/  F2FP.BF16.PACK_AB R27, R28, R27 ;  /* 0x0000001b1c1b723e */ /* 0x000fe400000010ff */
[----:B------:R-:W-:Y:S02]  /*28480*/  F2FP.BF16.PACK_AB R26, R29, R26 ;  /* 0x0000001a1d1a723e */ /* 0x000fe400000010ff */
[----:B------:R-:W-:Y:S02]  /*28490*/  F2FP.BF16.PACK_AB R25, R0, R25 ;  /* 0x000000190019723e */ /* 0x000fe400000010ff */
[----:B------:R-:W-:Y:S02]  /*284a0*/  F2FP.BF16.PACK_AB R24, R3, R24 ;  /* 0x000000180318723e */ /* 0x000fe400000010ff */
[----:B--2---:R-:W-:Y:S02]  /*284b0*/  F2FP.BF16.PACK_AB R20, R2, R20 ;  /* 0x000000140214723e */ /* 0x004fe400000010ff */
.L_x_1:
[----:B------:R-:W2:Y:S04]  /*284c0*/  LDL.LU R28, [R1+0xd8c] ;  /* 0x000d8c00011c7983 */ /* 0x000ea80000300800 */
[----:B------:R1:W-:Y:S04]  /*284d0*/  STL [R1+0xef0], R7 ;  /* 0x000ef00701007387 */ /* 0x0003e80000100800 */
[----:B------:R-:W3:Y:S04]  /*284e0*/  S2R R29, SR_TID.X ;  /* 0x00000000001d7919 */ /* 0x000ee80000002100 */
[----:B-1----:R-:W4:Y:S01]  /*284f0*/  LDL R7, [R1+0x75c] ;  /* 0x00075c0001077983 */ /* 0x002f220000100800 */
[----:B0--3--:R-:W-:-:S05]  /*28500*/  IMAD.SHL.U32 R0, R29, 0x200, RZ ;  /* 0x000002001d007824 */ /* 0x009fca00078e00ff */
[----:B------:R-:W-:Y:S01]  /*28510*/  LOP3.LUT R0, R0, 0x3000, RZ, 0xc0, !PT ;  /* 0x0000300000007812 */ /* 0x000fe200078ec0ff */
[----:B------:R-:W-:Y:S03]  /*28520*/  BAR.SYNC.DEFER_BLOCKING 0x0 ;  /* 0x0000000000007b1d */ /* 0x000fe60000010000 */
[----:B--2---:R-:W-:Y:S01]  /*28530*/  LOP3.LUT R0, R0, 0x60, R28, 0xf8, !PT ;  /* 0x0000006000007812 */ /* 0x004fe200078ef81c */
[----:B------:R-:W-:-:S05]  /*28540*/  IMAD.SHL.U32 R28, R29, 0x4, RZ ;  /* 0x000000041d1c7824 */ /* 0x000fca00078e00ff */
[----:B------:R-:W-:Y:S02]  /*28550*/  LOP3.LUT R0, R0, 0x170, R28, 0x78, !PT ;  /* 0x0000017000007812 */ /* 0x000fe400078e781c */
[C---:B----4-:R-:W-:Y:S02]  /*28560*/  IADD3 R2, R7.reuse, 0x1, RZ ;  /* 0x0000000107027810 */ /* 0x050fe40007ffe0ff */
[----:B------:R-:W-:Y:S02]  /*28570*/  IADD3 R3, R7, 0x2, RZ ;  /* 0x0000000207037810 */ /* 0x000fe40007ffe0ff */
[----:B------:R-:W-:Y:S01]  /*28580*/  ISETP.GE.AND P3, PT, R2, c[0x0][0x17c], PT ;  /* 0x00005f0002007a0c */ /* 0x000fe20003f66270 */
[----:B------:R-:W-:Y:S01]  /*28590*/  IMAD.SHL.U32 R2, R29, 0x40, RZ ;  /* 0x000000401d027824 */ /* 0x000fe200078e00ff */
[----:B------:R-:W-:Y:S01]  /*285a0*/  ISETP.GE.AND P1, PT, R3, c[0x0][0x17c], PT ;  /* 0x00005f0003007a0c */ /* 0x000fe20003f26270 */
[----:B------:R-:W-:Y:S01]  /*285b0*/  IMAD.SHL.U32 R29, R29, 0x800, RZ ;  /* 0x000008001d1d7824 */ /* 0x000fe200078e00ff */
[----:B------:R-:W-:-:S02]  /*285c0*/  IADD3 R3, R7, 0x4, RZ ;  /* 0x0000000407037810 */ /* 0x000fc40007ffe0ff */
[----:B------:R-:W-:Y:S02]  /*285d0*/  LOP3.LUT R28, R2, 0x800, RZ, 0xc0, !PT ;  /* 0x00000800021c7812 */ /* 0x000fe400078ec0ff */
[----:B------:R-:W-:Y:S02]  /*285e0*/  IADD3 R2, R7, 0x3, RZ ;  /* 0x0000000307027810 */ /* 0x000fe40007ffe0ff */
[----:B------:R-:W2:Y:S01]  /*285f0*/  LDL.LU R7, [R1+0xef0] ;  /* 0x000ef00001077983 */ /* 0x000ea20000300800 */
[----:B------:R-:W-:Y:S01]  /*28600*/  IMAD.IADD R0, R28, 0x1, R0 ;  /* 0x000000011c007824 */ /* 0x000fe200078e0200 */
[----:B------:R-:W-:Y:S02]  /*28610*/  LOP3.LUT R29, R29, 0x3000, RZ, 0xc0, !PT ;  /* 0x000030001d1d7812 */ /* 0x000fe400078ec0ff */
[----:B------:R-:W-:Y:S01]  /*28620*/  STL [R1+0xdfc], R27 ;  /* 0x000dfc1b01007387 */ /* 0x000fe20000100800 */
[----:B------:R-:W-:Y:S02]  /*28630*/  ISETP.GE.AND P6, PT, R3, c[0x0][0x17c], PT ;  /* 0x00005f0003007a0c */ /* 0x000fe40003fc6270 */
[----:B------:R-:W-:Y:S01]  /*28640*/  ISETP.GE.AND P0, PT, R2, c[0x0][0x17c], PT ;  /* 0x00005f0002007a0c */ /* 0x000fe20003f06270 */
[----:B------:R-:W-:Y:S04]  /*28650*/  STL [R1+0xeac], R26 ;  /* 0x000eac1a01007387 */ /* 0x000fe80000100800 */
[----:B------:R-:W-:Y:S04]  /*28660*/  STL [R1+0xea8], R25 ;  /* 0x000ea81901007387 */ /* 0x000fe80000100800 */
[----:B------:R0:W-:Y:S04]  /*28670*/  STS.128 [R0+0x80], R20 ;  /* 0x0000801400007388 */ /* 0x0001e80000000c00 */
[----:B------:R1:W-:Y:S04]  /*28680*/  STS.128 [R0+0x200], R16 ;  /* 0x0002001000007388 */ /* 0x0003e80000000c00 */
[----:B------:R3:W-:Y:S04]  /*28690*/  STS.128 [R0], R24 ;  /* 0x0000001800007388 */ /* 0x0007e80000000c00 */
[----:B------:R-:W4:Y:S04]  /*286a0*/  S2R R28, SR_TID.X ;  /* 0x00000000001c7919 */ /* 0x000f280000002100 */
[----:B0-----:R-:W5:Y:S04]  /*286b0*/  LDL.LU R20, [R1+0xa0] ;  /* 0x0000a00001147983 */ /* 0x001f680000300800 */
[----:B------:R-:W5:Y:S04]  /*286c0*/  LDL.LU R21, [R1+0xa4] ;  /* 0x0000a40001157983 */ /* 0x000f680000300800 */
[----:B------:R-:W2:Y:S04]  /*286d0*/  LDL.LU R22, [R1+0xa8] ;  /* 0x0000a80001167983 */ /* 0x000ea80000300800 */
[----:B------:R-:W2:Y:S04]  /*286e0*/  LDL.LU R23, [R1+0xac] ;  /* 0x0000ac0001177983 */ /* 0x000ea80000300800 */
[----:B------:R-:W-:Y:S04]  /*286f0*/  STS.128 [R0+0x280], R12 ;  /* 0x0002800c00007388 */ /* 0x000fe80000000c00 */
[----:B------:R-:W-:Y:S01]  /*28700*/  STS.128 [R0+0x400], R8 ;  /* 0x0004000800007388 */ /* 0x000fe20000000c00 */
[----:B----4-:R-:W-:-:S05]  /*28710*/  LOP3.LUT R28, R28, 0x7f, RZ, 0xc0, !PT ;  /* 0x0000007f1c1c7812 */ /* 0x010fca00078ec0ff */
[----:B------:R-:W-:Y:S01]  /*28720*/  IMAD R29, R28, 0x10, R29 ;  /* 0x000000101c1d7824 */ /* 0x000fe200078e021d */
[----:B--2---:R-:W-:Y:S04]  /*28730*/  STL.64 [R1+0xeb8], R22 ;  /* 0x000eb81601007387 */ /* 0x004fe80000100a00 */
[----:B-----5:R-:W-:Y:S04]  /*28740*/  STL.64 [R1+0xeb0], R20 ;  /* 0x000eb01401007387 */ /* 0x020fe80000100a00 */
[----:B-1----:R-:W2:Y:S04]  /*28750*/  LDL.LU R16, [R1+0x90] ;  /* 0x0000900001107983 */ /* 0x002ea80000300800 */
[----:B------:R-:W2:Y:S04]  /*28760*/  LDL.LU R17, [R1+0x94] ;  /* 0x0000940001117983 */ /* 0x000ea80000300800 */
[----:B------:R-:W4:Y:S04]  /*28770*/  LDL.LU R18, [R1+0x98] ;  /* 0x0000980001127983 */ /* 0x000f280000300800 */
[----:B------:R-:W4:Y:S04]  /*28780*/  LDL.LU R19, [R1+0x9c] ;  /* 0x00009c0001137983 */ /* 0x000f280000300800 */
[----:B----4-:R-:W-:Y:S04]  /*28790*/  STL.64 [R1+0xec8], R18 ;  /* 0x000ec81201007387 */ /* 0x010fe80000100a00 */
[----:B--2---:R-:W-:Y:S04]  /*287a0*/  STL.64 [R1+0xec0], R16 ;  /* 0x000ec01001007387 */ /* 0x004fe80000100a00 */
[----:B---3--:R-:W2:Y:S04]  /*287b0*/  LDL.LU R24, [R1+0x40] ;  /* 0x0000400001187983 */ /* 0x008ea80000300800 */
[----:B------:R-:W2:Y:S04]  /*287c0*/  LDL.LU R25, [R1+0x44] ;  /* 0x0000440001197983 */ /* 0x000ea80000300800 */
[----:B------:R-:W3:Y:S04]  /*287d0*/  LDL.LU R26, [R1+0x48] ;  /* 0x00004800011a7983 */ /* 0x000ee80000300800 */
[----:B------:R-:W3:Y:S04]  /*287e0*/  LDL.LU R27, [R1+0x4c] ;  /* 0x00004c00011b7983 */ /* 0x000ee80000300800 */
[----:B---3--:R-:W-:Y:S04]  /*287f0*/  STL.64 [R1+0xed8], R26 ;  /* 0x000ed81a01007387 */ /* 0x008fe80000100a00 */
[----:B--2---:R0:W-:Y:S04]  /*28800*/  STL.64 [R1+0xed0], R24 ;  /* 0x000ed01801007387 */ /* 0x0041e80000100a00 */
[----:B0-----:R-:W2:Y:S04]  /*28810*/  LDL.LU R24, [R1+0x10] ;  /* 0x0000100001187983 */ /* 0x001ea80000300800 */
[----:B------:R-:W2:Y:S04]  /*28820*/  LDL.LU R25, [R1+0x14] ;  /* 0x0000140001197983 */ /* 0x000ea80000300800 */
[----:B------:R-:W3:Y:S04]  /*28830*/  LDL.LU R26, [R1+0x18] ;  /* 0x00001800011a7983 */ /* 0x000ee80000300800 */
[----:B------:R-:W3:Y:S04]  /*28840*/  LDL.LU R27, [R1+0x1c] ;  /* 0x00001c00011b7983 */ /* 0x000ee80000300800 */
[----:B---3--:R-:W-:Y:S04]  /*28850*/  STL.64 [R1+0xee8], R26 ;  /* 0x000ee81a01007387 */ /* 0x008fe80000100a00 */
[----:B--2---:R0:W-:Y:S04]  /*28860*/  STL.64 [R1+0xee0], R24 ;  /* 0x000ee01801007387 */ /* 0x0041e80000100a00 */
[----:B0-----:R-:W2:Y:S04]  /*28870*/  LDL.LU R24, [R1] ;  /* 0x0000000001187983 */ /* 0x001ea80000300800 */
[----:B------:R-:W2:Y:S04]  /*28880*/  LDL.LU R25, [R1+0x4] ;  /* 0x0000040001197983 */ /* 0x000ea80000300800 */
[----:B------:R-:W2:Y:S04]  /*28890*/  LDL.LU R26, [R1+0x8] ;  /* 0x00000800011a7983 */ /* 0x000ea80000300800 */
[----:B------:R-:W2:Y:S04]  /*288a0*/  LDL.LU R27, [R1+0xc] ;  /* 0x00000c00011b7983 */ /* 0x000ea80000300800 */
[----:B------:R-:W3:Y:S04]  /*288b0*/  LDL.LU R20, [R1+0x30] ;  /* 0x0000300001147983 */ /* 0x000ee80000300800 */
[----:B------:R-:W3:Y:S04]  /*288c0*/  LDL.LU R21, [R1+0x34] ;  /* 0x0000340001157983 */ /* 0x000ee80000300800 */
[----:B------:R-:W3:Y:S04]  /*288d0*/  LDL.LU R22, [R1+0x38] ;  /* 0x0000380001167983 */ /* 0x000ee80000300800 */
[----:B------:R-:W3:Y:S04]  /*288e0*/  LDL.LU R23, [R1+0x3c] ;  /* 0x00003c0001177983 */ /* 0x000ee80000300800 */
[----:B------:R-:W4:Y:S04]  /*288f0*/  LDL.LU R16, [R1+0x20] ;  /* 0x0000200001107983 */ /* 0x000f280000300800 */
[----:B------:R-:W4:Y:S04]  /*28900*/  LDL.LU R17, [R1+0x24] ;  /* 0x0000240001117983 */ /* 0x000f280000300800 */
[----:B------:R-:W4:Y:S04]  /*28910*/  LDL.LU R18, [R1+0x28] ;  /* 0x0000280001127983 */ /* 0x000f280000300800 */
[----:B------:R-:W4:Y:S04]  /*28920*/  LDL.LU R19, [R1+0x2c] ;  /* 0x00002c0001137983 */ /* 0x000f280000300800 */
[----:B------:R-:W5:Y:S04]  /*28930*/  LDL.LU R12, [R1+0x80] ;  /* 0x00008000010c7983 */ /* 0x000f680000300800 */
[----:B------:R-:W5:Y:S04]  /*28940*/  LDL.LU R13, [R1+0x84] ;  /* 0x00008400010d7983 */ /* 0x000f680000300800 */
[----:B------:R-:W5:Y:S04]  /*28950*/  LDL.LU R14, [R1+0x88] ;  /* 0x00008800010e7983 */ /* 0x000f680000300800 */
[----:B------:R-:W5:Y:S04]  /*28960*/  LDL.LU R15, [R1+0x8c] ;  /* 0x00008c00010f7983 */ /* 0x000f680000300800 */
[----:B------:R-:W3:Y:S04]  /*28970*/  LDL.LU R8, [R1+0x60] ;  /* 0x0000600001087983 */ /* 0x000ee80000300800 */
[----:B------:R-:W3:Y:S04]  /*28980*/  LDL.LU R9, [R1+0x64] ;  /* 0x0000640001097983 */ /* 0x000ee80000300800 */
[----:B------:R-:W3:Y:S04]  /*28990*/  LDL.LU R10, [R1+0x68] ;  /* 0x00006800010a7983 */ /* 0x000ee80000300800 */
[----:B------:R-:W3:Y:S04]  /*289a0*/  LDL.LU R11, [R1+0x6c] ;  /* 0x00006c00010b7983 */ /* 0x000ee80000300800 */
[----:B------:R0:W-:Y:S04]  /*289b0*/  STS.128 [R0+0x480], R4 ;  /* 0x0004800400007388 */ /* 0x0001e80000000c00 */
[----:B0-----:R-:W3:Y:S04]  /*289c0*/  LDL.LU R4, [R1+0x50] ;  /* 0x0000500001047983 */ /* 0x001ee80000300800 */
[----:B------:R-:W3:Y:S04]  /*289d0*/  LDL.LU R5, [R1+0x54] ;  /* 0x0000540001057983 */ /* 0x000ee80000300800 */
[----:B------:R-:W3:Y:S04]  /*289e0*/  LDL.LU R6, [R1+0x58] ;  /* 0x0000580001067983 */ /* 0x000ee80000300800 */
[----:B------:R-:W3:Y:S04]  /*289f0*/  LDL.LU R7, [R1+0x5c] ;  /* 0x00005c0001077983 */ /* 0x000ee80000300800 */
[----:B--2---:R0:W-:Y:S04]  /*28a00*/  STS.128 [R0+0x600], R24 ;  /* 0x0006001800007388 */ /* 0x0041e80000000c00 */
[----:B0-----:R-:W2:Y:S04]  /*28a10*/  LDL.LU.64 R26, [R1+0xee8] ;  /* 0x000ee800011a7983 */ /* 0x001ea80000300a00 */
[----:B------:R-:W2:Y:S01]  /*28a20*/  LDL.LU.64 R24, [R1+0xee0] ;  /* 0x000ee00001187983 */ /* 0x000ea20000300a00 */
[----:B------:R-:W-:-:S02]  /*28a30*/  LOP3.LUT R28, R29, 0x20, RZ, 0x3c, !PT ;  /* 0x000000201d1c7812 */ /* 0x000fc400078e3cff */
[C---:B------:R-:W-:Y:S02]  /*28a40*/  LOP3.LUT R3, R29.reuse, 0x40, RZ, 0x3c, !PT ;  /* 0x000000401d037812 */ /* 0x040fe400078e3cff */
[----:B------:R-:W-:Y:S01]  /*28a50*/  LOP3.LUT R2, R29, 0x60, RZ, 0x3c, !PT ;  /* 0x000000601d027812 */ /* 0x000fe200078e3cff */
[----:B--2---:R-:W-:Y:S04]  /*28a60*/  STS.128 [R0+0x680], R24 ;  /* 0x0006801800007388 */ /* 0x004fe80000000c00 */
[----:B------:R-:W-:Y:S06]  /*28a70*/  BAR.SYNC.DEFER_BLOCKING 0x0 ;  /* 0x0000000000007b1d */ /* 0x000fec0000010000 */
[----:B------:R-:W0:Y:S04]  /*28a80*/  LDS.128 R24, [R29] ;  /* 0x000000001d187984 */ /* 0x000e280000000c00 */
[----:B0-----:R-:W-:Y:S04]  /*28a90*/  STL.64 [R1+0x150], R24 ;  /* 0x0001501801007387 */ /* 0x001fe80000100a00 */
[----:B------:R-:W-:Y:S04]  /*28aa0*/  STL.64 [R1+0x158], R26 ;  /* 0x0001581a01007387 */ /* 0x000fe80000100a00 */
[----:B------:R-:W0:Y:S04]  /*28ab0*/  LDS.128 R24, [R29+0x800] ;  /* 0x000800001d187984 */ /* 0x000e280000000c00 */
[----:B0-----:R-:W-:Y:S04]  /*28ac0*/  STL.64 [R1+0x1d0], R24 ;  /* 0x0001d01801007387 */ /* 0x001fe80000100a00 */
[----:B------:R-:W-:Y:S04]  /*28ad0*/  STL.64 [R1+0x1d8], R26 ;  /* 0x0001d81a01007387 */ /* 0x000fe80000100a00 */
        /* <DEDUP_REMOVED lines=16> */
[----:B------:R-:W-:Y:S06]  /*28be0*/  BAR.SYNC.DEFER_BLOCKING 0x0 ;  /* 0x0000000000007b1d */ /* 0x000fec0000010000 */
[----:B----4-:R-:W-:Y:S04]  /*28bf0*/  STS.128 [R0], R16 ;  /* 0x0000001000007388 */ /* 0x010fe80000000c00 */
[----:B---3--:R-:W-:Y:S04]  /*28c00*/  STS.128 [R0+0x80], R20 ;  /* 0x0000801400007388 */ /* 0x008fe80000000c00 */
[----:B0-----:R-:W-:Y:S04]  /*28c10*/  STL.64 [R1+0x1e0], R24 ;  /* 0x0001e01801007387 */ /* 0x001fe80000100a00 */
[----:B------:R0:W-:Y:S04]  /*28c20*/  STL.64 [R1+0x1e8], R26 ;  /* 0x0001e81a01007387 */ /* 0x0001e80000100a00 */
[----:B0-----:R-:W2:Y:S04]  /*28c30*/  LDL.LU.64 R26, [R1+0xed8] ;  /* 0x000ed800011a7983 */ /* 0x001ea80000300a00 */
[----:B------:R-:W2:Y:S04]  /*28c40*/  LDL.LU.64 R24, [R1+0xed0] ;  /* 0x000ed00001187983 */ /* 0x000ea80000300a00 */
[----:B------:R-:W3:Y:S04]  /*28c50*/  LDL.LU.64 R18, [R1+0xec8] ;  /* 0x000ec80001127983 */ /* 0x000ee80000300a00 */
[----:B------:R-:W3:Y:S04]  /*28c60*/  LDL.LU.64 R16, [R1+0xec0] ;  /* 0x000ec00001107983 */ /* 0x000ee80000300a00 */
[----:B------:R-:W4:Y:S04]  /*28c70*/  LDL.LU.64 R22, [R1+0xeb8] ;  /* 0x000eb80001167983 */ /* 0x000f280000300a00 */
[----:B------:R-:W4:Y:S04]  /*28c80*/  LDL.LU.64 R20, [R1+0xeb0] ;  /* 0x000eb00001147983 */ /* 0x000f280000300a00 */
[----:B------:R-:W-:Y:S04]  /*28c90*/  STS.128 [R0+0x280], R4 ;  /* 0x0002800400007388 */ /* 0x000fe80000000c00 */
[----:B------:R-:W-:Y:S04]  /*28ca0*/  STS.128 [R0+0x400], R8 ;  /* 0x0004000800007388 */ /* 0x000fe80000000c00 */
[----:B-----5:R-:W-:Y:S04]  /*28cb0*/  STS.128 [R0+0x480], R12 ;  /* 0x0004800c00007388 */ /* 0x020fe80000000c00 */
[----:B--2---:R0:W-:Y:S04]  /*28cc0*/  STS.128 [R0+0x200], R24 ;  /* 0x0002001800007388 */ /* 0x0041e80000000c00 */
[----:B0-----:R-:W2:Y:S04]  /*28cd0*/  LDL.LU R26, [R1+0xeac] ;  /* 0x000eac00011a7983 */ /* 0x001ea80000300800 */
[----:B------:R-:W5:Y:S04]  /*28ce0*/  LDL.LU R25, [R1+0xea8] ;  /* 0x000ea80001197983 */ /* 0x000f680000300800 */
[----:B----4-:R0:W-:Y:S04]  /*28cf0*/  STS.128 [R0+0x680], R20 ;  /* 0x0006801400007388 */ /* 0x0101e80000000c00 */
[----:B0-----:R-:W4:Y:S04]  /*28d00*/  LDL.LU R20, [R1+0x100] ;  /* 0x0001000001147983 */ /* 0x001f280000300800 */
[----:B------:R-:W4:Y:S04]  /*28d10*/  LDL.LU R21, [R1+0x104] ;  /* 0x0001040001157983 */ /* 0x000f280000300800 */
[----:B------:R-:W2:Y:S04]  /*28d20*/  LDL.LU R22, [R1+0x108] ;  /* 0x0001080001167983 */ /* 0x000ea80000300800 */
[----:B------:R-:W2:Y:S04]  /*28d30*/  LDL.LU R23, [R1+0x10c] ;  /* 0x00010c0001177983 */ /* 0x000ea80000300800 */
[----:B---3--:R-:W-:Y:S04]  /*28d40*/  STS.128 [R0+0x600], R16 ;  /* 0x0006001000007388 */ /* 0x008fe80000000c00 */
[----:B------:R-:W-:Y:S06]  /*28d50*/  BAR.SYNC.DEFER_BLOCKING 0x0 ;  /* 0x0000000000007b1d */ /* 0x000fec0000010000 */
[----:B------:R-:W0:Y:S04]  /*28d60*/  LDS.128 R4, [R29] ;  /* 0x000000001d047984 */ /* 0x000e280000000c00 */
[----:B------:R-:W-:Y:S04]  /*28d70*/  LDS.128 R8, [R29+0x800] ;  /* 0x000800001d087984 */ /* 0x000fe80000000c00 */
[----:B------:R-:W-:Y:S04]  /*28d80*/  LDS.128 R12, [R3+0x800] ;  /* 0x00080000030c7984 */ /* 0x000fe80000000c00 */
[----:B------:R-:W-:Y:S01]  /*28d90*/  LDS.128 R16, [R2] ;  /* 0x0000000002107984 */ /* 0x000fe20000000c00 */
[----:B0-----:R-:W-:-:S03]  /*28da0*/  IMAD.MOV.U32 R24, RZ, RZ, R4 ;  /* 0x000000ffff187224 */ /* 0x001fc600078e0004 */
[----:B--2---:R-:W-:Y:S04]  /*28db0*/  STL.64 [R1+0xe90], R22 ;  /* 0x000e901601007387 */ /* 0x004fe80000100a00 */
[----:B----4-:R-:W-:Y:S04]  /*28dc0*/  STL.64 [R1+0xe88], R20 ;  /* 0x000e881401007387 */ /* 0x010fe80000100a00 */
[----:B------:R-:W-:Y:S04]  /*28dd0*/  STL [R1+0x24], R5 ;  /* 0x0000240501007387 */ /* 0x000fe80000100800 */
[----:B------:R-:W-:Y:S04]  /*28de0*/  STL.64 [R1+0x28], R6 ;  /* 0x0000280601007387 */ /* 0x000fe80000100a00 */
[----:B------:R-:W0:Y:S02]  /*28df0*/  LDS.128 R4, [R28] ;  /* 0x000000001c047984 */ /* 0x000e240000000c00 */
[----:B0-----:R-:W-:-:S02]  /*28e00*/  IMAD.MOV.U32 R27, RZ, RZ, R4 ;  /* 0x000000ffff1b7224 */ /* 0x001fc400078e0004 */
[----:B------:R-:W-:Y:S04]  /*28e10*/  STL [R1+0x4], R5 ;  /* 0x0000040501007387 */ /* 0x000fe80000100800 */
[----:B------:R-:W-:Y:S04]  /*28e20*/  STL.64 [R1+0x10], R8 ;  /* 0x0000100801007387 */ /* 0x000fe80000100a00 */
[----:B------:R-:W-:Y:S04]  /*28e30*/  STL.64 [R1+0x18], R10 ;  /* 0x0000180a01007387 */ /* 0x000fe80000100a00 */
[----:B------:R-:W-:Y:S04]  /*28e40*/  STL.64 [R1+0x8], R6 ;  /* 0x0000080601007387 */ /* 0x000fe80000100a00 */
[----:B------:R-:W-:Y:S04]  /*28e50*/  STL.64 [R1+0xe10], R26 ;  /* 0x000e101a01007387 */ /* 0x000fe80000100a00 */
[----:B-----5:R0:W-:Y:S04]  /*28e60*/  STL.64 [R1+0xe08], R24 ;  /* 0x000e081801007387 */ /* 0x0201e80000100a00 */
[----:B------:R-:W1:Y:S04]  /*28e70*/  LDS.128 R4, [R28+0x800] ;  /* 0x000800001c047984 */ /* 0x000e680000000c00 */
[----:B------:R-:W2:Y:S04]  /*28e80*/  LDS.128 R8, [R3] ;  /* 0x0000000003087984 */ /* 0x000ea80000000c00 */
[----:B0-----:R-:W3:Y:S04]  /*28e90*/  LDL.LU R24, [R1+0xf0] ;  /* 0x0000f00001187983 */ /* 0x001ee80000300800 */
[----:B------:R-:W3:Y:S04]  /*28ea0*/  LDL.LU R25, [R1+0xf4] ;  /* 0x0000f40001197983 */ /* 0x000ee80000300800 */
[----:B------:R-:W4:Y:S04]  /*28eb0*/  LDL.LU R26, [R1+0xf8] ;  /* 0x0000f800011a7983 */ /* 0x000f280000300800 */
[----:B------:R-:W4:Y:S04]  /*28ec0*/  LDL.LU R27, [R1+0xfc] ;  /* 0x0000fc00011b7983 */ /* 0x000f280000300800 */
[----:B----4-:R-:W-:Y:S04]  /*28ed0*/  STL.64 [R1+0xea0], R26 ;  /* 0x000ea01a01007387 */ /* 0x010fe80000100a00 */
[----:B---3--:R-:W-:Y:S04]  /*28ee0*/  STL.64 [R1+0xe98], R24 ;  /* 0x000e981801007387 */ /* 0x008fe80000100a00 */
[----:B------:R-:W3:Y:S04]  /*28ef0*/  LDL.LU R20, [R1+0xb0] ;  /* 0x0000b00001147983 */ /* 0x000ee80000300800 */
[----:B------:R-:W3:Y:S04]  /*28f00*/  LDL.LU R21, [R1+0xb4] ;  /* 0x0000b40001157983 */ /* 0x000ee80000300800 */
[----:B------:R-:W3:Y:S04]  /*28f10*/  LDL.LU R22, [R1+0xb8] ;  /* 0x0000b80001167983 */ /* 0x000ee80000300800 */
[----:B------:R-:W3:Y:S04]  /*28f20*/  LDL.LU R23, [R1+0xbc] ;  /* 0x0000bc0001177983 */ /* 0x000ee80000300800 */
[----:B------:R-:W0:Y:S04]  /*28f30*/  LDS.128 R24, [R2+0x800] ;  /* 0x0008000002187984 */ /* 0x000e280000000c00 */
[----:B-1----:R-:W-:Y:S04]  /*28f40*/  STL [R1+0xdf8], R4 ;  /* 0x000df80401007387 */ /* 0x002fe80000100800 */
[----:B------:R-:W-:Y:S04]  /*28f50*/  STL [R1+0xe00], R4 ;  /* 0x000e000401007387 */ /* 0x000fe80000100800 */
[----:B------:R1:W-:Y:S04]  /*28f60*/  STL [R1+0xdf4], R5 ;  /* 0x000df40501007387 */ /* 0x0003e80000100800 */
[----:B------:R-:W-:Y:S06]  /*28f70*/  BAR.SYNC.DEFER_BLOCKING 0x0 ;  /* 0x0000000000007b1d */ /* 0x000fec0000010000 */
[----:B-1----:R-:W4:Y:S04]  /*28f80*/  LDL R5, [R1+0x75c] ;  /* 0x00075c0001057983 */ /* 0x002f280000100800 */
[----:B------:R-:W-:Y:S04]  /*28f90*/  STL [R1+0xdf0], R6 ;  /* 0x000df00601007387 */ /* 0x000fe80000100800 */
[----:B------:R-:W-:Y:S04]  /*28fa0*/  STL [R1+0xdec], R7 ;  /* 0x000dec0701007387 */ /* 0x000fe80000100800 */
[----:B--2---:R-:W-:Y:S04]  /*28fb0*/  STL.64 [R1+0xe20], R10 ;  /* 0x000e200a01007387 */ /* 0x004fe80000100a00 */
[----:B------:R1:W-:Y:S04]  /*28fc0*/  STL.64 [R1+0xe18], R8 ;  /* 0x000e180801007387 */ /* 0x0003e80000100a00 */
[----:B-1----:R-:W2:Y:S04]  /*28fd0*/  LDL.LU R8, [R1+0xe0] ;  /* 0x0000e00001087983 */ /* 0x002ea80000300800 */
[----:B------:R-:W2:Y:S04]  /*28fe0*/  LDL.LU R9, [R1+0xe4] ;  /* 0x0000e40001097983 */ /* 0x000ea80000300800 */
[----:B------:R-:W2:Y:S04]  /*28ff0*/  LDL.LU R10, [R1+0xe8] ;  /* 0x0000e800010a7983 */ /* 0x000ea80000300800 */
[----:B------:R-:W2:Y:S04]  /*29000*/  LDL.LU R11, [R1+0xec] ;  /* 0x0000ec00010b7983 */ /* 0x000ea80000300800 */
[----:B------:R-:W-:Y:S04]  /*29010*/  STL.64 [R1+0xe30], R14 ;  /* 0x000e300e01007387 */ /* 0x000fe80000100a00 */
[----:B------:R1:W-:Y:S04]  /*29020*/  STL.64 [R1+0xe28], R12 ;  /* 0x000e280c01007387 */ /* 0x0003e80000100a00 */
[----:B-1----:R-:W5:Y:S04]  /*29030*/  LDL.LU R12, [R1+0xd0] ;  /* 0x0000d000010c7983 */ /* 0x002f680000300800 */
[----:B------:R-:W5:Y:S04]  /*29040*/  LDL.LU R13, [R1+0xd4] ;  /* 0x0000d400010d7983 */ /* 0x000f680000300800 */
[----:B------:R-:W5:Y:S04]  /*29050*/  LDL.LU R14, [R1+0xd8] ;  /* 0x0000d800010e7983 */ /* 0x000f680000300800 */
[----:B------:R-:W5:Y:S04]  /*29060*/  LDL.LU R15, [R1+0xdc] ;  /* 0x0000dc00010f7983 */ /* 0x000f680000300800 */
[----:B------:R-:W-:Y:S04]  /*29070*/  STL.64 [R1+0xe40], R18 ;  /* 0x000e401201007387 */ /* 0x000fe80000100a00 */
[----:B------:R1:W-:Y:S04]  /*29080*/  STL.64 [R1+0xe38], R16 ;  /* 0x000e381001007387 */ /* 0x0003e80000100a00 */
[----:B-1----:R-:W4:Y:S04]  /*29090*/  LDL.LU R16, [R1+0xc0] ;  /* 0x0000c00001107983 */ /* 0x002f280000300800 */
[----:B------:R-:W4:Y:S04]  /*290a0*/  LDL.LU R17, [R1+0xc4] ;  /* 0x0000c40001117983 */ /* 0x000f280000300800 */
[----:B------:R-:W4:Y:S04]  /*290b0*/  LDL.LU R18, [R1+0xc8] ;  /* 0x0000c80001127983 */ /* 0x000f280000300800 */
[----:B------:R-:W4:Y:S04]  /*290c0*/  LDL.LU R19, [R1+0xcc] ;  /* 0x0000cc0001137983 */ /* 0x000f280000300800 */
[----:B0-----:R-:W-:Y:S04]  /*290d0*/  STL.64 [R1+0x30], R24 ;  /* 0x0000301801007387 */ /* 0x001fe80000100a00 */
[----:B------:R0:W-:Y:S04]  /*290e0*/  STL.64 [R1+0x38], R26 ;  /* 0x0000381a01007387 */ /* 0x0001e80000100a00 */
[----:B0-----:R-:W4:Y:S04]  /*290f0*/  LDL.LU.64 R26, [R1+0xea0] ;  /* 0x000ea000011a7983 */ /* 0x001f280000300a00 */
[----:B------:R-:W4:Y:S04]  /*29100*/  LDL.LU.64 R24, [R1+0xe98] ;  /* 0x000e980001187983 */ /* 0x000f280000300a00 */
[----:B---3--:R0:W-:Y:S04]  /*29110*/  STS.128 [R0], R20 ;  /* 0x0000001400007388 */ /* 0x0081e80000000c00 */
[----:B0-----:R-:W3:Y:S04]  /*29120*/  LDL.LU.64 R22, [R1+0xe90] ;  /* 0x000e900001167983 */ /* 0x001ee80000300a00 */
[----:B------:R-:W3:Y:S04]  /*29130*/  LDL.LU.64 R20, [R1+0xe88] ;  /* 0x000e880001147983 */ /* 0x000ee80000300a00 */
[----:B--2---:R0:W-:Y:S04]  /*29140*/  STS.128 [R0+0x280], R8 ;  /* 0x0002800800007388 */ /* 0x0041e80000000c00 */
[----:B0-----:R-:W2:Y:S04]  /*29150*/  LDL.LU R8, [R1+0x110] ;  /* 0x0001100001087983 */ /* 0x001ea80000300800 */
[----:B------:R-:W2:Y:S04]  /*29160*/  LDL.LU R9, [R1+0x114] ;  /* 0x0001140001097983 */ /* 0x000ea80000300800 */
[----:B------:R-:W2:Y:S04]  /*29170*/  LDL.LU R10, [R1+0x118] ;  /* 0x00011800010a7983 */ /* 0x000ea80000300800 */
[----:B------:R-:W2:Y:S04]  /*29180*/  LDL.LU R11, [R1+0x11c] ;  /* 0x00011c00010b7983 */ /* 0x000ea80000300800 */
[----:B----4-:R0:W-:Y:S04]  /*29190*/  STS.128 [R0+0x400], R24 ;  /* 0x0004001800007388 */ /* 0x0101e80000000c00 */
[----:B0-----:R-:W4:Y:S04]  /*291a0*/  LDL.LU R24, [R1+0x120] ;  /* 0x0001200001187983 */ /* 0x001f280000300800 */
[----:B------:R-:W4:Y:S04]  /*291b0*/  LDL.LU R25, [R1+0x124] ;  /* 0x0001240001197983 */ /* 0x000f280000300800 */
[----:B------:R-:W4:Y:S04]  /*291c0*/  LDL.LU R26, [R1+0x128] ;  /* 0x00012800011a7983 */ /* 0x000f280000300800 */
[----:B------:R-:W4:Y:S04]  /*291d0*/  LDL.LU R27, [R1+0x12c] ;  /* 0x00012c00011b7983 */ /* 0x000f280000300800 */
[----:B---3--:R0:W-:Y:S04]  /*291e0*/  STS.128 [R0+0x480], R20 ;  /* 0x0004801400007388 */ /* 0x0081e80000000c00 */
[----:B0-----:R-:W3:Y:S04]  /*291f0*/  LDL.LU R20, [R1+0x230] ;  /* 0x0002300001147983 */ /* 0x001ee80000300800 */
[----:B------:R-:W3:Y:S04]  /*29200*/  LDL.LU R21, [R1+0x234] ;  /* 0x0002340001157983 */ /* 0x000ee80000300800 */
[----:B------:R-:W2:Y:S04]  /*29210*/  LDL.LU R22, [R1+0x238] ;  /* 0x0002380001167983 */ /* 0x000ea80000300800 */
[----:B------:R-:W2:Y:S04]  /*29220*/  LDL.LU R23, [R1+0x23c] ;  /* 0x00023c0001177983 */ /* 0x000ea80000300800 */
[----:B--2---:R-:W-:Y:S04]  /*29230*/  STL.64 [R1+0xe50], R22 ;  /* 0x000e501601007387 */ /* 0x004fe80000100a00 */
[----:B---3--:R0:W-:Y:S04]  /*29240*/  STL.64 [R1+0xe48], R20 ;  /* 0x000e481401007387 */ /* 0x0081e80000100a00 */
[----:B0-----:R-:W2:Y:S04]  /*29250*/  LDL.LU R20, [R1+0x160] ;  /* 0x0001600001147983 */ /* 0x001ea80000300800 */
        /* <DEDUP_REMOVED lines=9> */
[----:B------:R-:W-:Y:S04]  /*292f0*/  STS.128 [R0+0x80], R16 ;  /* 0x0000801000007388 */ /* 0x000fe80000000c00 */
[----:B-----5:R-:W-:Y:S04]  /*29300*/  STS.128 [R0+0x200], R12 ;  /* 0x0002000c00007388 */ /* 0x020fe80000000c00 */
[----:B------:R-:W-:Y:S04]  /*29310*/  STS.128 [R0+0x600], R8 ;  /* 0x0006000800007388 */ /* 0x000fe80000000c00 */
[----:B----4-:R-:W-:Y:S04]  /*29320*/  STS.128 [R0+0x680], R24 ;  /* 0x0006801800007388 */ /* 0x010fe80000000c00 */
[----:B------:R-:W-:Y:S06]  /*29330*/  BAR.SYNC.DEFER_BLOCKING 0x0 ;  /* 0x0000000000007b1d */ /* 0x000fec0000010000 */
[----:B------:R-:W0:Y:S04]  /*29340*/  LDS.128 R8, [R29] ;  /* 0x000000001d087984 */ /* 0x000e280000000c00 */
[----:B---3--:R-:W-:Y:S04]  /*29350*/  STL.64 [R1+0xe70], R22 ;  /* 0x000e701601007387 */ /* 0x008fe80000100a00 */
[----:B--2---:R1:W-:Y:S04]  /*29360*/  STL.64 [R1+0xe68], R20 ;  /* 0x000e681401007387 */ /* 0x0043e80000100a00 */
[----:B-1----:R-:W2:Y:S04]  /*29370*/  LDL.LU R20, [R1+0x130] ;  /* 0x0001300001147983 */ /* 0x002ea80000300800 */
[----:B------:R-:W2:Y:S04]  /*29380*/  LDL.LU R21, [R1+0x134] ;  /* 0x0001340001157983 */ /* 0x000ea80000300800 */
[----:B------:R-:W3:Y:S04]  /*29390*/  LDL.LU R22, [R1+0x138] ;  /* 0x0001380001167983 */ /* 0x000ee80000300800 */
[----:B------:R-:W3:Y:S04]  /*293a0*/  LDL.LU R23, [R1+0x13c] ;  /* 0x00013c0001177983 */ /* 0x000ee80000300800 */
[----:B---3--:R-:W-:Y:S04]  /*293b0*/  STL.64 [R1+0xe80], R22 ;  /* 0x000e801601007387 */ /* 0x008fe80000100a00 */
[----:B--2---:R-:W-:Y:S04]  /*293c0*/  STL.64 [R1+0xe78], R20 ;  /* 0x000e781401007387 */ /* 0x004fe80000100a00 */
[----:B------:R-:W1:Y:S04]  /*293d0*/  LDS.128 R20, [R29+0x800] ;  /* 0x000800001d147984 */ /* 0x000e680000000c00 */
[----:B------:R-:W2:Y:S04]  /*293e0*/  LDL.LU R16, [R1+0x1b0] ;  /* 0x0001b00001107983 */ /* 0x000ea80000300800 */
[----:B------:R-:W2:Y:S04]  /*293f0*/  LDL.LU R17, [R1+0x1b4] ;  /* 0x0001b40001117983 */ /* 0x000ea80000300800 */
[----:B------:R-:W2:Y:S04]  /*29400*/  LDL.LU R18, [R1+0x1b8] ;  /* 0x0001b80001127983 */ /* 0x000ea80000300800 */
[----:B------:R-:W2:Y:S04]  /*29410*/  LDL.LU R19, [R1+0x1bc] ;  /* 0x0001bc0001137983 */ /* 0x000ea80000300800 */
[----:B------:R-:W3:Y:S04]  /*29420*/  LDL R7, [R1+0x760] ;  /* 0x0007600001077983 */ /* 0x000ee80000100800 */
[----:B------:R-:W4:Y:S04]  /*29430*/  LDL.LU R12, [R1+0x240] ;  /* 0x00024000010c7983 */ /* 0x000f280000300800 */
[----:B0-----:R0:W-:Y:S04]  /*29440*/  STL.64 [R1+0x40], R8 ;  /* 0x0000400801007387 */ /* 0x0011e80000100a00 */
[----:B------:R5:W-:Y:S04]  /*29450*/  STL.64 [R1+0x48], R10 ;  /* 0x0000480a01007387 */ /* 0x000be80000100a00 */
[----:B------:R-:W4:Y:S04]  /*29460*/  LDL.LU R13, [R1+0x244] ;  /* 0x00024400010d7983 */ /* 0x000f280000300800 */
[----:B------:R-:W4:Y:S04]  /*29470*/  LDL.LU R14, [R1+0x248] ;  /* 0x00024800010e7983 */ /* 0x000f280000300800 */
[----:B------:R-:W4:Y:S04]  /*29480*/  LDL.LU R15, [R1+0x24c] ;  /* 0x00024c00010f7983 */ /* 0x000f280000300800 */
[----:B0-----:R-:W2:Y:S04]  /*29490*/  LDL.LU R8, [R1+0x250] ;  /* 0x0002500001087983 */ /* 0x001ea80000300800 */
[----:B-1----:R-:W-:Y:S04]  /*294a0*/  STL.64 [R1+0xc0], R20 ;  /* 0x0000c01401007387 */ /* 0x002fe80000100a00 */
[----:B------:R-:W-:Y:S04]  /*294b0*/  STL.64 [R1+0xc8], R22 ;  /* 0x0000c81601007387 */ /* 0x000fe80000100a00 */
[----:B------:R-:W0:Y:S04]  /*294c0*/  LDS.128 R20, [R28] ;  /* 0x000000001c147984 */ /* 0x000e280000000c00 */
[----:B------:R-:W2:Y:S04]  /*294d0*/  LDL.LU R9, [R1+0x254] ;  /* 0x0002540001097983 */ /* 0x000ea80000300800 */
[----:B-----5:R-:W5:Y:S04]  /*294e0*/  LDL.LU R10, [R1+0x258] ;  /* 0x00025800010a7983 */ /* 0x020f680000300800 */
[----:B------:R-:W5:Y:S04]  /*294f0*/  LDL.LU R11, [R1+0x25c] ;  /* 0x00025c00010b7983 */ /* 0x000f680000300800 */
[----:B------:R-:W2:Y:S04]  /*29500*/  LDL.LU R24, [R1+0x260] ;  /* 0x0002600001187983 */ /* 0x000ea80000300800 */
[----:B------:R-:W2:Y:S04]  /*29510*/  LDL.LU R25, [R1+0x264] ;  /* 0x0002640001197983 */ /* 0x000ea80000300800 */
[----:B------:R-:W2:Y:S04]  /*29520*/  LDL.LU R26, [R1+0x268] ;  /* 0x00026800011a7983 */ /* 0x000ea80000300800 */
[----:B------:R-:W2:Y:S04]  /*29530*/  LDL.LU R27, [R1+0x26c] ;  /* 0x00026c00011b7983 */ /* 0x000ea80000300800 */
        /* <DEDUP_REMOVED lines=16> */
[----:B0-----:R-:W-:Y:S04]  /*29640*/  STL.64 [R1+0x50], R20 ;  /* 0x0000501401007387 */ /* 0x001fe80000100a00 */
[----:B------:R0:W-:Y:S04]  /*29650*/  STL.64 [R1+0x58], R22 ;  /* 0x0000581601007387 */ /* 0x0001e80000100a00 */
[----:B0-----:R-:W2:Y:S04]  /*29660*/  LDL.LU.64 R22, [R1+0xe80] ;  /* 0x000e800001167983 */ /* 0x001ea80000300a00 */
[----:B------:R-:W2:Y:S04]  /*29670*/  LDL.LU.64 R20, [R1+0xe78] ;  /* 0x000e780001147983 */ /* 0x000ea80000300a00 */
[----:B------:R-:W3:Y:S04]  /*29680*/  LDL R6, [R1+0x764] ;  /* 0x0007640001067983 */ /* 0x000ee80000100800 */
[----:B--2---:R0:W-:Y:S04]  /*29690*/  STS.128 [R0], R20 ;  /* 0x0000001400007388 */ /* 0x0041e80000000c00 */
[----:B0-----:R-:W2:Y:S04]  /*296a0*/  LDL.LU.64 R22, [R1+0xe70] ;  /* 0x000e700001167983 */ /* 0x001ea80000300a00 */
[----:B------:R-:W2:Y:S04]  /*296b0*/  LDL.LU.64 R20, [R1+0xe68] ;  /* 0x000e680001147983 */ /* 0x000ea80000300a00 */
[----:B--2---:R0:W-:Y:S04]  /*296c0*/  STS.128 [R0+0x80], R20 ;  /* 0x0000801400007388 */ /* 0x0041e80000000c00 */
[----:B0-----:R-:W2:Y:S04]  /*296d0*/  LDL.LU.64 R22, [R1+0xe60] ;  /* 0x000e600001167983 */ /* 0x001ea80000300a00 */
[----:B------:R-:W2:Y:S04]  /*296e0*/  LDL.LU.64 R20, [R1+0xe58] ;  /* 0x000e580001147983 */ /* 0x000ea80000300a00 */
[----:B--2---:R0:W-:Y:S04]  /*296f0*/  STS.128 [R0+0x200], R20 ;  /* 0x0002001400007388 */ /* 0x0041e80000000c00 */
[----:B0-----:R-:W2:Y:S04]  /*29700*/  LDL.LU.64 R22, [R1+0xe50] ;  /* 0x000e500001167983 */ /* 0x001ea80000300a00 */
[----:B------:R-:W2:Y:S01]  /*29710*/  LDL.LU.64 R20, [R1+0xe48] ;  /* 0x000e480001147983 */ /* 0x000ea20000300a00 */
[----:B---3--:R-:W-:-:S03]  /*29720*/  IMAD R3, R7, c[0x0][0x194], RZ ;  /* 0x0000650007037a24 */ /* 0x008fc600078e02ff */
[----:B------:R0:W-:Y:S02]  /*29730*/  STS.128 [R0+0x280], R16 ;  /* 0x0002801000007388 */ /* 0x0001e40000000c00 */
[----:B------:R-:W-:Y:S02]  /*29740*/  LEA R2, P5, R3, c[0x0][0x170], 0x1 ;  /* 0x00005c0003027a11 */ /* 0x000fe400078a08ff */
[----:B----4-:R1:W-:Y:S04]  /*29750*/  STS.128 [R0+0x480], R12 ;  /* 0x0004800c00007388 */ /* 0x0103e80000000c00 */
[----:B-----5:R3:W-:Y:S04]  /*29760*/  STS.128 [R0+0x600], R8 ;  /* 0x0006000800007388 */ /* 0x0207e80000000c00 */
[----:B0-----:R-:W4:Y:S04]  /*29770*/  LDL.LU.64 R18, [R1+0xe40] ;  /* 0x000e400001127983 */ /* 0x001f280000300a00 */
[----:B------:R-:W5:Y:S04]  /*29780*/  LDL.LU.64 R16, [R1+0xe38] ;  /* 0x000e380001107983 */ /* 0x000f680000300a00 */
[----:B-1----:R-:W4:Y:S04]  /*29790*/  LDL.LU.64 R14, [R1+0xe30] ;  /* 0x000e3000010e7983 */ /* 0x002f280000300a00 */
[----:B------:R-:W4:Y:S04]  /*297a0*/  LDL.LU.64 R12, [R1+0xe28] ;  /* 0x000e2800010c7983 */ /* 0x000f280000300a00 */
[----:B------:R-:W4:Y:S04]  /*297b0*/  LDL.LU R4, [R1+0x170] ;  /* 0x0001700001047983 */ /* 0x000f280000300800 */
[----:B---3--:R-:W3:Y:S04]  /*297c0*/  LDL.LU.64 R10, [R1+0xe20] ;  /* 0x000e2000010a7983 */ /* 0x008ee80000300a00 */
[----:B------:R-:W3:Y:S04]  /*297d0*/  LDL.LU.64 R8, [R1+0xe18] ;  /* 0x000e180001087983 */ /* 0x000ee80000300a00 */
[----:B------:R-:W-:Y:S04]  /*297e0*/  STS.128 [R0+0x680], R24 ;  /* 0x0006801800007388 */ /* 0x000fe80000000c00 */
[----:B--2---:R0:W-:Y:S02]  /*297f0*/  STS.128 [R0+0x400], R20 ;  /* 0x0004001400007388 */ /* 0x0041e40000000c00 */
[----:B0-----:R-:W-:-:S04]  /*29800*/  IMAD.MOV.U32 R23, RZ, RZ, c[0x0][0x194] ;  /* 0x00006500ff177624 */ /* 0x001fc800078e00ff */
[----:B------:R-:W-:Y:S01]  /*29810*/  IMAD R23, R23, 0x80, R3 ;  /* 0x0000008017177824 */ /* 0x000fe200078e0203 */
[----:B------:R-:W-:Y:S01]  /*29820*/  LEA.HI.X.SX32 R3, R3, c[0x0][0x174], 0x1, P5 ;  /* 0x00005d0003037a11 */ /* 0x000fe200028f0eff */
[----:B------:R-:W-:Y:S03]  /*29830*/  BAR.SYNC.DEFER_BLOCKING 0x0 ;  /* 0x0000000000007b1d */ /* 0x000fe60000010000 */
[----:B------:R-:W-:-:S04]  /*29840*/  LEA R28, P5, R23, c[0x0][0x170], 0x1 ;  /* 0x00005c00171c7a11 */ /* 0x000fc800078a08ff */
[----:B------:R-:W-:Y:S02]  /*29850*/  LEA.HI.X.SX32 R29, R23, c[0x0][0x174], 0x1, P5 ;  /* 0x00005d00171d7a11 */ /* 0x000fe400028f0eff */
[----:B------:R-:W2:Y:S04]  /*29860*/  LDL.LU R23, [R1+0x150] ;  /* 0x0001500001177983 */ /* 0x000ea80000300800 */
[----:B------:R-:W3:Y:S04]  /*29870*/  LDL.LU.64 R26, [R1+0xe10] ;  /* 0x000e1000011a7983 */ /* 0x000ee80000300a00 */
[----:B------:R-:W4:Y:S01]  /*29880*/  LDL.LU.64 R24, [R1+0xe08] ;  /* 0x000e080001187983 */ /* 0x000f220000300a00 */
[----:B------:R-:W-:-:S02]  /*29890*/  ISETP.GE.AND P4, PT, R7, c[0x0][0x178], PT ;  /* 0x00005e0007007a0c */ /* 0x000fc40003f86270 */
[C---:B------:R-:W-:Y:S02]  /*298a0*/  ISETP.GE.AND P2, PT, R5.reuse, c[0x0][0x17c], PT ;  /* 0x00005f0005007a0c */ /* 0x040fe40003f46270 */
[C---:B------:R-:W-:Y:S01]  /*298b0*/  ISETP.LT.AND P4, PT, R5.reuse, c[0x0][0x17c], !P4 ;  /* 0x00005f0005007a0c */ /* 0x040fe20006781270 */
[----:B------:R-:W-:Y:S01]  /*298c0*/  IMAD R22, R5, c[0x0][0x198], RZ ;  /* 0x0000660005167a24 */ /* 0x000fe200078e02ff */
[----:B------:R-:W-:-:S03]  /*298d0*/  ISETP.LT.AND P2, PT, R6, c[0x0][0x178], !P2 ;  /* 0x00005e0006007a0c */ /* 0x000fc60005741270 */
[----:B------:R-:W-:Y:S01]  /*298e0*/  IMAD.WIDE R20, R22, 0x2, R2 ;  /* 0x0000000216147825 */ /* 0x000fe200078e0202 */
[----:B------:R-:W-:-:S04]  /*298f0*/  IADD3 R0, R5, 0x5, RZ ;  /* 0x0000000505007810 */ /* 0x000fc80007ffe0ff */
[----:B------:R-:W-:Y:S02]  /*29900*/  ISETP.GE.AND P5, PT, R0, c[0x0][0x17c], PT ;  /* 0x00005f0000007a0c */ /* 0x000fe40003fa6270 */
[----:B------:R-:W-:Y:S01]  /*29910*/  IADD3 R0, R22, c[0x0][0x198], RZ ;  /* 0x0000660016007a10 */ /* 0x000fe20007ffe0ff */
[----:B--2---:R0:W-:Y:S01]  /*29920*/  @P4 STG.E.U16 [R20.64], R23 ;  /* 0x0000001714004986 */ /* 0x0041e2000c101506 */
[----:B------:R-:W-:Y:S02]  /*29930*/  ISETP.LT.AND P4, PT, R7, c[0x0][0x178], !P3 ;  /* 0x00005e0007007a0c */ /* 0x000fe40005f81270 */
[----:B------:R-:W-:Y:S02]  /*29940*/  ISETP.LT.AND P3, PT, R6, c[0x0][0x178], !P3 ;  /* 0x00005e0006007a0c */ /* 0x000fe40005f61270 */
[----:B---3--:R-:W-:Y:S01]  /*29950*/  PRMT R26, R23, 0x7632, R26 ;  /* 0x00007632171a7816 */ /* 0x008fe2000000001a */
[----:B0-----:R-:W-:-:S05]  /*29960*/  IMAD.WIDE R20, R22, 0x2, R28 ;  /* 0x0000000216147825 */ /* 0x001fca00078e021c */
[----:B----4-:R0:W-:Y:S01]  /*29970*/  @P2 STG.E.U16 [R20.64], R24 ;  /* 0x0000001814002986 */ /* 0x0101e2000c101506 */
[----:B------:R-:W-:Y:S01]  /*29980*/  ISETP.LT.AND P2, PT, R7, c[0x0][0x178], !P1 ;  /* 0x00005e0007007a0c */ /* 0x000fe20004f41270 */
[----:B------:R-:W-:Y:S01]  /*29990*/  IMAD.WIDE R22, R0, 0x2, R28 ;  /* 0x0000000200167825 */ /* 0x000fe200078e021c */
[----:B------:R-:W-:Y:S02]  /*299a0*/  ISETP.LT.AND P1, PT, R6, c[0x0][0x178], !P1 ;  /* 0x00005e0006007a0c */ /* 0x000fe40004f21270 */
[----:B------:R-:W-:Y:S01]  /*299b0*/  PRMT R25, R24, 0x7632, R25 ;  /* 0x0000763218197816 */ /* 0x000fe20000000019 */
[C---:B0-----:R-:W-:Y:S01]  /*299c0*/  IMAD.WIDE R20, R0.reuse, 0x2, R2 ;  /* 0x0000000200147825 */ /* 0x041fe200078e0202 */
[----:B------:R-:W-:Y:S02]  /*299d0*/  IADD3 R0, R0, c[0x0][0x198], RZ ;  /* 0x0000660000007a10 */ /* 0x000fe40007ffe0ff */
[----:B------:R-:W-:Y:S02]  /*299e0*/  IADD3 R24, R5, 0x6, RZ ;  /* 0x0000000605187810 */ /* 0x000fe40007ffe0ff */
[----:B------:R0:W-:Y:S02]  /*299f0*/  @P4 STG.E.U16 [R20.64], R26 ;  /* 0x0000001a14004986 */ /* 0x0001e4000c101506 */
[----:B------:R-:W-:-:S02]  /*29a00*/  ISETP.GE.AND P4, PT, R24, c[0x0][0x17c], PT ;  /* 0x00005f0018007a0c */ /* 0x000fc40003f86270 */
[----:B------:R1:W-:Y:S01]  /*29a10*/  @P3 STG.E.U16 [R22.64], R25 ;  /* 0x0000001916003986 */ /* 0x0003e2000c101506 */
[----:B------:R-:W-:Y:S01]  /*29a20*/  IADD3 R24, R5, 0x7, RZ ;  /* 0x0000000705187810 */ /* 0x000fe20007ffe0ff */
[C---:B0-----:R-:W-:Y:S02]  /*29a30*/  IMAD.WIDE R20, R0.reuse, 0x2, R2 ;  /* 0x0000000200147825 */ /* 0x041fe400078e0202 */
[----:B------:R-:W2:Y:S02]  /*29a40*/  LDL.LU R26, [R1+0x190] ;  /* 0x00019000011a7983 */ /* 0x000ea40000300800 */
[----:B-1----:R-:W-:Y:S02]  /*29a50*/  IMAD.WIDE R22, R0, 0x2, R28 ;  /* 0x0000000200167825 */ /* 0x002fe400078e021c */
[----:B------:R0:W-:Y:S01]  /*29a60*/  @P2 STG.E.U16 [R20.64], R4 ;  /* 0x0000000414002986 */ /* 0x0001e2000c101506 */
[----:B------:R-:W-:Y:S02]  /*29a70*/  ISETP.GE.AND P2, PT, R24, c[0x0][0x17c], PT ;  /* 0x00005f0018007a0c */ /* 0x000fe40003f46270 */
[----:B------:R-:W-:Y:S01]  /*29a80*/  PRMT R24, R4, 0x7632, R24 ;  /* 0x0000763204187816 */ /* 0x000fe20000000018 */
[----:B------:R1:W-:Y:S01]  /*29a90*/  @P1 STG.E.U16 [R22.64], R27 ;  /* 0x0000001b16001986 */ /* 0x0003e2000c101506 */
[----:B------:R-:W-:-:S03]  /*29aa0*/  PRMT R25, R27, 0x7632, R25 ;  /* 0x000076321b197816 */ /* 0x000fc60000000019 */
[----:B0-----:R-:W3:Y:S04]  /*29ab0*/  LDL.LU R4, [R1+0xe00] ;  /* 0x000e000001047983 */ /* 0x001ee80000300800 */
[----:B-1----:R-:W4:Y:S01]  /*29ac0*/  LDL.LU R27, [R1+0xdfc] ;  /* 0x000dfc00011b7983 */ /* 0x002f220000300800 */
[C---:B------:R-:W-:Y:S02]  /*29ad0*/  ISETP.LT.AND P3, PT, R7.reuse, c[0x0][0x178], !P0 ;  /* 0x00005e0007007a0c */ /* 0x040fe40004761270 */
[----:B------:R-:W-:Y:S02]  /*29ae0*/  ISETP.LT.AND P0, PT, R6, c[0x0][0x178], !P0 ;  /* 0x00005e0006007a0c */ /* 0x000fe40004701270 */
[----:B------:R-:W-:Y:S02]  /*29af0*/  IADD3 R0, R0, c[0x0][0x198], RZ ;  /* 0x0000660000007a10 */ /* 0x000fe40007ffe0ff */
[----:B------:R-:W-:-:S03]  /*29b00*/  ISETP.LT.AND P1, PT, R7, c[0x0][0x178], !P6 ;  /* 0x00005e0007007a0c */ /* 0x000fc60007721270 */
[----:B------:R-:W-:-:S04]  /*29b10*/  IMAD.WIDE R22, R0, 0x2, R2 ;  /* 0x0000000200167825 */ /* 0x000fc800078e0202 */
[C---:B------:R-:W-:Y:S01]  /*29b20*/  IMAD.WIDE R20, R0.reuse, 0x2, R28 ;  /* 0x0000000200147825 */ /* 0x040fe200078e021c */
[----:B------:R-:W-:Y:S01]  /*29b30*/  IADD3 R0, R0, c[0x0][0x198], RZ ;  /* 0x0000660000007a10 */ /* 0x000fe20007ffe0ff */
[----:B------:R0:W-:Y:S01]  /*29b40*/  @P3 STG.E.U16 [R22.64], R24 ;  /* 0x0000001816003986 */ /* 0x0001e2000c101506 */
[----:B------:R-:W-:-:S03]  /*29b50*/  ISETP.LT.AND P6, PT, R6, c[0x0][0x178], !P6 ;  /* 0x00005e0006007a0c */ /* 0x000fc600077c1270 */
[----:B------:R1:W-:Y:S01]  /*29b60*/  @P0 STG.E.U16 [R20.64], R25 ;  /* 0x0000001914000986 */ /* 0x0003e2000c101506 */
[----:B------:R-:W-:Y:S01]  /*29b70*/  ISETP.LT.AND P0, PT, R7, c[0x0][0x178], !P5 ;  /* 0x00005e0007007a0c */ /* 0x000fe20006f01270 */
[C---:B0-----:R-:W-:Y:S01]  /*29b80*/  IMAD.WIDE R22, R0.reuse, 0x2, R2 ;  /* 0x0000000200167825 */ /* 0x041fe200078e0202 */
[----:B------:R-:W-:Y:S02]  /*29b90*/  IADD3 R24, R5, 0x8, RZ ;  /* 0x0000000805187810 */ /* 0x000fe40007ffe0ff */
[----:B-1----:R-:W-:Y:S02]  /*29ba0*/  IADD3 R20, R0, c[0x0][0x198], RZ ;  /* 0x0000660000147a10 */ /* 0x002fe40007ffe0ff */
[----:B------:R-:W-:-:S03]  /*29bb0*/  ISETP.GE.AND P3, PT, R24, c[0x0][0x17c], PT ;  /* 0x00005f0018007a0c */ /* 0x000fc60003f66270 */
[----:B------:R-:W-:Y:S01]  /*29bc0*/  IMAD.WIDE R24, R20, 0x2, R2 ;  /* 0x0000000214187825 */ /* 0x000fe200078e0202 */
[----:B--2---:R0:W-:Y:S03]  /*29bd0*/  @P1 STG.E.U16 [R22.64], R26 ;  /* 0x0000001a16001986 */ /* 0x0041e6000c101506 */
[----:B0-----:R-:W-:Y:S01]  /*29be0*/  IMAD.WIDE R22, R0, 0x2, R28 ;  /* 0x0000000200167825 */ /* 0x001fe200078e021c */
[----:B------:R-:W-:-:S04]  /*29bf0*/  PRMT R0, R26, 0x7632, R0 ;  /* 0x000076321a007816 */ /* 0x000fc80000000000 */
[----:B------:R0:W-:Y:S01]  /*29c00*/  @P6 STG.E.U16 [R22.64], R8 ;  /* 0x0000000816006986 */ /* 0x0001e2000c101506 */
[----:B----4-:R-:W-:-:S03]  /*29c10*/  PRMT R27, R8, 0x7632, R27 ;  /* 0x00007632081b7816 */ /* 0x010fc6000000001b */
[----:B------:R1:W-:Y:S01]  /*29c20*/  @P0 STG.E.U16 [R24.64], R0 ;  /* 0x0000000018000986 */ /* 0x0003e2000c101506 */
[----:B0-----:R-:W-:-:S04]  /*29c30*/  IADD3 R8, R5, 0xa, RZ ;  /* 0x0000000a05087810 */ /* 0x001fc80007ffe0ff */
[----:B------:R-:W-:Y:S02]  /*29c40*/  ISETP.GE.AND P0, PT, R8, c[0x0][0x17c], PT ;  /* 0x00005f0008007a0c */ /* 0x000fe40003f06270 */
[----:B------:R-:W2:Y:S01]  /*29c50*/  LDL.LU R8, [R1+0x180] ;  /* 0x0001800001087983 */ /* 0x000ea20000300800 */
[C---:B------:R-:W-:Y:S02]  /*29c60*/  ISETP.LT.AND P5, PT, R6.reuse, c[0x0][0x178], !P5 ;  /* 0x00005e0006007a0c */ /* 0x040fe40006fa1270 */
[----:B------:R-:W-:Y:S02]  /*29c70*/  ISETP.LT.AND P6, PT, R7, c[0x0][0x178], !P4 ;  /* 0x00005e0007007a0c */ /* 0x000fe400067c1270 */
[----:B------:R-:W-:Y:S02]  /*29c80*/  ISETP.LT.AND P4, PT, R6, c[0x0][0x178], !P4 ;  /* 0x00005e0006007a0c */ /* 0x000fe40006781270 */
[----:B------:R-:W-:Y:S02]  /*29c90*/  IADD3 R21, R5, 0x9, RZ ;  /* 0x0000000905157810 */ /* 0x000fe40007ffe0ff */
[----:B-1----:R-:W-:-:S02]  /*29ca0*/  IADD3 R0, R20, c[0x0][0x198], RZ ;  /* 0x0000660014007a10 */ /* 0x002fc40007ffe0ff */
[----:B------:R-:W-:Y:S01]  /*29cb0*/  ISETP.GE.AND P1, PT, R21, c[0x0][0x17c], PT ;  /* 0x00005f0015007a0c */ /* 0x000fe20003f26270 */
[----:B------:R-:W-:-:S04]  /*29cc0*/  IMAD.WIDE R20, R20, 0x2, R28 ;  /* 0x0000000214147825 */ /* 0x000fc800078e021c */
[C---:B------:R-:W-:Y:S01]  /*29cd0*/  IMAD.WIDE R22, R0.reuse, 0x2, R2 ;  /* 0x0000000200167825 */ /* 0x040fe200078e0202 */
[----:B------:R0:W-:Y:S03]  /*29ce0*/  @P5 STG.E.U16 [R20.64], R27 ;  /* 0x0000001b14005986 */ /* 0x0001e6000c101506 */
[----:B------:R-:W-:Y:S01]  /*29cf0*/  IMAD.WIDE R24, R0, 0x2, R28 ;  /* 0x0000000200187825 */ /* 0x000fe200078e021c */
[----:B------:R-:W-:-:S04]  /*29d00*/  IADD3 R26, R5, 0xb, RZ ;  /* 0x0000000b051a7810 */ /* 0x000fc80007ffe0ff */
[----:B------:R-:W-:Y:S02]  /*29d10*/  ISETP.GE.AND P5, PT, R26, c[0x0][0x17c], PT ;  /* 0x00005f001a007a0c */ /* 0x000fe40003fa6270 */
[----:B0-----:R-:W-:-:S04]  /*29d20*/  IADD3 R20, R0, c[0x0][0x198], RZ ;  /* 0x0000660000147a10 */ /* 0x001fc80007ffe0ff */
[C---:B------:R-:W-:Y:S01]  /*29d30*/  IADD3 R0, R20.reuse, c[0x0][0x198], RZ ;  /* 0x0000660014007a10 */ /* 0x040fe20007ffe0ff */
[----:B------:R-:W-:-:S04]  /*29d40*/  IMAD.WIDE R26, R20, 0x2, R2 ;  /* 0x00000002141a7825 */ /* 0x000fc800078e0202 */
[----:B------:R-:W-:Y:S01]  /*29d50*/  IMAD.WIDE R20, R20, 0x2, R28 ;  /* 0x0000000214147825 */ /* 0x000fe200078e021c */
[----:B--2---:R0:W-:Y:S04]  /*29d60*/  @P6 STG.E.U16 [R22.64], R8 ;  /* 0x0000000816006986 */ /* 0x0041e8000c101506 */
[----:B-----5:R1:W-:Y:S01]  /*29d70*/  @P4 STG.E.U16 [R24.64], R16 ;  /* 0x0000001018004986 */ /* 0x0203e2000c101506 */
[----:B------:R-:W-:Y:S02]  /*29d80*/  ISETP.LT.AND P4, PT, R7, c[0x0][0x178], !P2 ;  /* 0x00005e0007007a0c */ /* 0x000fe40005781270 */
[----:B------:R-:W-:Y:S02]  /*29d90*/  ISETP.LT.AND P2, PT, R6, c[0x0][0x178], !P2 ;  /* 0x00005e0006007a0c */ /* 0x000fe40005741270 */
[----:B---3--:R-:W-:-:S02]  /*29da0*/  PRMT R4, R8, 0x7632, R4 ;  /* 0x0000763208047816 */ /* 0x008fc40000000004 */
[----:B0-----:R-:W-:Y:S02]  /*29db0*/  IADD3 R8, R5, 0xc, RZ ;  /* 0x0000000c05087810 */ /* 0x001fe40007ffe0ff */
[----:B-1----:R-:W-:-:S05]  /*29dc0*/  PRMT R16, R16, 0x7632, R16 ;  /* 0x0000763210107816 */ /* 0x002fca0000000010 */
[----:B------:R0:W-:Y:S01]  /*29dd0*/  @P4 STG.E.U16 [R26.64], R4 ;  /* 0x000000041a004986 */ /* 0x0001e2000c101506 */
[----:B------:R-:W-:-:S03]  /*29de0*/  ISETP.GE.AND P4, PT, R8, c[0x0][0x17c], PT ;  /* 0x00005f0008007a0c */ /* 0x000fc60003f86270 */
[----:B------:R1:W-:Y:S04]  /*29df0*/  @P2 STG.E.U16 [R20.64], R16 ;  /* 0x0000001014002986 */ /* 0x0003e8000c101506 */
[----:B0-----:R-:W2:Y:S04]  /*29e00*/  LDL.LU R4, [R1+0xdf8] ;  /* 0x000df80001047983 */ /* 0x001ea80000300800 */
[----:B------:R-:W3:Y:S04]  /*29e10*/  LDL.LU R8, [R1+0x10] ;  /* 0x0000100001087983 */ /* 0x000ee80000300800 */
[----:B-1----:R-:W4:Y:S01]  /*29e20*/  LDL.LU R21, [R1+0x1d0] ;  /* 0x0001d00001157983 */ /* 0x002f220000300800 */
[----:B------:R-:W-:Y:S01]  /*29e30*/  ISETP.LT.AND P6, PT, R7, c[0x0][0x178], !P3 ;  /* 0x00005e0007007a0c */ /* 0x000fe20005fc1270 */
[----:B------:R-:W-:Y:S01]  /*29e40*/  IMAD.WIDE R22, R0, 0x2, R2 ;  /* 0x0000000200167825 */ /* 0x000fe200078e0202 */
[----:B------:R-:W-:-:S03]  /*29e50*/  ISETP.LT.AND P3, PT, R6, c[0x0][0x178], !P3 ;  /* 0x00005e0006007a0c */ /* 0x000fc60005f61270 */
[----:B------:R-:W-:-:S08]  /*29e60*/  IMAD.WIDE R24, R0, 0x2, R28 ;  /* 0x0000000200187825 */ /* 0x000fd000078e021c */
[----:B----4-:R0:W-:Y:S01]  /*29e70*/  @P6 STG.E.U16 [R22.64], R21 ;  /* 0x0000001516006986 */ /* 0x0101e2000c101506 */
[----:B------:R-:W-:Y:S02]  /*29e80*/  ISETP.LT.AND P6, PT, R7, c[0x0][0x178], !P1 ;  /* 0x00005e0007007a0c */ /* 0x000fe40004fc1270 */
[----:B------:R-:W-:Y:S02]  /*29e90*/  ISETP.LT.AND P1, PT, R6, c[0x0][0x178], !P1 ;  /* 0x00005e0006007a0c */ /* 0x000fe40004f21270 */
[----:B------:R-:W-:Y:S02]  /*29ea0*/  PRMT R27, R21, 0x7632, R27 ;  /* 0x00007632151b7816 */ /* 0x000fe4000000001b */
[----:B0-----:R-:W-:Y:S02]  /*29eb0*/  IADD3 R22, R0, c[0x0][0x198], RZ ;  /* 0x0000660000167a10 */ /* 0x001fe40007ffe0ff */
[----:B---3--:R-:W-:Y:S02]  /*29ec0*/  PRMT R26, R8, 0x7632, R26 ;  /* 0x00007632081a7816 */ /* 0x008fe4000000001a */
[C---:B------:R-:W-:Y:S01]  /*29ed0*/  IADD3 R0, R22.reuse, c[0x0][0x198], RZ ;  /* 0x0000660016007a10 */ /* 0x040fe20007ffe0ff */
[C---:B------:R-:W-:Y:S01]  /*29ee0*/  IMAD.WIDE R20, R22.reuse, 0x2, R2 ;  /* 0x0000000216147825 */ /* 0x040fe200078e0202 */
[----:B------:R-:W-:Y:S03]  /*29ef0*/  @P3 STG.E.U16 [R24.64], R8 ;  /* 0x0000000818003986 */ /* 0x000fe6000c101506 */
[----:B------:R-:W-:Y:S01]  /*29f00*/  IMAD.WIDE R22, R22, 0x2, R28 ;  /* 0x0000000216167825 */ /* 0x000fe200078e021c */
[----:B------:R0:W-:Y:S04]  /*29f10*/  @P6 STG.E.U16 [R20.64], R27 ;  /* 0x0000001b14006986 */ /* 0x0001e8000c101506 */
[----:B------:R1:W-:Y:S04]  /*29f20*/  @P1 STG.E.U16 [R22.64], R26 ;  /* 0x0000001a16001986 */ /* 0x0003e8000c101506 */
[----:B0-----:R-:W3:Y:S04]  /*29f30*/  LDL.LU R27, [R1+0x1a0] ;  /* 0x0001a000011b7983 */ /* 0x001ee80000300800 */
[----:B-1----:R-:W4:Y:S01]  /*29f40*/  LDL.LU R23, [R1+0x1c0] ;  /* 0x0001c00001177983 */ /* 0x002f220000300800 */
[----:B------:R-:W-:Y:S01]  /*29f50*/  ISETP.LT.AND P3, PT, R7, c[0x0][0x178], !P0 ;  /* 0x00005e0007007a0c */ /* 0x000fe20004761270 */
[----:B------:R-:W-:Y:S01]  /*29f60*/  IMAD.WIDE R24, R0, 0x2, R2 ;  /* 0x0000000200187825 */ /* 0x000fe200078e0202 */
[----:B------:R-:W-:-:S02]  /*29f70*/  ISETP.LT.AND P0, PT, R6, c[0x0][0x178], !P0 ;  /* 0x00005e0006007a0c */ /* 0x000fc40004701270 */
[----:B------:R-:W-:Y:S01]  /*29f80*/  ISETP.LT.AND P1, PT, R7, c[0x0][0x178], !P5 ;  /* 0x00005e0007007a0c */ /* 0x000fe20006f21270 */
[C---:B------:R-:W-:Y:S01]  /*29f90*/  IMAD.WIDE R20, R0.reuse, 0x2, R28 ;  /* 0x0000000200147825 */ /* 0x040fe200078e021c */
[C---:B------:R-:W-:Y:S02]  /*29fa0*/  IADD3 R16, R5.reuse, 0xd, RZ ;  /* 0x0000000d05107810 */ /* 0x040fe40007ffe0ff */
[----:B------:R-:W-:Y:S02]  /*29fb0*/  IADD3 R0, R0, c[0x0][0x198], RZ ;  /* 0x0000660000007a10 */ /* 0x000fe40007ffe0ff */
[----:B------:R-:W-:Y:S02]  /*29fc0*/  IADD3 R8, R5, 0xe, RZ ;  /* 0x0000000e05087810 */ /* 0x000fe40007ffe0ff */
[----:B------:R-:W-:Y:S02]  /*29fd0*/  ISETP.LT.AND P5, PT, R6, c[0x0][0x178], !P5 ;  /* 0x00005e0006007a0c */ /* 0x000fe40006fa1270 */
[----:B------:R-:W-:-:S02]  /*29fe0*/  ISETP.GE.AND P2, PT, R16, c[0x0][0x17c], PT ;  /* 0x00005f0010007a0c */ /* 0x000fc40003f46270 */
[----:B------:R-:W-:Y:S02]  /*29ff0*/  ISETP.GE.AND P6, PT, R8, c[0x0][0x17c], PT ;  /* 0x00005f0008007a0c */ /* 0x000fe40003fc6270 */
[----:B------:R-:W-:Y:S01]  /*2a000*/  IADD3 R8, R5, 0xf, RZ ;  /* 0x0000000f05087810 */ /* 0x000fe20007ffe0ff */
[----:B----4-:R0:W-:Y:S01]  /*2a010*/  @P3 STG.E.U16 [R24.64], R23 ;  /* 0x0000001718003986 */ /* 0x0101e2000c101506 */
[----:B------:R-:W-:-:S03]  /*2a020*/  PRMT R16, R23, 0x7632, R16 ;  /* 0x0000763217107816 */ /* 0x000fc60000000010 */
[----:B--2---:R1:W-:Y:S01]  /*2a030*/  @P0 STG.E.U16 [R20.64], R4 ;  /* 0x0000000414000986 */ /* 0x0043e2000c101506 */
[----:B------:R-:W-:-:S03]  /*2a040*/  ISETP.LT.AND P0, PT, R7, c[0x0][0x178], !P4 ;  /* 0x00005e0007007a0c */ /* 0x000fc60006701270 */
[----:B0-----:R-:W2:Y:S01]  /*2a050*/  LDL.LU R24, [R1+0x1e0] ;  /* 0x0001e00001187983 */ /* 0x001ea20000300800 */
[----:B------:R-:W-:-:S03]  /*2a060*/  IMAD.WIDE R22, R0, 0x2, R28 ;  /* 0x0000000200167825 */ /* 0x000fc600078e021c */
[----:B------:R-:W4:Y:S01]  /*2a070*/  LDL.LU R25, [R1+0x30] ;  /* 0x0000300001197983 */ /* 0x000f220000300800 */
[C---:B-1----:R-:W-:Y:S01]  /*2a080*/  IMAD.WIDE R20, R0.reuse, 0x2, R2 ;  /* 0x0000000200147825 */ /* 0x042fe200078e0202 */
[----:B------:R-:W-:Y:S02]  /*2a090*/  IADD3 R0, R0, c[0x0][0x198], RZ ;  /* 0x0000660000007a10 */ /* 0x000fe40007ffe0ff */
[----:B------:R-:W-:Y:S01]  /*2a0a0*/  ISETP.GE.AND P3, PT, R8, c[0x0][0x17c], PT ;  /* 0x00005f0008007a0c */ /* 0x000fe20003f66270 */
[----:B------:R-:W5:Y:S01]  /*2a0b0*/  LDL.LU R26, [R1+0x154] ;  /* 0x00015400011a7983 */ /* 0x000f620000300800 */
[----:B------:R-:W-:Y:S02]  /*2a0c0*/  PRMT R4, R4, 0x7632, R4 ;  /* 0x0000763204047816 */ /* 0x000fe40000000004 */
[----:B------:R-:W-:Y:S01]  /*2a0d0*/  IADD3 R8, R5, 0x10, RZ ;  /* 0x0000001005087810 */ /* 0x000fe20007ffe0ff */
[----:B------:R0:W-:Y:S03]  /*2a0e0*/  @P1 STG.E.U16 [R20.64], R16 ;  /* 0x0000001014001986 */ /* 0x0001e6000c101506 */
[----:B------:R-:W-:Y:S01]  /*2a0f0*/  ISETP.GE.AND P1, PT, R8, c[0x0][0x17c], PT ;  /* 0x00005f0008007a0c */ /* 0x000fe20003f26270 */
[----:B------:R-:W-:Y:S01]  /*2a100*/  @P5 STG.E.U16 [R22.64], R4 ;  /* 0x0000000416005986 */ /* 0x000fe2000c101506 */
[----:B---3--:R-:W-:Y:S01]  /*2a110*/  PRMT R8, R27, 0x7632, R8 ;  /* 0x000076321b087816 */ /* 0x008fe20000000008 */
[----:B0-----:R-:W-:-:S05]  /*2a120*/  IMAD.WIDE R20, R0, 0x2, R2 ;  /* 0x0000000200147825 */ /* 0x001fca00078e0202 */
[----:B------:R0:W-:Y:S04]  /*2a130*/  @P0 STG.E.U16 [R20.64], R27 ;  /* 0x0000001b14000986 */ /* 0x0001e8000c101506 */
[----:B0-----:R-:W3:Y:S01]  /*2a140*/  LDL.LU R27, [R1+0x24] ;  /* 0x00002400011b7983 */ /* 0x001ee20000300800 */
[----:B------:R-:W-:Y:S01]  /*2a150*/  ISETP.LT.AND P4, PT, R6, c[0x0][0x178], !P4 ;  /* 0x00005e0006007a0c */ /* 0x000fe20006781270 */
[----:B------:R-:W-:Y:S01]  /*2a160*/  IMAD.WIDE R22, R0, 0x2, R28 ;  /* 0x0000000200167825 */ /* 0x000fe200078e021c */
[----:B------:R-:W-:Y:S02]  /*2a170*/  ISETP.LT.AND P5, PT, R7, c[0x0][0x178], !P2 ;  /* 0x00005e0007007a0c */ /* 0x000fe400057a1270 */
[----:B------:R-:W-:Y:S02]  /*2a180*/  ISETP.LT.AND P2, PT, R6, c[0x0][0x178], !P2 ;  /* 0x00005e0006007a0c */ /* 0x000fe40005741270 */
[----:B------:R-:W-:-:S02]  /*2a190*/  IADD3 R0, R0, c[0x0][0x198], RZ ;  /* 0x0000660000007a10 */ /* 0x000fc40007ffe0ff */
[----:B------:R-:W-:-:S03]  /*2a1a0*/  IADD3 R4, R5, 0x11, RZ ;  /* 0x0000001105047810 */ /* 0x000fc60007ffe0ff */
[----:B------:R-:W-:Y:S02]  /*2a1b0*/  IMAD.WIDE R20, R0, 0x2, R2 ;  /* 0x0000000200147825 */ /* 0x000fe400078e0202 */
[----:B------:R0:W-:Y:S01]  /*2a1c0*/  @P4 STG.E.U16 [R22.64], R12 ;  /* 0x0000000c16004986 */ /* 0x0001e2000c101506 */
[----:B------:R-:W-:Y:S02]  /*2a1d0*/  ISETP.LT.AND P4, PT, R7, c[0x0][0x178], !P6 ;  /* 0x00005e0007007a0c */ /* 0x000fe40007781270 */
[----:B------:R-:W-:Y:S02]  /*2a1e0*/  ISETP.GE.AND P0, PT, R4, c[0x0][0x17c], PT ;  /* 0x00005f0004007a0c */ /* 0x000fe40003f06270 */
[----:B------:R-:W-:Y:S01]  /*2a1f0*/  PRMT R4, R12, 0x7632, R4 ;  /* 0x000076320c047816 */ /* 0x000fe20000000004 */
[----:B------:R1:W-:Y:S01]  /*2a200*/  @P5 STG.E.U16 [R20.64], R8 ;  /* 0x0000000814005986 */ /* 0x0003e2000c101506 */
[----:B------:R-:W-:Y:S01]  /*2a210*/  ISETP.LT.AND P6, PT, R6, c[0x0][0x178], !P6 ;  /* 0x00005e0006007a0c */ /* 0x000fe200077c1270 */
[C---:B0-----:R-:W-:Y:S01]  /*2a220*/  IMAD.WIDE R22, R0.reuse, 0x2, R28 ;  /* 0x0000000200167825 */ /* 0x041fe200078e021c */
[----:B------:R-:W-:-:S04]  /*2a230*/  IADD3 R0, R0, c[0x0][0x198], RZ ;  /* 0x0000660000007a10 */ /* 0x000fc80007ffe0ff */
[----:B------:R0:W-:Y:S01]  /*2a240*/  @P2 STG.E.U16 [R22.64], R4 ;  /* 0x0000000416002986 */ /* 0x0001e2000c101506 */
[----:B-1----:R-:W-:Y:S01]  /*2a250*/  IADD3 R8, R5, 0x12, RZ ;  /* 0x0000001205087810 */ /* 0x002fe20007ffe0ff */
[----:B------:R-:W-:Y:S01]  /*2a260*/  IMAD.WIDE R20, R0, 0x2, R2 ;  /* 0x0000000200147825 */ /* 0x000fe200078e0202 */
[----:B------:R-:W-:Y:S02]  /*2a270*/  ISETP.LT.AND P2, PT, R7, c[0x0][0x178], !P3 ;  /* 0x00005e0007007a0c */ /* 0x000fe40005f41270 */
[----:B------:R-:W-:Y:S02]  /*2a280*/  ISETP.GE.AND P5, PT, R8, c[0x0][0x17c], PT ;  /* 0x00005f0008007a0c */ /* 0x000fe40003fa6270 */
[----:B------:R-:W-:Y:S02]  /*2a290*/  IADD3 R8, R0, c[0x0][0x198], RZ ;  /* 0x0000660000087a10 */ /* 0x000fe40007ffe0ff */
[----:B------:R-:W-:-:S03]  /*2a2a0*/  ISETP.LT.AND P3, PT, R6, c[0x0][0x178], !P3 ;  /* 0x00005e0006007a0c */ /* 0x000fc60005f61270 */
[----:B0-----:R-:W-:Y:S01]  /*2a2b0*/  IMAD.WIDE R22, R8, 0x2, R2 ;  /* 0x0000000208167825 */ /* 0x001fe200078e0202 */
[----:B------:R-:W-:Y:S01]  /*2a2c0*/  IADD3 R4, R5, 0x13, RZ ;  /* 0x0000001305047810 */ /* 0x000fe20007ffe0ff */
[----:B--2---:R0:W-:Y:S02]  /*2a2d0*/  @P4 STG.E.U16 [R20.64], R24 ;  /* 0x0000001814004986 */ /* 0x0041e4000c101506 */
[----:B0-----:R-:W-:Y:S01]  /*2a2e0*/  IMAD.WIDE R20, R0, 0x2, R28 ;  /* 0x0000000200147825 */ /* 0x001fe200078e021c */
[----:B------:R-:W-:-:S04]  /*2a2f0*/  PRMT R0, R24, 0x7632, R0 ;  /* 0x0000763218007816 */ /* 0x000fc80000000000 */
[----:B----4-:R0:W-:Y:S01]  /*2a300*/  @P6 STG.E.U16 [R20.64], R25 ;  /* 0x0000001914006986 */ /* 0x0101e2000c101506 */
[----:B------:R-:W-:Y:S02]  /*2a310*/  ISETP.LT.AND P6, PT, R7, c[0x0][0x178], !P1 ;  /* 0x00005e0007007a0c */ /* 0x000fe40004fc1270 */
[----:B------:R-:W-:Y:S01]  /*2a320*/  ISETP.LT.AND P1, PT, R6, c[0x0][0x178], !P1 ;  /* 0x00005e0006007a0c */ /* 0x000fe20004f21270 */
[----:B------:R1:W-:Y:S01]  /*2a330*/  @P2 STG.E.U16 [R22.64], R0 ;  /* 0x0000000016002986 */ /* 0x0003e2000c101506 */
[----:B------:R-:W-:Y:S01]  /*2a340*/  PRMT R12, R25, 0x7632, R12 ;  /* 0x00007632190c7816 */ /* 0x000fe2000000000c */
[C---:B0-----:R-:W-:Y:S01]  /*2a350*/  IMAD.WIDE R20, R8.reuse, 0x2, R28 ;  /* 0x0000000208147825 */ /* 0x041fe200078e021c */
[----:B-1----:R-:W-:-:S04]  /*2a360*/  IADD3 R0, R8, c[0x0][0x198], RZ ;  /* 0x0000660008007a10 */ /* 0x002fc80007ffe0ff */
[----:B------:R0:W-:Y:S01]  /*2a370*/  @P3 STG.E.U16 [R20.64], R12 ;  /* 0x0000000c14003986 */ /* 0x0001e2000c101506 */
[----:B------:R-:W-:-:S04]  /*2a380*/  IMAD.WIDE R22, R0, 0x2, R2 ;  /* 0x0000000200167825 */ /* 0x000fc800078e0202 */
[----:B------:R-:W-:Y:S01]  /*2a390*/  IMAD.WIDE R24, R0, 0x2, R28 ;  /* 0x0000000200187825 */ /* 0x000fe200078e021c */
[----:B-----5:R-:W-:Y:S01]  /*2a3a0*/  @P6 STG.E.U16 [R22.64], R26 ;  /* 0x0000001a16006986 */ /* 0x020fe2000c101506 */
[----:B------:R-:W-:-:S03]  /*2a3b0*/  IADD3 R8, R5, 0x15, RZ ;  /* 0x0000001505087810 */ /* 0x000fc60007ffe0ff */
[----:B---3--:R1:W-:Y:S01]  /*2a3c0*/  @P1 STG.E.U16 [R24.64], R27 ;  /* 0x0000001b18001986 */ /* 0x0083e2000c101506 */
[----:B------:R-:W-:Y:S02]  /*2a3d0*/  ISETP.LT.AND P1, PT, R7, c[0x0][0x178], !P0 ;  /* 0x00005e0007007a0c */ /* 0x000fe40004721270 */
[----:B------:R-:W-:Y:S02]  /*2a3e0*/  IADD3 R16, R0, c[0x0][0x198], RZ ;  /* 0x0000660000107a10 */ /* 0x000fe40007ffe0ff */
[----:B------:R-:W-:Y:S02]  /*2a3f0*/  ISETP.GE.AND P4, PT, R4, c[0x0][0x17c], PT ;  /* 0x00005f0004007a0c */ /* 0x000fe40003f86270 */
[----:B------:R-:W-:Y:S02]  /*2a400*/  IADD3 R4, R5, 0x14, RZ ;  /* 0x0000001405047810 */ /* 0x000fe40007ffe0ff */
[----:B------:R-:W-:Y:S02]  /*2a410*/  ISETP.GE.AND P3, PT, R8, c[0x0][0x17c], PT ;  /* 0x00005f0008007a0c */ /* 0x000fe40003f66270 */
[----:B0-----:R-:W-:-:S02]  /*2a420*/  PRMT R12, R26, 0x7632, R12 ;  /* 0x000076321a0c7816 */ /* 0x001fc4000000000c */
[----:B------:R-:W-:Y:S01]  /*2a430*/  PRMT R8, R27, 0x7632, R8 ;  /* 0x000076321b087816 */ /* 0x000fe20000000008 */
[----:B-1----:R-:W-:Y:S01]  /*2a440*/  IMAD.WIDE R26, R16, 0x2, R2 ;  /* 0x00000002101a7825 */ /* 0x002fe200078e0202 */
[----:B------:R-:W-:Y:S02]  /*2a450*/  ISETP.GE.AND P2, PT, R4, c[0x0][0x17c], PT ;  /* 0x00005f0004007a0c */ /* 0x000fe40003f46270 */
[----:B------:R-:W-:Y:S01]  /*2a460*/  IADD3 R4, R5, 0x16, RZ ;  /* 0x0000001605047810 */ /* 0x000fe20007ffe0ff */
[C---:B------:R-:W-:Y:S01]  /*2a470*/  IMAD.WIDE R20, R16.reuse, 0x2, R28 ;  /* 0x0000000210147825 */ /* 0x040fe200078e021c */
[----:B------:R-:W-:Y:S01]  /*2a480*/  IADD3 R0, R16, c[0x0][0x198], RZ ;  /* 0x0000660010007a10 */ /* 0x000fe20007ffe0ff */
[----:B------:R-:W2:Y:S04]  /*2a490*/  LDL.LU R5, [R1+0xdf4] ;  /* 0x000df40001057983 */ /* 0x000ea80000300800 */
[----:B------:R-:W3:Y:S04]  /*2a4a0*/  LDL.LU R16, [R1+0x4] ;  /* 0x0000040001107983 */ /* 0x000ee80000300800 */
[----:B------:R0:W-:Y:S04]  /*2a4b0*/  @P1 STG.E.U16 [R26.64], R12 ;  /* 0x0000000c1a001986 */ /* 0x0001e8000c101506 */
[----:B0-----:R-:W4:Y:S04]  /*2a4c0*/  LDL.LU R27, [R1+0x174] ;  /* 0x00017400011b7983 */ /* 0x001f280000300800 */
[----:B------:R-:W5:Y:S01]  /*2a4d0*/  LDL R26, [R1+0x75c] ;  /* 0x00075c00011a7983 */ /* 0x000f620000100800 */
[----:B------:R-:W-:-:S02]  /*2a4e0*/  ISETP.LT.AND P0, PT, R6, c[0x0][0x178], !P0 ;  /* 0x00005e0006007a0c */ /* 0x000fc40004701270 */
[----:B------:R-:W-:Y:S02]  /*2a4f0*/  ISETP.LT.AND P6, PT, R7, c[0x0][0x178], !P5 ;  /* 0x00005e0007007a0c */ /* 0x000fe40006fc1270 */
[----:B------:R-:W-:Y:S01]  /*2a500*/  ISETP.LT.AND P5, PT, R6, c[0x0][0x178], !P5 ;  /* 0x00005e0006007a0c */ /* 0x000fe20006fa1270 */
[----:B------:R-:W-:-:S04]  /*2a510*/  IMAD.WIDE R22, R0, 0x2, R2 ;  /* 0x0000000200167825 */ /* 0x000fc800078e0202 */
[----:B------:R-:W-:Y:S01]  /*2a520*/  IMAD.WIDE R24, R0, 0x2, R28 ;  /* 0x0000000200187825 */ /* 0x000fe200078e021c */
[----:B------:R-:W-:-:S03]  /*2a530*/  ISETP.GE.AND P1, PT, R4, c[0x0][0x17c], PT ;  /* 0x00005f0004007a0c */ /* 0x000fc60003f26270 */
[----:B------:R-:W-:Y:S01]  /*2a540*/  @P0 STG.E.U16 [R20.64], R8 ;  /* 0x0000000814000986 */ /* 0x000fe2000c101506 */
[----:B---3--:R-:W-:-:S03]  /*2a550*/  PRMT R4, R16, 0x7632, R4 ;  /* 0x0000763210047816 */ /* 0x008fc60000000004 */
[----:B----4-:R0:W-:Y:S04]  /*2a560*/  @P6 STG.E.U16 [R22.64], R27 ;  /* 0x0000001b16006986 */ /* 0x0101e8000c101506 */
[----:B------:R5:W-:Y:S01]  /*2a570*/  @P5 STG.E.U16 [R24.64], R16 ;  /* 0x0000001018005986 */ /* 0x000be2000c101506 */
[----:B------:R-:W-:-:S03]  /*2a580*/  PRMT R12, R27, 0x7632, R12 ;  /* 0x000076321b0c7816 */ /* 0x000fc6000000000c */
[----:B0-----:R-:W3:Y:S01]  /*2a590*/  LDL.LU R27, [R1+0x184] ;  /* 0x00018400011b7983 */ /* 0x001ee20000300800 */
[----:B-----5:R-:W-:-:S04]  /*2a5a0*/  IADD3 R16, R26, 0x17, RZ ;  /* 0x000000171a107810 */ /* 0x020fc80007ffe0ff */
[----:B------:R-:W-:Y:S02]  /*2a5b0*/  ISETP.GE.AND P0, PT, R16, c[0x0][0x17c], PT ;  /* 0x00005f0010007a0c */ /* 0x000fe40003f06270 */
[----:B------:R-:W4:Y:S01]  /*2a5c0*/  LDL.LU R16, [R1+0x194] ;  /* 0x0001940001107983 */ /* 0x000f220000300800 */
[C---:B------:R-:W-:Y:S02]  /*2a5d0*/  ISETP.LT.AND P6, PT, R7.reuse, c[0x0][0x178], !P4 ;  /* 0x00005e0007007a0c */ /* 0x040fe400067c1270 */
[----:B------:R-:W-:Y:S02]  /*2a5e0*/  ISETP.LT.AND P4, PT, R6, c[0x0][0x178], !P4 ;  /* 0x00005e0006007a0c */ /* 0x000fe40006781270 */
[----:B------:R-:W-:Y:S02]  /*2a5f0*/  IADD3 R22, R0, c[0x0][0x198], RZ ;  /* 0x0000660000167a10 */ /* 0x000fe40007ffe0ff */
[----:B------:R-:W-:Y:S02]  /*2a600*/  ISETP.LT.AND P5, PT, R7, c[0x0][0x178], !P2 ;  /* 0x00005e0007007a0c */ /* 0x000fe400057a1270 */
[----:B------:R-:W-:Y:S01]  /*2a610*/  ISETP.LT.AND P2, PT, R6, c[0x0][0x178], !P2 ;  /* 0x00005e0006007a0c */ /* 0x000fe20005741270 */
[C---:B------:R-:W-:Y:S01]  /*2a620*/  IMAD.WIDE R20, R22.reuse, 0x2, R2 ;  /* 0x0000000216147825 */ /* 0x040fe200078e0202 */
[----:B------:R-:W-:-:S03]  /*2a630*/  IADD3 R0, R22, c[0x0][0x198], RZ ;  /* 0x0000660016007a10 */ /* 0x000fc60007ffe0ff */
[----:B------:R-:W-:Y:S01]  /*2a640*/  IMAD.WIDE R22, R22, 0x2, R28 ;  /* 0x0000000216167825 */ /* 0x000fe200078e021c */
[----:B------:R0:W-:Y:S03]  /*2a650*/  @P6 STG.E.U16 [R20.64], R12 ;  /* 0x0000000c14006986 */ /* 0x0001e6000c101506 */
[----:B------:R-:W-:Y:S01]  /*2a660*/  IMAD.WIDE R24, R0, 0x2, R2 ;  /* 0x0000000200187825 */ /* 0x000fe200078e0202 */
[----:B------:R1:W-:Y:S01]  /*2a670*/  @P4 STG.E.U16 [R22.64], R4 ;  /* 0x0000000416004986 */ /* 0x0003e2000c101506 */
[----:B------:R-:W-:Y:S02]  /*2a680*/  ISETP.LT.AND P4, PT, R7, c[0x0][0x178], !P3 ;  /* 0x00005e0007007a0c */ /* 0x000fe40005f81270 */
[----:B------:R-:W-:Y:S01]  /*2a690*/  IADD3 R8, R26, 0x18, RZ ;  /* 0x000000181a087810 */ /* 0x000fe20007ffe0ff */
[C---:B0-----:R-:W-:Y:S01]  /*2a6a0*/  IMAD.WIDE R20, R0.reuse, 0x2, R28 ;  /* 0x0000000200147825 */ /* 0x041fe200078e021c */
[----:B------:R-:W-:Y:S01]  /*2a6b0*/  IADD3 R0, R0, c[0x0][0x198], RZ ;  /* 0x0000660000007a10 */ /* 0x000fe20007ffe0ff */
[----:B-1----:R-:W5:Y:S01]  /*2a6c0*/  LDL.LU R22, [R1+0x1d4] ;  /* 0x0001d40001167983 */ /* 0x002f620000300800 */
[----:B------:R-:W-:-:S02]  /*2a6d0*/  IADD3 R4, R26, 0x19, RZ ;  /* 0x000000191a047810 */ /* 0x000fc40007ffe0ff */
[----:B------:R-:W-:Y:S01]  /*2a6e0*/  ISETP.LT.AND P3, PT, R6, c[0x0][0x178], !P3 ;  /* 0x00005e0006007a0c */ /* 0x000fe20005f61270 */
[----:B------:R-:W2:Y:S01]  /*2a6f0*/  LDL.LU R23, [R1+0x14] ;  /* 0x0000140001177983 */ /* 0x000ea20000300800 */
[----:B------:R-:W-:Y:S02]  /*2a700*/  ISETP.GE.AND P6, PT, R8, c[0x0][0x17c], PT ;  /* 0x00005f0008007a0c */ /* 0x000fe40003fc6270 */
[----:B------:R-:W-:Y:S01]  /*2a710*/  PRMT R12, R9, 0x7632, R12 ;  /* 0x00007632090c7816 */ /* 0x000fe2000000000c */
[----:B----4-:R-:W-:Y:S01]  /*2a720*/  @P5 STG.E.U16 [R24.64], R16 ;  /* 0x0000001018005986 */ /* 0x010fe2000c101506 */
[----:B------:R-:W-:-:S03]  /*2a730*/  ISETP.GE.AND P5, PT, R4, c[0x0][0x17c], PT ;  /* 0x00005f0004007a0c */ /* 0x000fc60003fa6270 */
[----:B------:R0:W-:Y:S01]  /*2a740*/  @P2 STG.E.U16 [R20.64], R9 ;  /* 0x0000000914002986 */ /* 0x0001e2000c101506 */
[----:B------:R-:W-:Y:S02]  /*2a750*/  ISETP.LT.AND P2, PT, R7, c[0x0][0x178], !P1 ;  /* 0x00005e0007007a0c */ /* 0x000fe40004f41270 */
[----:B------:R-:W-:Y:S01]  /*2a760*/  PRMT R4, R16, 0x7632, R4 ;  /* 0x0000763210047816 */ /* 0x000fe20000000004 */
[----:B0-----:R-:W-:-:S04]  /*2a770*/  IMAD.WIDE R8, R0, 0x2, R2 ;  /* 0x0000000200087825 */ /* 0x001fc800078e0202 */
[C---:B------:R-:W-:Y:S01]  /*2a780*/  IMAD.WIDE R20, R0.reuse, 0x2, R28 ;  /* 0x0000000200147825 */ /* 0x040fe200078e021c */
[----:B------:R-:W-:Y:S01]  /*2a790*/  IADD3 R0, R0, c[0x0][0x198], RZ ;  /* 0x0000660000007a10 */ /* 0x000fe20007ffe0ff */
[----:B------:R0:W-:Y:S04]  /*2a7a0*/  @P4 STG.E.U16 [R8.64], R4 ;  /* 0x0000000408004986 */ /* 0x0001e8000c101506 */
[----:B------:R3:W-:Y:S01]  /*2a7b0*/  @P3 STG.E.U16 [R20.64], R12 ;  /* 0x0000000c14003986 */ /* 0x0007e2000c101506 */
[----:B0-----:R-:W-:Y:S01]  /*2a7c0*/  IMAD.WIDE R8, R0, 0x2, R2 ;  /* 0x0000000200087825 */ /* 0x001fe200078e0202 */
[----:B---3--:R-:W-:-:S04]  /*2a7d0*/  PRMT R12, R27, 0x7632, R12 ;  /* 0x000076321b0c7816 */ /* 0x008fc8000000000c */
[----:B------:R0:W-:Y:S04]  /*2a7e0*/  @P2 STG.E.U16 [R8.64], R27 ;  /* 0x0000001b08002986 */ /* 0x0001e8000c101506 */
[----:B0-----:R-:W3:Y:S04]  /*2a7f0*/  LDL.LU R27, [R1+0x1c4] ;  /* 0x0001c400011b7983 */ /* 0x001ee80000300800 */
[----:B------:R-:W4:Y:S01]  /*2a800*/  LDL.LU R24, [R1+0x1a4] ;  /* 0x0001a40001187983 */ /* 0x000f220000300800 */
[----:B------:R-:W-:Y:S01]  /*2a810*/  ISETP.LT.AND P1, PT, R6, c[0x0][0x178], !P1 ;  /* 0x00005e0006007a0c */ /* 0x000fe20004f21270 */
[----:B------:R-:W-:Y:S01]  /*2a820*/  IMAD.WIDE R20, R0, 0x2, R28 ;  /* 0x0000000200147825 */ /* 0x000fe200078e021c */
[----:B------:R-:W-:-:S02]  /*2a830*/  ISETP.LT.AND P3, PT, R7, c[0x0][0x178], !P0 ;  /* 0x00005e0007007a0c */ /* 0x000fc40004761270 */
[----:B------:R-:W-:Y:S02]  /*2a840*/  ISETP.LT.AND P0, PT, R6, c[0x0][0x178], !P0 ;  /* 0x00005e0006007a0c */ /* 0x000fe40004701270 */
[C---:B------:R-:W-:Y:S02]  /*2a850*/  IADD3 R4, R26.reuse, 0x1b, RZ ;  /* 0x0000001b1a047810 */ /* 0x040fe40007ffe0ff */
[----:B------:R-:W-:Y:S02]  /*2a860*/  IADD3 R16, R26, 0x1a, RZ ;  /* 0x0000001a1a107810 */ /* 0x000fe40007ffe0ff */
[----:B------:R-:W-:Y:S02]  /*2a870*/  IADD3 R0, R0, c[0x0][0x198], RZ ;  /* 0x0000660000007a10 */ /* 0x000fe40007ffe0ff */
[----:B------:R-:W-:Y:S01]  /*2a880*/  ISETP.GE.AND P2, PT, R4, c[0x0][0x17c], PT ;  /* 0x00005f0004007a0c */ /* 0x000fe20003f46270 */
[----:B------:R0:W-:Y:S01]  /*2a890*/  @P1 STG.E.U16 [R20.64], R17 ;  /* 0x0000001114001986 */ /* 0x0001e2000c101506 */
[----:B------:R-:W-:Y:S01]  /*2a8a0*/  ISETP.LT.AND P1, PT, R7, c[0x0][0x178], !P6 ;  /* 0x00005e0007007a0c */ /* 0x000fe20007721270 */
[----:B------:R-:W-:Y:S01]  /*2a8b0*/  IMAD.WIDE R8, R0, 0x2, R2 ;  /* 0x0000000200087825 */ /* 0x000fe200078e0202 */
[----:B------:R-:W-:-:S02]  /*2a8c0*/  ISETP.GE.AND P4, PT, R16, c[0x0][0x17c], PT ;  /* 0x00005f0010007a0c */ /* 0x000fc40003f86270 */
[----:B------:R-:W-:Y:S02]  /*2a8d0*/  PRMT R4, R17, 0x7632, R4 ;  /* 0x0000763211047816 */ /* 0x000fe40000000004 */
[----:B------:R-:W-:Y:S01]  /*2a8e0*/  ISETP.LT.AND P6, PT, R6, c[0x0][0x178], !P6 ;  /* 0x00005e0006007a0c */ /* 0x000fe200077c1270 */
[C---:B0-----:R-:W-:Y:S01]  /*2a8f0*/  IMAD.WIDE R16, R0.reuse, 0x2, R28 ;  /* 0x0000000200107825 */ /* 0x041fe200078e021c */
[----:B------:R-:W-:Y:S01]  /*2a900*/  IADD3 R0, R0, c[0x0][0x198], RZ ;  /* 0x0000660000007a10 */ /* 0x000fe20007ffe0ff */
[----:B------:R0:W-:Y:S04]  /*2a910*/  @P3 STG.E.U16 [R8.64], R12 ;  /* 0x0000000c08003986 */ /* 0x0001e8000c101506 */
[----:B------:R1:W-:Y:S01]  /*2a920*/  @P0 STG.E.U16 [R16.64], R4 ;  /* 0x0000000410000986 */ /* 0x0003e2000c101506 */
[----:B------:R-:W-:-:S02]  /*2a930*/  ISETP.LT.AND P0, PT, R7, c[0x0][0x178], !P5 ;  /* 0x00005e0007007a0c */ /* 0x000fc40006f01270 */
[C---:B------:R-:W-:Y:S01]  /*2a940*/  IADD3 R20, R0.reuse, c[0x0][0x198], RZ ;  /* 0x0000660000147a10 */ /* 0x040fe20007ffe0ff */
[----:B0-----:R-:W-:-:S05]  /*2a950*/  IMAD.WIDE R8, R0, 0x2, R2 ;  /* 0x0000000200087825 */ /* 0x001fca00078e0202 */
[----:B-----5:R0:W-:Y:S01]  /*2a960*/  @P1 STG.E.U16 [R8.64], R22 ;  /* 0x0000001608001986 */ /* 0x0201e2000c101506 */
[----:B-1----:R-:W-:Y:S01]  /*2a970*/  IMAD.WIDE R16, R20, 0x2, R2 ;  /* 0x0000000214107825 */ /* 0x002fe200078e0202 */
[----:B------:R-:W-:Y:S02]  /*2a980*/  ISETP.LT.AND P5, PT, R6, c[0x0][0x178], !P5 ;  /* 0x00005e0006007a0c */ /* 0x000fe40006fa1270 */
[----:B------:R-:W-:Y:S01]  /*2a990*/  IADD3 R4, R26, 0x1d, RZ ;  /* 0x0000001d1a047810 */ /* 0x000fe20007ffe0ff */
[----:B0-----:R-:W-:Y:S01]  /*2a9a0*/  IMAD.WIDE R8, R0, 0x2, R28 ;  /* 0x0000000200087825 */ /* 0x001fe200078e021c */
[----:B------:R-:W-:-:S04]  /*2a9b0*/  PRMT R0, R22, 0x7632, R0 ;  /* 0x0000763216007816 */ /* 0x000fc80000000000 */
[----:B--2---:R0:W-:Y:S01]  /*2a9c0*/  @P6 STG.E.U16 [R8.64], R23 ;  /* 0x0000001708006986 */ /* 0x0041e2000c101506 */
[----:B------:R-:W-:Y:S02]  /*2a9d0*/  ISETP.LT.AND P6, PT, R7, c[0x0][0x178], !P4 ;  /* 0x00005e0007007a0c */ /* 0x000fe400067c1270 */
[----:B------:R-:W-:Y:S01]  /*2a9e0*/  ISETP.LT.AND P4, PT, R6, c[0x0][0x178], !P4 ;  /* 0x00005e0006007a0c */ /* 0x000fe20006781270 */
[----:B------:R1:W-:Y:S01]  /*2a9f0*/  @P0 STG.E.U16 [R16.64], R0 ;  /* 0x0000000010000986 */ /* 0x0003e2000c101506 */
[----:B------:R-:W-:Y:S02]  /*2aa00*/  ISETP.GE.AND P1, PT, R4, c[0x0][0x17c], PT ;  /* 0x00005f0004007a0c */ /* 0x000fe40003f26270 */
[----:B------:R-:W-:Y:S01]  /*2aa10*/  PRMT R4, R23, 0x7632, R4 ;  /* 0x0000763217047816 */ /* 0x000fe20000000004 */
[C---:B0-----:R-:W-:Y:S01]  /*2aa20*/  IMAD.WIDE R8, R20.reuse, 0x2, R28 ;  /* 0x0000000214087825 */ /* 0x041fe200078e021c */
[----:B-1----:R-:W-:-:S04]  /*2aa30*/  IADD3 R0, R20, c[0x0][0x198], RZ ;  /* 0x0000660014007a10 */ /* 0x002fc80007ffe0ff */
[----:B------:R0:W-:Y:S01]  /*2aa40*/  @P5 STG.E.U16 [R8.64], R4 ;  /* 0x0000000408005986 */ /* 0x0001e2000c101506 */
[----:B------:R-:W-:-:S04]  /*2aa50*/  IMAD.WIDE R16, R0, 0x2, R2 ;  /* 0x0000000200107825 */ /* 0x000fc800078e0202 */
[----:B------:R-:W-:Y:S01]  /*2aa60*/  IMAD.WIDE R20, R0, 0x2, R28 ;  /* 0x0000000200147825 */ /* 0x000fe200078e021c */
[C---:B------:R-:W-:Y:S02]  /*2aa70*/  IADD3 R12, R26.reuse, 0x1c, RZ ;  /* 0x0000001c1a0c7810 */ /* 0x040fe40007ffe0ff */
[----:B------:R-:W-:Y:S02]  /*2aa80*/  IADD3 R22, R26, 0x1f, RZ ;  /* 0x0000001f1a167810 */ /* 0x000fe40007ffe0ff */
[----:B------:R-:W-:Y:S02]  /*2aa90*/  ISETP.GE.AND P3, PT, R12, c[0x0][0x17c], PT ;  /* 0x00005f000c007a0c */ /* 0x000fe40003f66270 */
[----:B------:R-:W-:Y:S02]  /*2aaa0*/  IADD3 R12, R26, 0x1e, RZ ;  /* 0x0000001e1a0c7810 */ /* 0x000fe40007ffe0ff */
[----:B0-----:R-:W-:Y:S02]  /*2aab0*/  IADD3 R8, R0, c[0x0][0x198], RZ ;  /* 0x0000660000087a10 */ /* 0x001fe40007ffe0ff */
[----:B------:R-:W-:-:S02]  /*2aac0*/  ISETP.GE.AND P5, PT, R22, c[0x0][0x17c], PT ;  /* 0x00005f0016007a0c */ /* 0x000fc40003fa6270 */
[----:B------:R-:W-:Y:S02]  /*2aad0*/  ISETP.GE.AND P0, PT, R12, c[0x0][0x17c], PT ;  /* 0x00005f000c007a0c */ /* 0x000fe40003f06270 */
[----:B------:R-:W-:Y:S02]  /*2aae0*/  PRMT R22, R5, 0x7632, R22 ;  /* 0x0000763205167816 */ /* 0x000fe40000000016 */
[----:B------:R-:W-:Y:S02]  /*2aaf0*/  IADD3 R23, R26, 0x20, RZ ;  /* 0x000000201a177810 */ /* 0x000fe40007ffe0ff */
[----:B------:R-:W-:Y:S01]  /*2ab00*/  IADD3 R0, R8, c[0x0][0x198], RZ ;  /* 0x0000660008007a10 */ /* 0x000fe20007ffe0ff */
[----:B---3--:R-:W-:Y:S04]  /*2ab10*/  @P6 STG.E.U16 [R16.64], R27 ;  /* 0x0000001b10006986 */ /* 0x008fe8000c101506 */
[----:B------:R0:W-:Y:S01]  /*2ab20*/  @P4 STG.E.U16 [R20.64], R5 ;  /* 0x0000000514004986 */ /* 0x0001e2000c101506 */
[----:B------:R-:W-:-:S02]  /*2ab30*/  ISETP.LT.AND P4, PT, R7, c[0x0][0x178], !P2 ;  /* 0x00005e0007007a0c */ /* 0x000fc40005781270 */
[----:B------:R-:W-:Y:S02]  /*2ab40*/  PRMT R12, R27, 0x7632, R12 ;  /* 0x000076321b0c7816 */ /* 0x000fe4000000000c */
[----:B------:R-:W-:Y:S02]  /*2ab50*/  ISETP.LT.AND P6, PT, R7, c[0x0][0x178], !P3 ;  /* 0x00005e0007007a0c */ /* 0x000fe40005fc1270 */
[----:B------:R-:W-:Y:S01]  /*2ab60*/  ISETP.LT.AND P2, PT, R6, c[0x0][0x178], !P2 ;  /* 0x00005e0006007a0c */ /* 0x000fe20005741270 */
[----:B0-----:R-:W-:Y:S01]  /*2ab70*/  IMAD.WIDE R4, R8, 0x2, R2 ;  /* 0x0000000208047825 */ /* 0x001fe200078e0202 */
[----:B------:R-:W-:Y:S02]  /*2ab80*/  ISETP.LT.AND P3, PT, R6, c[0x0][0x178], !P3 ;  /* 0x00005e0006007a0c */ /* 0x000fe40005f61270 */
[----:B------:R-:W2:Y:S04]  /*2ab90*/  LDL.LU R6, [R1+0xdf0] ;  /* 0x000df00001067983 */ /* 0x000ea80000300800 */
[----:B------:R-:W-:Y:S01]  /*2aba0*/  @P4 STG.E.U16 [R4.64], R12 ;  /* 0x0000000c04004986 */ /* 0x000fe2000c101506 */
[----:B------:R-:W-:-:S03]  /*2abb0*/  ISETP.GE.AND P4, PT, R23, c[0x0][0x17c], PT ;  /* 0x00005f0017007a0c */ /* 0x000fc60003f86270 */
[----:B------:R-:W3:Y:S04]  /*2abc0*/  LDL.LU R27, [R1+0x34] ;  /* 0x00003400011b7983 */ /* 0x000ee80000300800 */
[----:B------:R-:W5:Y:S01]  /*2abd0*/  LDL R23, [R1+0x764] ;  /* 0x0007640001177983 */ /* 0x000f620000100800 */
[----:B------:R-:W-:-:S05]  /*2abe0*/  IMAD.WIDE R8, R8, 0x2, R28 ;  /* 0x0000000208087825 */ /* 0x000fca00078e021c */
[----:B------:R0:W-:Y:S04]  /*2abf0*/  @P2 STG.E.U16 [R8.64], R22 ;  /* 0x0000001608002986 */ /* 0x0001e8000c101506 */
[----:B0-----:R-:W2:Y:S01]  /*2ac00*/  LDL.LU R22, [R1+0x1e4] ;  /* 0x0001e40001167983 */ /* 0x001ea20000300800 */
[----:B------:R-:W-:-:S04]  /*2ac10*/  IMAD.WIDE R16, R0, 0x2, R2 ;  /* 0x0000000200107825 */ /* 0x000fc800078e0202 */
[----:B------:R-:W-:Y:S01]  /*2ac20*/  IMAD.WIDE R20, R0, 0x2, R28 ;  /* 0x0000000200147825 */ /* 0x000fe200078e021c */
[----:B----4-:R0:W-:Y:S04]  /*2ac30*/  @P6 STG.E.U16 [R16.64], R24 ;  /* 0x0000001810006986 */ /* 0x0101e8000c101506 */
[----:B------:R1:W-:Y:S01]  /*2ac40*/  @P3 STG.E.U16 [R20.64], R13 ;  /* 0x0000000d14003986 */ /* 0x0003e2000c101506 */
[----:B0-----:R-:W-:-:S03]  /*2ac50*/  PRMT R16, R24, 0x7632, R16 ;  /* 0x0000763218107816 */ /* 0x001fc60000000010 */
[----:B-1----:R-:W4:Y:S04]  /*2ac60*/  LDL.LU R21, [R1+0x158] ;  /* 0x0001580001157983 */ /* 0x002f280000300800 */
[----:B------:R-:W4:Y:S01]  /*2ac70*/  LDL.LU R24, [R1+0x28] ;  /* 0x0000280001187983 */ /* 0x000f220000300800 */
[C---:B------:R-:W-:Y:S02]  /*2ac80*/  ISETP.LT.AND P6, PT, R7.reuse, c[0x0][0x178], !P1 ;  /* 0x00005e0007007a0c */ /* 0x040fe40004fc1270 */
[----:B------:R-:W-:Y:S02]  /*2ac90*/  IADD3 R8, R0, c[0x0][0x198], RZ ;  /* 0x0000660000087a10 */ /* 0x000fe40007ffe0ff */
[----:B------:R-:W-:Y:S02]  /*2aca0*/  ISETP.LT.AND P3, PT, R7, c[0x0][0x178], !P0 ;  /* 0x00005e0007007a0c */ /* 0x000fe40004761270 */
[----:B------:R-:W-:Y:S01]  /*2acb0*/  IADD3 R12, R26, 0x21, RZ ;  /* 0x000000211a0c7810 */ /* 0x000fe20007ffe0ff */
[C---:B------:R-:W-:Y:S01]  /*2acc0*/  IMAD.WIDE R4, R8.reuse, 0x2, R2 ;  /* 0x0000000208047825 */ /* 0x040fe200078e0202 */
[----:B------:R-:W-:-:S02]  /*2acd0*/  IADD3 R20, R8, c[0x0][0x198], RZ ;  /* 0x0000660008147a10 */ /* 0x000fc40007ffe0ff */
[----:B------:R-:W-:Y:S01]  /*2ace0*/  PRMT R17, R13, 0x7632, R17 ;  /* 0x000076320d117816 */ /* 0x000fe20000000011 */
[----:B------:R-:W-:Y:S01]  /*2acf0*/  IMAD.WIDE R8, R8, 0x2, R28 ;  /* 0x0000000208087825 */ /* 0x000fe200078e021c */
[----:B------:R-:W-:Y:S01]  /*2ad00*/  ISETP.GE.AND P2, PT, R12, c[0x0][0x17c], PT ;  /* 0x00005f000c007a0c */ /* 0x000fe20003f46270 */
[----:B------:R0:W-:Y:S02]  /*2ad10*/  @P6 STG.E.U16 [R4.64], R16 ;  /* 0x0000001004006986 */ /* 0x0001e4000c101506 */
[----:B------:R-:W-:-:S04]  /*2ad20*/  IMAD.WIDE R12, R20, 0x2, R2 ;  /* 0x00000002140c7825 */ /* 0x000fc800078e0202 */
[----:B0-----:R-:W-:Y:S01]  /*2ad30*/  IMAD.WIDE R4, R20, 0x2, R28 ;  /* 0x0000000214047825 */ /* 0x001fe200078e021c */
[----:B------:R-:W-:-:S04]  /*2ad40*/  IADD3 R0, R26, 0x22, RZ ;  /* 0x000000221a007810 */ /* 0x000fc80007ffe0ff */
[----:B------:R-:W-:Y:S02]  /*2ad50*/  ISETP.GE.AND P6, PT, R0, c[0x0][0x17c], PT ;  /* 0x00005f0000007a0c */ /* 0x000fe40003fc6270 */
[----:B------:R-:W-:Y:S02]  /*2ad60*/  IADD3 R0, R26, 0x23, RZ ;  /* 0x000000231a007810 */ /* 0x000fe40007ffe0ff */
[C---:B-----5:R-:W-:Y:S02]  /*2ad70*/  ISETP.LT.AND P1, PT, R23.reuse, c[0x0][0x178], !P1 ;  /* 0x00005e0017007a0c */ /* 0x060fe40004f21270 */
[----:B------:R-:W-:-:S11]  /*2ad80*/  ISETP.LT.AND P0, PT, R23, c[0x0][0x178], !P0 ;  /* 0x00005e0017007a0c */ /* 0x000fd60004701270 */
[----:B------:R-:W-:Y:S04]  /*2ad90*/  @P1 STG.E.U16 [R8.64], R17 ;  /* 0x0000001108001986 */ /* 0x000fe8000c101506 */
[----:B--2---:R0:W-:Y:S04]  /*2ada0*/  @P3 STG.E.U16 [R12.64], R22 ;  /* 0x000000160c003986 */ /* 0x0041e8000c101506 */
[----:B---3--:R1:W-:Y:S01]  /*2adb0*/  @P0 STG.E.U16 [R4.64], R27 ;  /* 0x0000001b04000986 */ /* 0x0083e2000c101506 */
[----:B0-----:R-:W-:-:S03]  /*2adc0*/  PRMT R13, R27, 0x7632, R13 ;  /* 0x000076321b0d7816 */ /* 0x001fc6000000000d */
[----:B-1----:R-:W2:Y:S01]  /*2add0*/  LDL.LU R27, [R1+0x178] ;  /* 0x00017800011b7983 */ /* 0x002ea20000300800 */
[----:B------:R-:W-:Y:S02]  /*2ade0*/  ISETP.LT.AND P1, PT, R7, c[0x0][0x178], !P5 ;  /* 0x00005e0007007a0c */ /* 0x000fe40006f21270 */
[----:B------:R-:W-:Y:S02]  /*2adf0*/  ISETP.LT.AND P5, PT, R23, c[0x0][0x178], !P5 ;  /* 0x00005e0017007a0c */ /* 0x000fe40006fa1270 */
[----:B------:R-:W-:Y:S02]  /*2ae00*/  ISETP.GE.AND P3, PT, R0, c[0x0][0x17c], PT ;  /* 0x00005f0000007a0c */ /* 0x000fe40003f66270 */
[----:B------:R-:W-:Y:S02]  /*2ae10*/  IADD3 R0, R20, c[0x0][0x198], RZ ;  /* 0x0000660014007a10 */ /* 0x000fe40007ffe0ff */
[----:B------:R-:W-:Y:S02]  /*2ae20*/  ISETP.LT.AND P0, PT, R7, c[0x0][0x178], !P4 ;  /* 0x00005e0007007a0c */ /* 0x000fe40006701270 */
[----:B------:R-:W-:Y:S01]  /*2ae30*/  PRMT R12, R22, 0x7632, R12 ;  /* 0x00007632160c7816 */ /* 0x000fe2000000000c */
[----:B------:R-:W-:Y:S01]  /*2ae40*/  IMAD.WIDE R8, R0, 0x2, R2 ;  /* 0x0000000200087825 */ /* 0x000fe200078e0202 */
[----:B------:R-:W3:Y:S01]  /*2ae50*/  LDL.LU R22, [R1+0x8] ;  /* 0x0000080001167983 */ /* 0x000ee20000300800 */
[----:B------:R-:W-:-:S02]  /*2ae60*/  ISETP.LT.AND P4, PT, R23, c[0x0][0x178], !P4 ;  /* 0x00005e0017007a0c */ /* 0x000fc40006781270 */
[C-C-:B------:R-:W-:Y:S01]  /*2ae70*/  IMAD.WIDE R4, R0.reuse, 0x2, R28.reuse ;  /* 0x0000000200047825 */ /* 0x140fe200078e021c */
[----:B------:R-:W-:Y:S01]  /*2ae80*/  IADD3 R0, R0, c[0x0][0x198], RZ ;  /* 0x0000660000007a10 */ /* 0x000fe20007ffe0ff */
[----:B------:R0:W-:Y:S04]  /*2ae90*/  @P1 STG.E.U16 [R8.64], R12 ;  /* 0x0000000c08001986 */ /* 0x0001e8000c101506 */
[----:B------:R1:W-:Y:S01]  /*2aea0*/  @P5 STG.E.U16 [R4.64], R13 ;  /* 0x0000000d04005986 */ /* 0x0003e2000c101506 */
[----:B0-----:R-:W-:Y:S01]  /*2aeb0*/  IADD3 R12, R26, 0x25, RZ ;  /* 0x000000251a0c7810 */ /* 0x001fe20007ffe0ff */
[----:B------:R-:W-:-:S04]  /*2aec0*/  IMAD.WIDE R8, R0, 0x2, R28 ;  /* 0x0000000200087825 */ /* 0x000fc800078e021c */
[----:B-1----:R-:W-:-:S05]  /*2aed0*/  IMAD.WIDE R4, R0, 0x2, R2 ;  /* 0x0000000200047825 */ /* 0x002fca00078e0202 */
[----:B----4-:R-:W-:Y:S01]  /*2aee0*/  @P0 STG.E.U16 [R4.64], R21 ;  /* 0x0000001504000986 */ /* 0x010fe2000c101506 */
[----:B------:R-:W-:Y:S02]  /*2aef0*/  ISETP.GE.AND P0, PT, R12, c[0x0][0x17c], PT ;  /* 0x00005f000c007a0c */ /* 0x000fe40003f06270 */
[----:B------:R-:W-:Y:S01]  /*2af00*/  PRMT R12, R24, 0x7632, R12 ;  /* 0x00007632180c7816 */ /* 0x000fe2000000000c */
[----:B------:R0:W-:Y:S04]  /*2af10*/  @P4 STG.E.U16 [R8.64], R24 ;  /* 0x0000001808004986 */ /* 0x0001e8000c101506 */
[----:B0-----:R-:W4:Y:S01]  /*2af20*/  LDL.LU R24, [R1+0x198] ;  /* 0x0001980001187983 */ /* 0x001f220000300800 */
[----:B------:R-:W-:Y:S02]  /*2af30*/  ISETP.LT.AND P5, PT, R7, c[0x0][0x178], !P2 ;  /* 0x00005e0007007a0c */ /* 0x000fe400057a1270 */
[----:B------:R-:W-:-:S02]  /*2af40*/  IADD3 R0, R0, c[0x0][0x198], RZ ;  /* 0x0000660000007a10 */ /* 0x000fc40007ffe0ff */
[----:B------:R-:W-:Y:S02]  /*2af50*/  ISETP.LT.AND P2, PT, R23, c[0x0][0x178], !P2 ;  /* 0x00005e0017007a0c */ /* 0x000fe40005741270 */
[----:B------:R-:W-:Y:S01]  /*2af60*/  ISETP.LT.AND P4, PT, R7, c[0x0][0x178], !P6 ;  /* 0x00005e0007007a0c */ /* 0x000fe20007781270 */
[----:B------:R-:W-:Y:S01]  /*2af70*/  IMAD.WIDE R4, R0, 0x2, R2 ;  /* 0x0000000200047825 */ /* 0x000fe200078e0202 */
[----:B------:R-:W-:-:S03]  /*2af80*/  PRMT R13, R21, 0x7632, R13 ;  /* 0x00007632150d7816 */ /* 0x000fc6000000000d */
[C---:B------:R-:W-:Y:S01]  /*2af90*/  IMAD.WIDE R8, R0.reuse, 0x2, R28 ;  /* 0x0000000200087825 */ /* 0x040fe200078e021c */
[----:B------:R-:W-:Y:S01]  /*2afa0*/  IADD3 R0, R0, c[0x0][0x198], RZ ;  /* 0x0000660000007a10 */ /* 0x000fe20007ffe0ff */
[----:B------:R0:W-:Y:S04]  /*2afb0*/  @P5 STG.E.U16 [R4.64], R13 ;  /* 0x0000000d04005986 */ /* 0x0001e8000c101506 */
[----:B------:R1:W-:Y:S01]  /*2afc0*/  @P2 STG.E.U16 [R8.64], R12 ;  /* 0x0000000c08002986 */ /* 0x0003e2000c101506 */
[C---:B0-----:R-:W-:Y:S01]  /*2afd0*/  IMAD.WIDE R4, R0.reuse, 0x2, R2 ;  /* 0x0000000200047825 */ /* 0x041fe200078e0202 */
[----:B-1----:R-:W-:Y:S02]  /*2afe0*/  IADD3 R12, R0, c[0x0][0x198], RZ ;  /* 0x00006600000c7a10 */ /* 0x002fe40007ffe0ff */
[----:B------:R-:W-:-:S02]  /*2aff0*/  ISETP.LT.AND P6, PT, R23, c[0x0][0x178], !P6 ;  /* 0x00005e0017007a0c */ /* 0x000fc400077c1270 */
[----:B------:R-:W-:Y:S02]  /*2b000*/  ISETP.LT.AND P2, PT, R7, c[0x0][0x178], !P3 ;  /* 0x00005e0007007a0c */ /* 0x000fe40005f41270 */
[C---:B------:R-:W-:Y:S02]  /*2b010*/  IADD3 R16, R26.reuse, 0x24, RZ ;  /* 0x000000241a107810 */ /* 0x040fe40007ffe0ff */
[----:B------:R-:W-:Y:S02]  /*2b020*/  IADD3 R8, R26, 0x27, RZ ;  /* 0x000000271a087810 */ /* 0x000fe40007ffe0ff */
[----:B------:R-:W-:Y:S02]  /*2b030*/  ISETP.GE.AND P1, PT, R16, c[0x0][0x17c], PT ;  /* 0x00005f0010007a0c */ /* 0x000fe40003f26270 */
[----:B------:R-:W-:Y:S02]  /*2b040*/  ISETP.LT.AND P3, PT, R23, c[0x0][0x178], !P3 ;  /* 0x00005e0017007a0c */ /* 0x000fe40005f61270 */
[----:B------:R-:W-:-:S04]  /*2b050*/  IADD3 R13, R26, 0x26, RZ ;  /* 0x000000261a0d7810 */ /* 0x000fc80007ffe0ff */
[----:B------:R-:W-:Y:S01]  /*2b060*/  ISETP.GE.AND P5, PT, R13, c[0x0][0x17c], PT ;  /* 0x00005f000d007a0c */ /* 0x000fe20003fa6270 */
[----:B--2---:R0:W-:Y:S02]  /*2b070*/  @P4 STG.E.U16 [R4.64], R27 ;  /* 0x0000001b04004986 */ /* 0x0041e4000c101506 */
[----:B0-----:R-:W-:Y:S01]  /*2b080*/  IMAD.WIDE R4, R0, 0x2, R28 ;  /* 0x0000000200047825 */ /* 0x001fe200078e021c */
[----:B------:R-:W-:Y:S02]  /*2b090*/  PRMT R0, R27, 0x7632, R0 ;  /* 0x000076321b007816 */ /* 0x000fe40000000000 */
[----:B------:R-:W2:Y:S01]  /*2b0a0*/  LDL.LU R27, [R1+0x188] ;  /* 0x00018800011b7983 */ /* 0x000ea20000300800 */
[----:B------:R-:W-:Y:S01]  /*2b0b0*/  ISETP.GE.AND P4, PT, R8, c[0x0][0x17c], PT ;  /* 0x00005f0008007a0c */ /* 0x000fe20003f86270 */
[----:B------:R-:W-:Y:S02]  /*2b0c0*/  IMAD.WIDE R8, R12, 0x2, R2 ;  /* 0x000000020c087825 */ /* 0x000fe400078e0202 */
[----:B---3--:R0:W-:Y:S01]  /*2b0d0*/  @P6 STG.E.U16 [R4.64], R22 ;  /* 0x0000001604006986 */ /* 0x0081e2000c101506 */
[----:B------:R-:W-:-:S02]  /*2b0e0*/  ISETP.LT.AND P6, PT, R7, c[0x0][0x178], !P1 ;  /* 0x00005e0007007a0c */ /* 0x000fc40004fc1270 */
[----:B------:R-:W-:Y:S01]  /*2b0f0*/  ISETP.LT.AND P1, PT, R23, c[0x0][0x178], !P1 ;  /* 0x00005e0017007a0c */ /* 0x000fe20004f21270 */
[----:B------:R1:W-:Y:S01]  /*2b100*/  @P2 STG.E.U16 [R8.64], R0 ;  /* 0x0000000008002986 */ /* 0x0003e2000c101506 */
[----:B------:R-:W-:Y:S01]  /*2b110*/  PRMT R16, R22, 0x7632, R16 ;  /* 0x0000763216107816 */ /* 0x000fe20000000010 */
[C---:B0-----:R-:W-:Y:S02]  /*2b120*/  IMAD.WIDE R4, R12.reuse, 0x2, R28 ;  /* 0x000000020c047825 */ /* 0x041fe400078e021c */
[----:B------:R-:W3:Y:S01]  /*2b130*/  LDL.LU R22, [R1+0x1d8] ;  /* 0x0001d80001167983 */ /* 0x000ee20000300800 */
[----:B-1----:R-:W-:-:S03]  /*2b140*/  IADD3 R0, R12, c[0x0][0x198], RZ ;  /* 0x000066000c007a10 */ /* 0x002fc60007ffe0ff */
[----:B------:R-:W-:Y:S02]  /*2b150*/  @P3 STG.E.U16 [R4.64], R16 ;  /* 0x0000001004003986 */ /* 0x000fe4000c101506 */
[----:B------:R-:W-:-:S04]  /*2b160*/  IMAD.WIDE R8, R0, 0x2, R2 ;  /* 0x0000000200087825 */ /* 0x000fc800078e0202 */
[----:B------:R-:W-:Y:S01]  /*2b170*/  IMAD.WIDE R12, R0, 0x2, R28 ;  /* 0x00000002000c7825 */ /* 0x000fe200078e021c */
[----:B----4-:R-:W-:Y:S04]  /*2b180*/  @P6 STG.E.U16 [R8.64], R24 ;  /* 0x0000001808006986 */ /* 0x010fe8000c101506 */
[----:B------:R0:W-:Y:S02]  /*2b190*/  @P1 STG.E.U16 [R12.64], R10 ;  /* 0x0000000a0c001986 */ /* 0x0001e4000c101506 */
[----:B0-----:R-:W-:Y:S02]  /*2b1a0*/  PRMT R10, R24, 0x7632, R10 ;  /* 0x00007632180a7816 */ /* 0x001fe4000000000a */
[----:B------:R-:W4:Y:S01]  /*2b1b0*/  LDL.LU R24, [R1+0x18] ;  /* 0x0000180001187983 */ /* 0x000f220000300800 */
[----:B------:R-:W-:-:S02]  /*2b1c0*/  ISETP.LT.AND P1, PT, R7, c[0x0][0x178], !P0 ;  /* 0x00005e0007007a0c */ /* 0x000fc40004721270 */
[----:B------:R-:W-:Y:S02]  /*2b1d0*/  ISETP.LT.AND P0, PT, R23, c[0x0][0x178], !P0 ;  /* 0x00005e0017007a0c */ /* 0x000fe40004701270 */
[----:B------:R-:W-:Y:S02]  /*2b1e0*/  IADD3 R8, R0, c[0x0][0x198], RZ ;  /* 0x0000660000087a10 */ /* 0x000fe40007ffe0ff */
[----:B------:R-:W-:Y:S02]  /*2b1f0*/  ISETP.LT.AND P6, PT, R7, c[0x0][0x178], !P5 ;  /* 0x00005e0007007a0c */ /* 0x000fe40006fc1270 */
[----:B------:R-:W-:Y:S02]  /*2b200*/  IADD3 R20, R26, 0x29, RZ ;  /* 0x000000291a147810 */ /* 0x000fe40007ffe0ff */
[C---:B------:R-:W-:Y:S01]  /*2b210*/  IADD3 R0, R8.reuse, c[0x0][0x198], RZ ;  /* 0x0000660008007a10 */ /* 0x040fe20007ffe0ff */
[----:B------:R-:W-:Y:S01]  /*2b220*/  IMAD.WIDE R4, R8, 0x2, R2 ;  /* 0x0000000208047825 */ /* 0x000fe200078e0202 */
[----:B------:R-:W-:-:S02]  /*2b230*/  ISETP.GE.AND P3, PT, R20, c[0x0][0x17c], PT ;  /* 0x00005f0014007a0c */ /* 0x000fc40003f66270 */
[----:B------:R-:W-:Y:S01]  /*2b240*/  PRMT R20, R10, 0x7632, R20 ;  /* 0x000076320a147816 */ /* 0x000fe20000000014 */
[----:B------:R-:W-:Y:S01]  /*2b250*/  IMAD.WIDE R8, R8, 0x2, R28 ;  /* 0x0000000208087825 */ /* 0x000fe200078e021c */
[----:B------:R-:W-:Y:S03]  /*2b260*/  @P1 STG.E.U16 [R4.64], R10 ;  /* 0x0000000a04001986 */ /* 0x000fe6000c101506 */
[----:B------:R-:W-:Y:S01]  /*2b270*/  IMAD.WIDE R12, R0, 0x2, R2 ;  /* 0x00000002000c7825 */ /* 0x000fe200078e0202 */
[----:B------:R0:W-:Y:S01]  /*2b280*/  @P0 STG.E.U16 [R8.64], R20 ;  /* 0x0000001408000986 */ /* 0x0001e2000c101506 */
[----:B------:R-:W-:Y:S02]  /*2b290*/  ISETP.LT.AND P5, PT, R23, c[0x0][0x178], !P5 ;  /* 0x00005e0017007a0c */ /* 0x000fe40006fa1270 */
[----:B------:R-:W-:-:S04]  /*2b2a0*/  IADD3 R17, R26, 0x28, RZ ;  /* 0x000000281a117810 */ /* 0x000fc80007ffe0ff */
[----:B------:R-:W-:Y:S01]  /*2b2b0*/  ISETP.GE.AND P2, PT, R17, c[0x0][0x17c], PT ;  /* 0x00005f0011007a0c */ /* 0x000fe20003f46270 */
[C---:B------:R-:W-:Y:S01]  /*2b2c0*/  IMAD.WIDE R16, R0.reuse, 0x2, R28 ;  /* 0x0000000200107825 */ /* 0x040fe200078e021c */
[----:B0-----:R-:W-:-:S04]  /*2b2d0*/  IADD3 R8, R0, c[0x0][0x198], RZ ;  /* 0x0000660000087a10 */ /* 0x001fc80007ffe0ff */
[C---:B------:R-:W-:Y:S01]  /*2b2e0*/  IADD3 R0, R8.reuse, c[0x0][0x198], RZ ;  /* 0x0000660008007a10 */ /* 0x040fe20007ffe0ff */
[----:B------:R-:W-:-:S04]  /*2b2f0*/  IMAD.WIDE R4, R8, 0x2, R2 ;  /* 0x0000000208047825 */ /* 0x000fc800078e0202 */
[----:B------:R-:W-:Y:S01]  /*2b300*/  IMAD.WIDE R8, R8, 0x2, R28 ;  /* 0x0000000208087825 */ /* 0x000fe200078e021c */
[----:B--2---:R0:W-:Y:S01]  /*2b310*/  @P6 STG.E.U16 [R12.64], R27 ;  /* 0x0000001b0c006986 */ /* 0x0041e2000c101506 */
[----:B------:R-:W-:-:S03]  /*2b320*/  PRMT R10, R27, 0x7632, R10 ;  /* 0x000076321b0a7816 */ /* 0x000fc6000000000a */
[----:B0-----:R-:W2:Y:S01]  /*2b330*/  LDL.LU R27, [R1+0x1c8] ;  /* 0x0001c800011b7983 */ /* 0x001ea20000300800 */
[----:B------:R-:W-:Y:S02]  /*2b340*/  ISETP.LT.AND P6, PT, R7, c[0x0][0x178], !P4 ;  /* 0x00005e0007007a0c */ /* 0x000fe400067c1270 */
[----:B------:R-:W-:Y:S01]  /*2b350*/  ISETP.LT.AND P4, PT, R23, c[0x0][0x178], !P4 ;  /* 0x00005e0017007a0c */ /* 0x000fe20006781270 */
[----:B------:R0:W-:Y:S01]  /*2b360*/  @P5 STG.E.U16 [R16.64], R18 ;  /* 0x0000001210005986 */ /* 0x0001e2000c101506 */
[----:B------:R-:W-:Y:S02]  /*2b370*/  ISETP.LT.AND P5, PT, R7, c[0x0][0x178], !P2 ;  /* 0x00005e0007007a0c */ /* 0x000fe400057a1270 */
[----:B------:R-:W-:Y:S02]  /*2b380*/  ISETP.LT.AND P2, PT, R23, c[0x0][0x178], !P2 ;  /* 0x00005e0017007a0c */ /* 0x000fe40005741270 */
[----:B------:R-:W-:-:S04]  /*2b390*/  IADD3 R12, R26, 0x2b, RZ ;  /* 0x0000002b1a0c7810 */ /* 0x000fc80007ffe0ff */
[----:B------:R-:W-:Y:S01]  /*2b3a0*/  ISETP.GE.AND P0, PT, R12, c[0x0][0x17c], PT ;  /* 0x00005f000c007a0c */ /* 0x000fe20003f06270 */
[----:B------:R-:W-:Y:S01]  /*2b3b0*/  IMAD.WIDE R12, R0, 0x2, R2 ;  /* 0x00000002000c7825 */ /* 0x000fe200078e0202 */
[----:B------:R1:W-:Y:S01]  /*2b3c0*/  @P6 STG.E.U16 [R4.64], R10 ;  /* 0x0000000a04006986 */ /* 0x0003e2000c101506 */
[----:B0-----:R-:W-:-:S05]  /*2b3d0*/  PRMT R18, R18, 0x7632, R18 ;  /* 0x0000763212127816 */ /* 0x001fca0000000012 */
[----:B------:R-:W-:Y:S01]  /*2b3e0*/  @P4 STG.E.U16 [R8.64], R18 ;  /* 0x0000001208004986 */ /* 0x000fe2000c101506 */
[----:B-1----:R-:W-:-:S03]  /*2b3f0*/  IMAD.WIDE R4, R0, 0x2, R28 ;  /* 0x0000000200047825 */ /* 0x002fc600078e021c */
[----:B---3--:R0:W-:Y:S04]  /*2b400*/  @P5 STG.E.U16 [R12.64], R22 ;  /* 0x000000160c005986 */ /* 0x0081e8000c101506 */
[----:B----4-:R1:W-:Y:S01]  /*2b410*/  @P2 STG.E.U16 [R4.64], R24 ;  /* 0x0000001804002986 */ /* 0x0103e2000c101506 */
[----:B0-----:R-:W-:-:S03]  /*2b420*/  PRMT R12, R24, 0x7632, R12 ;  /* 0x00007632180c7816 */ /* 0x001fc6000000000c */
[----:B-1----:R-:W3:Y:S01]  /*2b430*/  LDL.LU R24, [R1+0x1a8] ;  /* 0x0001a80001187983 */ /* 0x002ee20000300800 */
[C---:B------:R-:W-:Y:S02]  /*2b440*/  IADD3 R21, R26.reuse, 0x2a, RZ ;  /* 0x0000002a1a157810 */ /* 0x040fe40007ffe0ff */
[----:B------:R-:W-:Y:S02]  /*2b450*/  ISETP.LT.AND P4, PT, R7, c[0x0][0x178], !P3 ;  /* 0x00005e0007007a0c */ /* 0x000fe40005f81270 */
[----:B------:R-:W-:Y:S02]  /*2b460*/  ISETP.LT.AND P3, PT, R23, c[0x0][0x178], !P3 ;  /* 0x00005e0017007a0c */ /* 0x000fe40005f61270 */
[----:B------:R-:W-:Y:S02]  /*2b470*/  ISETP.GE.AND P1, PT, R21, c[0x0][0x17c], PT ;  /* 0x00005f0015007a0c */ /* 0x000fe40003f26270 */
[----:B------:R-:W-:Y:S02]  /*2b480*/  IADD3 R8, R26, 0x2d, RZ ;  /* 0x0000002d1a087810 */ /* 0x000fe40007ffe0ff */
[----:B------:R-:W-:-:S02]  /*2b490*/  IADD3 R0, R0, c[0x0][0x198], RZ ;  /* 0x0000660000007a10 */ /* 0x000fc40007ffe0ff */
[----:B------:R-:W-:Y:S02]  /*2b4a0*/  ISETP.LT.AND P2, PT, R7, c[0x0][0x178], !P1 ;  /* 0x00005e0007007a0c */ /* 0x000fe40004f41270 */
[----:B------:R-:W-:Y:S01]  /*2b4b0*/  ISETP.GE.AND P5, PT, R8, c[0x0][0x17c], PT ;  /* 0x00005f0008007a0c */ /* 0x000fe20003fa6270 */
[----:B------:R-:W-:Y:S01]  /*2b4c0*/  IMAD.WIDE R4, R0, 0x2, R2 ;  /* 0x0000000200047825 */ /* 0x000fe200078e0202 */
[----:B------:R-:W-:Y:S02]  /*2b4d0*/  ISETP.LT.AND P1, PT, R23, c[0x0][0x178], !P1 ;  /* 0x00005e0017007a0c */ /* 0x000fe40004f21270 */
[----:B------:R-:W-:Y:S01]  /*2b4e0*/  PRMT R10, R22, 0x7632, R10 ;  /* 0x00007632160a7816 */ /* 0x000fe2000000000a */
[C---:B------:R-:W-:Y:S01]  /*2b4f0*/  IMAD.WIDE R8, R0.reuse, 0x2, R28 ;  /* 0x0000000200087825 */ /* 0x040fe200078e021c */
[----:B------:R-:W-:Y:S01]  /*2b500*/  IADD3 R0, R0, c[0x0][0x198], RZ ;  /* 0x0000660000007a10 */ /* 0x000fe20007ffe0ff */
[----:B------:R-:W4:Y:S04]  /*2b510*/  LDL.LU R22, [R1+0x1e8] ;  /* 0x0001e80001167983 */ /* 0x000f280000300800 */
[----:B------:R0:W-:Y:S04]  /*2b520*/  @P4 STG.E.U16 [R4.64], R10 ;  /* 0x0000000a04004986 */ /* 0x0001e8000c101506 */
[----:B------:R1:W-:Y:S01]  /*2b530*/  @P3 STG.E.U16 [R8.64], R12 ;  /* 0x0000000c08003986 */ /* 0x0003e2000c101506 */
[----:B0-----:R-:W-:-:S04]  /*2b540*/  IMAD.WIDE R4, R0, 0x2, R2 ;  /* 0x0000000200047825 */ /* 0x001fc800078e0202 */
[----:B-1----:R-:W-:Y:S01]  /*2b550*/  IMAD.WIDE R8, R0, 0x2, R28 ;  /* 0x0000000200087825 */ /* 0x002fe200078e021c */
[----:B------:R-:W-:Y:S02]  /*2b560*/  IADD3 R16, R26, 0x2c, RZ ;  /* 0x0000002c1a107810 */ /* 0x000fe40007ffe0ff */
[----:B------:R-:W-:Y:S02]  /*2b570*/  ISETP.LT.AND P3, PT, R7, c[0x0][0x178], !P0 ;  /* 0x00005e0007007a0c */ /* 0x000fe40004761270 */
[----:B------:R-:W-:Y:S02]  /*2b580*/  ISETP.GE.AND P6, PT, R16, c[0x0][0x17c], PT ;  /* 0x00005f0010007a0c */ /* 0x000fe40003fc6270 */
[----:B------:R-:W-:Y:S02]  /*2b590*/  IADD3 R0, R0, c[0x0][0x198], RZ ;  /* 0x0000660000007a10 */ /* 0x000fe40007ffe0ff */
[----:B------:R-:W-:Y:S02]  /*2b5a0*/  ISETP.LT.AND P0, PT, R23, c[0x0][0x178], !P0 ;  /* 0x00005e0017007a0c */ /* 0x000fe40004701270 */
[----:B------:R-:W-:Y:S01]  /*2b5b0*/  IADD3 R10, R26, 0x2f, RZ ;  /* 0x0000002f1a0a7810 */ /* 0x000fe20007ffe0ff */
[----:B--2---:R-:W-:Y:S04]  /*2b5c0*/  @P2 STG.E.U16 [R4.64], R27 ;  /* 0x0000001b04002986 */ /* 0x004fe8000c101506 */
[----:B------:R0:W-:Y:S02]  /*2b5d0*/  @P1 STG.E.U16 [R8.64], R6 ;  /* 0x0000000608001986 */ /* 0x0001e4000c101506 */
[----:B0-----:R-:W-:-:S02]  /*2b5e0*/  PRMT R6, R27, 0x7632, R6 ;  /* 0x000076321b067816 */ /* 0x001fc40000000006 */
[----:B------:R-:W2:Y:S01]  /*2b5f0*/  LDL.LU R27, [R1+0x38] ;  /* 0x00003800011b7983 */ /* 0x000ea20000300800 */
[----:B------:R-:W-:Y:S01]  /*2b600*/  ISETP.LT.AND P1, PT, R7, c[0x0][0x178], !P6 ;  /* 0x00005e0007007a0c */ /* 0x000fe20007721270 */
[----:B------:R-:W-:Y:S01]  /*2b610*/  IMAD.WIDE R4, R0, 0x2, R2 ;  /* 0x0000000200047825 */ /* 0x000fe200078e0202 */
[----:B------:R-:W-:Y:S01]  /*2b620*/  ISETP.GE.AND P2, PT, R10, c[0x0][0x17c], PT ;  /* 0x00005f000a007a0c */ /* 0x000fe20003f46270 */
[----:B------:R-:W5:Y:S02]  /*2b630*/  LDL.LU R21, [R1+0x15c] ;  /* 0x00015c0001157983 */ /* 0x000f640000300800 */
[C---:B------:R-:W-:Y:S01]  /*2b640*/  IMAD.WIDE R8, R0.reuse, 0x2, R28 ;  /* 0x0000000200087825 */ /* 0x040fe200078e021c */
[----:B------:R-:W-:Y:S01]  /*2b650*/  IADD3 R0, R0, c[0x0][0x198], RZ ;  /* 0x0000660000007a10 */ /* 0x000fe20007ffe0ff */
[----:B------:R0:W-:Y:S01]  /*2b660*/  @P3 STG.E.U16 [R4.64], R6 ;  /* 0x0000000604003986 */ /* 0x0001e2000c101506 */
[----:B------:R-:W-:-:S05]  /*2b670*/  PRMT R10, R6, 0x7632, R10 ;  /* 0x00007632060a7816 */ /* 0x000fca000000000a */
[----:B------:R-:W-:Y:S01]  /*2b680*/  @P0 STG.E.U16 [R8.64], R10 ;  /* 0x0000000a08000986 */ /* 0x000fe2000c101506 */
[----:B0-----:R-:W-:Y:S01]  /*2b690*/  IMAD.WIDE R4, R0, 0x2, R2 ;  /* 0x0000000200047825 */ /* 0x001fe200078e0202 */
[----:B------:R-:W-:-:S04]  /*2b6a0*/  IADD3 R6, R26, 0x30, RZ ;  /* 0x000000301a067810 */ /* 0x000fc80007ffe0ff */
[----:B------:R-:W-:Y:S02]  /*2b6b0*/  ISETP.GE.AND P3, PT, R6, c[0x0][0x17c], PT ;  /* 0x00005f0006007a0c */ /* 0x000fe40003f66270 */
[C---:B------:R-:W-:Y:S01]  /*2b6c0*/  IADD3 R6, R0.reuse, c[0x0][0x198], RZ ;  /* 0x0000660000067a10 */ /* 0x040fe20007ffe0ff */
[----:B---3--:R0:W-:Y:S02]  /*2b6d0*/  @P1 STG.E.U16 [R4.64], R24 ;  /* 0x0000001804001986 */ /* 0x0081e4000c101506 */
[----:B0-----:R-:W-:Y:S01]  /*2b6e0*/  IMAD.WIDE R4, R0, 0x2, R28 ;  /* 0x0000000200047825 */ /* 0x001fe200078e021c */
[----:B------:R-:W-:Y:S02]  /*2b6f0*/  PRMT R0, R24, 0x7632, R0 ;  /* 0x0000763218007816 */ /* 0x000fe40000000000 */
[----:B------:R-:W3:Y:S01]  /*2b700*/  LDL.LU R24, [R1+0x2c] ;  /* 0x00002c0001187983 */ /* 0x000ee20000300800 */
[----:B------:R-:W-:Y:S02]  /*2b710*/  ISETP.LT.AND P6, PT, R23, c[0x0][0x178], !P6 ;  /* 0x00005e0017007a0c */ /* 0x000fe400077c1270 */
[----:B------:R-:W-:-:S02]  /*2b720*/  ISETP.LT.AND P0, PT, R7, c[0x0][0x178], !P5 ;  /* 0x00005e0007007a0c */ /* 0x000fc40006f01270 */
[C---:B------:R-:W-:Y:S02]  /*2b730*/  IADD3 R13, R26.reuse, 0x2e, RZ ;  /* 0x0000002e1a0d7810 */ /* 0x040fe40007ffe0ff */
[----:B------:R-:W-:Y:S02]  /*2b740*/  IADD3 R8, R26, 0x31, RZ ;  /* 0x000000311a087810 */ /* 0x000fe40007ffe0ff */
[----:B------:R-:W-:Y:S02]  /*2b750*/  ISETP.GE.AND P4, PT, R13, c[0x0][0x17c], PT ;  /* 0x00005f000d007a0c */ /* 0x000fe40003f86270 */
[----:B------:R-:W-:Y:S01]  /*2b760*/  ISETP.GE.AND P1, PT, R8, c[0x0][0x17c], PT ;  /* 0x00005f0008007a0c */ /* 0x000fe20003f26270 */
[----:B------:R-:W-:Y:S01]  /*2b770*/  IMAD.WIDE R8, R6, 0x2, R2 ;  /* 0x0000000206087825 */ /* 0x000fe200078e0202 */
[----:B------:R-:W-:Y:S01]  /*2b780*/  ISETP.LT.AND P5, PT, R23, c[0x0][0x178], !P5 ;  /* 0x00005e0017007a0c */ /* 0x000fe20006fa1270 */
[----:B------:R0:W-:Y:S01]  /*2b790*/  @P6 STG.E.U16 [R4.64], R14 ;  /* 0x0000000e04006986 */ /* 0x0001e2000c101506 */
[----:B------:R-:W-:-:S03]  /*2b7a0*/  ISETP.LT.AND P6, PT, R7, c[0x0][0x178], !P4 ;  /* 0x00005e0007007a0c */ /* 0x000fc600067c1270 */
[----:B------:R1:W-:Y:S01]  /*2b7b0*/  @P0 STG.E.U16 [R8.64], R0 ;  /* 0x0000000008000986 */ /* 0x0003e2000c101506 */
[----:B------:R-:W-:Y:S02]  /*2b7c0*/  ISETP.LT.AND P4, PT, R23, c[0x0][0x178], !P4 ;  /* 0x00005e0017007a0c */ /* 0x000fe40006781270 */
[----:B0-----:R-:W-:Y:S01]  /*2b7d0*/  PRMT R14, R14, 0x7632, R14 ;  /* 0x000076320e0e7816 */ /* 0x001fe2000000000e */
[C---:B------:R-:W-:Y:S01]  /*2b7e0*/  IMAD.WIDE R4, R6.reuse, 0x2, R28 ;  /* 0x0000000206047825 */ /* 0x040fe200078e021c */
[----:B-1----:R-:W-:Y:S02]  /*2b7f0*/  IADD3 R0, R6, c[0x0][0x198], RZ ;  /* 0x0000660006007a10 */ /* 0x002fe40007ffe0ff */
[----:B------:R-:W-:-:S03]  /*2b800*/  IADD3 R6, R26, 0x33, RZ ;  /* 0x000000331a067810 */ /* 0x000fc60007ffe0ff */
[----:B------:R-:W-:Y:S01]  /*2b810*/  IMAD.WIDE R8, R0, 0x2, R2 ;  /* 0x0000000200087825 */ /* 0x000fe200078e0202 */
[----:B------:R-:W-:Y:S01]  /*2b820*/  @P5 STG.E.U16 [R4.64], R14 ;  /* 0x0000000e04005986 */ /* 0x000fe2000c101506 */
[----:B------:R-:W-:Y:S02]  /*2b830*/  ISETP.GE.AND P5, PT, R6, c[0x0][0x17c], PT ;  /* 0x00005f0006007a0c */ /* 0x000fe40003fa6270 */
[----:B----4-:R-:W-:Y:S01]  /*2b840*/  PRMT R6, R22, 0x7632, R6 ;  /* 0x0000763216067816 */ /* 0x010fe20000000006 */
[----:B------:R0:W-:Y:S01]  /*2b850*/  @P6 STG.E.U16 [R8.64], R22 ;  /* 0x0000001608006986 */ /* 0x0001e2000c101506 */
[----:B------:R-:W-:Y:S01]  /*2b860*/  IADD3 R10, R26, 0x32, RZ ;  /* 0x000000321a0a7810 */ /* 0x000fe20007ffe0ff */
[----:B------:R-:W-:-:S03]  /*2b870*/  IMAD.WIDE R12, R0, 0x2, R28 ;  /* 0x00000002000c7825 */ /* 0x000fc600078e021c */
[----:B------:R-:W-:Y:S01]  /*2b880*/  ISETP.GE.AND P0, PT, R10, c[0x0][0x17c], PT ;  /* 0x00005f000a007a0c */ /* 0x000fe20003f06270 */
[----:B0-----:R-:W4:Y:S01]  /*2b890*/  LDL.LU R22, [R1+0x17c] ;  /* 0x00017c0001167983 */ /* 0x001f220000300800 */
[----:B------:R-:W-:Y:S02]  /*2b8a0*/  IADD3 R8, R0, c[0x0][0x198], RZ ;  /* 0x0000660000087a10 */ /* 0x000fe40007ffe0ff */
[----:B------:R-:W-:Y:S02]  /*2b8b0*/  ISETP.LT.AND P6, PT, R7, c[0x0][0x178], !P3 ;  /* 0x00005e0007007a0c */ /* 0x000fe40005fc1270 */
[----:B------:R-:W-:Y:S01]  /*2b8c0*/  ISETP.LT.AND P3, PT, R23, c[0x0][0x178], !P3 ;  /* 0x00005e0017007a0c */ /* 0x000fe20005f61270 */
[C---:B------:R-:W-:Y:S01]  /*2b8d0*/  IMAD.WIDE R4, R8.reuse, 0x2, R2 ;  /* 0x0000000208047825 */ /* 0x040fe200078e0202 */
[----:B------:R-:W-:-:S03]  /*2b8e0*/  IADD3 R0, R8, c[0x0][0x198], RZ ;  /* 0x0000660008007a10 */ /* 0x000fc60007ffe0ff */
[----:B------:R-:W-:Y:S01]  /*2b8f0*/  IMAD.WIDE R8, R8, 0x2, R28 ;  /* 0x0000000208087825 */ /* 0x000fe200078e021c */
[----:B--2---:R0:W-:Y:S01]  /*2b900*/  @P4 STG.E.U16 [R12.64], R27 ;  /* 0x0000001b0c004986 */ /* 0x0041e2000c101506 */
[----:B------:R-:W-:-:S03]  /*2b910*/  PRMT R10, R27, 0x7632, R10 ;  /* 0x000076321b0a7816 */ /* 0x000fc6000000000a */
[----:B0-----:R-:W2:Y:S01]  /*2b920*/  LDL.LU R27, [R1+0xc] ;  /* 0x00000c00011b7983 */ /* 0x001ea20000300800 */
[----:B------:R-:W-:Y:S02]  /*2b930*/  ISETP.LT.AND P4, PT, R7, c[0x0][0x178], !P2 ;  /* 0x00005e0007007a0c */ /* 0x000fe40005781270 */
[----:B------:R-:W-:Y:S01]  /*2b940*/  ISETP.LT.AND P2, PT, R23, c[0x0][0x178], !P2 ;  /* 0x00005e0017007a0c */ /* 0x000fe20005741270 */
[----:B------:R-:W-:-:S10]  /*2b950*/  IMAD.WIDE R12, R0, 0x2, R2 ;  /* 0x00000002000c7825 */ /* 0x000fd400078e0202 */
[----:B------:R0:W-:Y:S04]  /*2b960*/  @P4 STG.E.U16 [R4.64], R6 ;  /* 0x0000000604004986 */ /* 0x0001e8000c101506 */
[----:B------:R-:W-:Y:S04]  /*2b970*/  @P2 STG.E.U16 [R8.64], R10 ;  /* 0x0000000a08002986 */ /* 0x000fe8000c101506 */
[----:B-----5:R1:W-:Y:S01]  /*2b980*/  @P6 STG.E.U16 [R12.64], R21 ;  /* 0x000000150c006986 */ /* 0x0203e2000c101506 */
[C---:B0-----:R-:W-:Y:S01]  /*2b990*/  IMAD.WIDE R4, R0.reuse, 0x2, R28 ;  /* 0x0000000200047825 */ /* 0x041fe200078e021c */
[----:B-1----:R-:W-:-:S02]  /*2b9a0*/  IADD3 R12, R0, c[0x0][0x198], RZ ;  /* 0x00006600000c7a10 */ /* 0x002fc40007ffe0ff */
[----:B---3--:R-:W-:Y:S02]  /*2b9b0*/  PRMT R0, R24, 0x7632, R0 ;  /* 0x0000763218007816 */ /* 0x008fe40000000000 */
[----:B------:R0:W-:Y:S04]  /*2b9c0*/  @P3 STG.E.U16 [R4.64], R24 ;  /* 0x0000001804003986 */ /* 0x0001e8000c101506 */
[----:B0-----:R-:W3:Y:S01]  /*2b9d0*/  LDL.LU R24, [R1+0x19c] ;  /* 0x00019c0001187983 */ /* 0x001ee20000300800 */
[----:B------:R-:W-:Y:S02]  /*2b9e0*/  ISETP.LT.AND P6, PT, R7, c[0x0][0x178], !P1 ;  /* 0x00005e0007007a0c */ /* 0x000fe40004fc1270 */
[----:B------:R-:W-:Y:S02]  /*2b9f0*/  ISETP.LT.AND P1, PT, R23, c[0x0][0x178], !P1 ;  /* 0x00005e0017007a0c */ /* 0x000fe40004f21270 */
[----:B------:R-:W-:Y:S01]  /*2ba00*/  ISETP.LT.AND P3, PT, R7, c[0x0][0x178], !P0 ;  /* 0x00005e0007007a0c */ /* 0x000fe20004761270 */
[----:B------:R-:W-:Y:S01]  /*2ba10*/  IMAD.WIDE R8, R12, 0x2, R2 ;  /* 0x000000020c087825 */ /* 0x000fe200078e0202 */
[----:B------:R-:W-:-:S02]  /*2ba20*/  PRMT R10, R21, 0x7632, R10 ;  /* 0x00007632150a7816 */ /* 0x000fc4000000000a */
[C---:B------:R-:W-:Y:S01]  /*2ba30*/  IADD3 R6, R12.reuse, c[0x0][0x198], RZ ;  /* 0x000066000c067a10 */ /* 0x040fe20007ffe0ff */
[----:B------:R-:W-:Y:S01]  /*2ba40*/  IMAD.WIDE R4, R12, 0x2, R28 ;  /* 0x000000020c047825 */ /* 0x000fe200078e021c */
[----:B------:R-:W-:-:S03]  /*2ba50*/  ISETP.LT.AND P0, PT, R23, c[0x0][0x178], !P0 ;  /* 0x00005e0017007a0c */ /* 0x000fc60004701270 */
[----:B------:R0:W-:Y:S04]  /*2ba60*/  @P6 STG.E.U16 [R8.64], R10 ;  /* 0x0000000a08006986 */ /* 0x0001e8000c101506 */
[----:B------:R1:W-:Y:S01]  /*2ba70*/  @P1 STG.E.U16 [R4.64], R0 ;  /* 0x0000000004001986 */ /* 0x0003e2000c101506 */
[----:B0-----:R-:W-:Y:S01]  /*2ba80*/  IMAD.WIDE R8, R6, 0x2, R2 ;  /* 0x0000000206087825 */ /* 0x001fe200078e0202 */
[----:B------:R-:W-:-:S03]  /*2ba90*/  IADD3 R10, R26, 0x37, RZ ;  /* 0x000000371a0a7810 */ /* 0x000fc60007ffe0ff */
[----:B-1----:R-:W-:Y:S01]  /*2baa0*/  IMAD.WIDE R4, R6, 0x2, R28 ;  /* 0x0000000206047825 */ /* 0x002fe200078e021c */
[C---:B------:R-:W-:Y:S02]  /*2bab0*/  IADD3 R14, R26.reuse, 0x34, RZ ;  /* 0x000000341a0e7810 */ /* 0x040fe40007ffe0ff */
[----:B------:R-:W-:Y:S01]  /*2bac0*/  IADD3 R16, R26, 0x35, RZ ;  /* 0x000000351a107810 */ /* 0x000fe20007ffe0ff */
[----:B----4-:R0:W-:Y:S01]  /*2bad0*/  @P3 STG.E.U16 [R8.64], R22 ;  /* 0x0000001608003986 */ /* 0x0101e2000c101506 */
[----:B------:R-:W-:Y:S02]  /*2bae0*/  ISETP.LT.AND P3, PT, R7, c[0x0][0x178], !P5 ;  /* 0x00005e0007007a0c */ /* 0x000fe40006f61270 */
[----:B------:R-:W-:Y:S02]  /*2baf0*/  ISETP.LT.AND P5, PT, R23, c[0x0][0x178], !P5 ;  /* 0x00005e0017007a0c */ /* 0x000fe40006fa1270 */
[----:B------:R-:W-:Y:S02]  /*2bb00*/  ISETP.GE.AND P1, PT, R10, c[0x0][0x17c], PT ;  /* 0x00005f000a007a0c */ /* 0x000fe40003f26270 */
[----:B------:R-:W-:-:S02]  /*2bb10*/  PRMT R0, R22, 0x7632, R0 ;  /* 0x0000763216007816 */ /* 0x000fc40000000000 */
[----:B0-----:R-:W-:Y:S02]  /*2bb20*/  IADD3 R8, R6, c[0x0][0x198], RZ ;  /* 0x0000660006087a10 */ /* 0x001fe40007ffe0ff */
[----:B------:R-:W-:Y:S02]  /*2bb30*/  ISETP.GE.AND P4, PT, R14, c[0x0][0x17c], PT ;  /* 0x00005f000e007a0c */ /* 0x000fe40003f86270 */
[----:B------:R-:W-:Y:S02]  /*2bb40*/  IADD3 R6, R8, c[0x0][0x198], RZ ;  /* 0x0000660008067a10 */ /* 0x000fe40007ffe0ff */
[----:B------:R-:W-:Y:S02]  /*2bb50*/  ISETP.GE.AND P2, PT, R16, c[0x0][0x17c], PT ;  /* 0x00005f0010007a0c */ /* 0x000fe40003f46270 */
[C---:B------:R-:W-:Y:S02]  /*2bb60*/  IADD3 R16, R26.reuse, 0x39, RZ ;  /* 0x000000391a107810 */ /* 0x040fe40007ffe0ff */
[----:B------:R-:W-:-:S04]  /*2bb70*/  IADD3 R13, R26, 0x36, RZ ;  /* 0x000000361a0d7810 */ /* 0x000fc80007ffe0ff */
[----:B------:R-:W-:Y:S01]  /*2bb80*/  ISETP.GE.AND P6, PT, R13, c[0x0][0x17c], PT ;  /* 0x00005f000d007a0c */ /* 0x000fe20003fc6270 */
[----:B------:R-:W-:Y:S01]  /*2bb90*/  IMAD.WIDE R12, R6, 0x2, R2 ;  /* 0x00000002060c7825 */ /* 0x000fe200078e0202 */
[----:B--2---:R0:W-:Y:S01]  /*2bba0*/  @P0 STG.E.U16 [R4.64], R27 ;  /* 0x0000001b04000986 */ /* 0x0041e2000c101506 */
[----:B------:R-:W-:Y:S02]  /*2bbb0*/  PRMT R10, R27, 0x7632, R10 ;  /* 0x000076321b0a7816 */ /* 0x000fe4000000000a */
[----:B------:R-:W-:Y:S02]  /*2bbc0*/  ISETP.LT.AND P0, PT, R7, c[0x0][0x178], !P4 ;  /* 0x00005e0007007a0c */ /* 0x000fe40006701270 */
[----:B------:R-:W2:Y:S01]  /*2bbd0*/  LDL.LU R7, [R1+0xdec] ;  /* 0x000dec0001077983 */ /* 0x000ea20000300800 */
[----:B0-----:R-:W-:-:S03]  /*2bbe0*/  IMAD.WIDE R4, R8, 0x2, R2 ;  /* 0x0000000208047825 */ /* 0x001fc600078e0202 */
[----:B------:R-:W4:Y:S01]  /*2bbf0*/  LDL.LU R27, [R1+0x18c] ;  /* 0x00018c00011b7983 */ /* 0x000f220000300800 */
[----:B------:R-:W-:-:S03]  /*2bc00*/  IMAD.WIDE R8, R8, 0x2, R28 ;  /* 0x0000000208087825 */ /* 0x000fc600078e021c */
[----:B------:R-:W-:Y:S04]  /*2bc10*/  @P3 STG.E.U16 [R4.64], R0 ;  /* 0x0000000004003986 */ /* 0x000fe8000c101506 */
[----:B------:R0:W-:Y:S01]  /*2bc20*/  @P5 STG.E.U16 [R8.64], R10 ;  /* 0x0000000a08005986 */ /* 0x0001e2000c101506 */
[----:B------:R-:W-:-:S03]  /*2bc30*/  ISETP.GE.AND P5, PT, R16, c[0x0][0x17c], PT ;  /* 0x00005f0010007a0c */ /* 0x000fc60003fa6270 */
[----:B------:R-:W5:Y:S04]  /*2bc40*/  LDL R16, [R1+0x760] ;  /* 0x0007600001107983 */ /* 0x000f680000100800 */
[----:B------:R-:W2:Y:S04]  /*2bc50*/  LDL.LU R22, [R1+0x1dc] ;  /* 0x0001dc0001167983 */ /* 0x000ea80000300800 */
[----:B---3--:R1:W-:Y:S01]  /*2bc60*/  @P0 STG.E.U16 [R12.64], R24 ;  /* 0x000000180c000986 */ /* 0x0083e2000c101506 */
[----:B0-----:R-:W-:-:S03]  /*2bc70*/  PRMT R10, R24, 0x7632, R10 ;  /* 0x00007632180a7816 */ /* 0x001fc6000000000a */
[----:B-1----:R-:W3:Y:S01]  /*2bc80*/  LDL.LU R24, [R1+0x1c] ;  /* 0x00001c0001187983 */ /* 0x002ee20000300800 */
[----:B------:R-:W-:Y:S01]  /*2bc90*/  ISETP.LT.AND P4, PT, R23, c[0x0][0x178], !P4 ;  /* 0x00005e0017007a0c */ /* 0x000fe20006781270 */
[C---:B------:R-:W-:Y:S01]  /*2bca0*/  IMAD.WIDE R4, R6.reuse, 0x2, R28 ;  /* 0x0000000206047825 */ /* 0x040fe200078e021c */
[----:B------:R-:W-:-:S04]  /*2bcb0*/  IADD3 R12, R6, c[0x0][0x198], RZ ;  /* 0x00006600060c7a10 */ /* 0x000fc80007ffe0ff */
[C---:B------:R-:W-:Y:S01]  /*2bcc0*/  IADD3 R6, R12.reuse, c[0x0][0x198], RZ ;  /* 0x000066000c067a10 */ /* 0x040fe20007ffe0ff */
[----:B------:R-:W-:-:S06]  /*2bcd0*/  IMAD.WIDE R8, R12, 0x2, R2 ;  /* 0x000000020c087825 */ /* 0x000fcc00078e0202 */
[----:B------:R0:W-:Y:S01]  /*2bce0*/  @P4 STG.E.U16 [R4.64], R11 ;  /* 0x0000000b04004986 */ /* 0x0001e2000c101506 */
[----:B------:R-:W-:Y:S02]  /*2bcf0*/  PRMT R0, R11, 0x7632, R0 ;  /* 0x000076320b007816 */ /* 0x000fe40000000000 */
[----:B------:R-:W-:Y:S01]  /*2bd00*/  IADD3 R14, R26, 0x38, RZ ;  /* 0x000000381a0e7810 */ /* 0x000fe20007ffe0ff */
[----:B0-----:R-:W-:-:S03]  /*2bd10*/  IMAD.WIDE R4, R12, 0x2, R28 ;  /* 0x000000020c047825 */ /* 0x001fc600078e021c */
[----:B------:R-:W-:Y:S02]  /*2bd20*/  ISETP.GE.AND P3, PT, R14, c[0x0][0x17c], PT ;  /* 0x00005f000e007a0c */ /* 0x000fe40003f66270 */
[----:B------:R-:W-:Y:S02]  /*2bd30*/  IADD3 R11, R26, 0x3a, RZ ;  /* 0x0000003a1a0b7810 */ /* 0x000fe40007ffe0ff */
[----:B------:R-:W-:Y:S02]  /*2bd40*/  PRMT R12, R19, 0x7632, R12 ;  /* 0x00007632130c7816 */ /* 0x000fe4000000000c */
[C---:B-----5:R-:W-:Y:S02]  /*2bd50*/  ISETP.LT.AND P0, PT, R16.reuse, c[0x0][0x178], !P2 ;  /* 0x00005e0010007a0c */ /* 0x060fe40005701270 */
[----:B------:R-:W-:Y:S02]  /*2bd60*/  ISETP.LT.AND P2, PT, R23, c[0x0][0x178], !P2 ;  /* 0x00005e0017007a0c */ /* 0x000fe40005741270 */
[----:B------:R-:W-:-:S02]  /*2bd70*/  ISETP.LT.AND P4, PT, R16, c[0x0][0x178], !P6 ;  /* 0x00005e0010007a0c */ /* 0x000fc40007781270 */
[----:B------:R-:W-:-:S07]  /*2bd80*/  ISETP.LT.AND P6, PT, R23, c[0x0][0x178], !P6 ;  /* 0x00005e0017007a0c */ /* 0x000fce00077c1270 */
[----:B------:R0:W-:Y:S04]  /*2bd90*/  @P0 STG.E.U16 [R8.64], R10 ;  /* 0x0000000a08000986 */ /* 0x0001e8000c101506 */
[----:B------:R1:W-:Y:S01]  /*2bda0*/  @P2 STG.E.U16 [R4.64], R0 ;  /* 0x0000000004002986 */ /* 0x0003e2000c101506 */
[----:B0-----:R-:W-:-:S04]  /*2bdb0*/  IMAD.WIDE R8, R6, 0x2, R2 ;  /* 0x0000000206087825 */ /* 0x001fc800078e0202 */
[----:B-1----:R-:W-:Y:S01]  /*2bdc0*/  IMAD.WIDE R4, R6, 0x2, R28 ;  /* 0x0000000206047825 */ /* 0x002fe200078e021c */
[----:B----4-:R0:W-:Y:S01]  /*2bdd0*/  @P4 STG.E.U16 [R8.64], R27 ;  /* 0x0000001b08004986 */ /* 0x0101e2000c101506 */
[C---:B------:R-:W-:Y:S02]  /*2bde0*/  ISETP.LT.AND P4, PT, R16.reuse, c[0x0][0x178], !P1 ;  /* 0x00005e0010007a0c */ /* 0x040fe40004f81270 */
[----:B------:R-:W-:Y:S01]  /*2bdf0*/  PRMT R0, R27, 0x7632, R0 ;  /* 0x000076321b007816 */ /* 0x000fe20000000000 */
[----:B------:R1:W-:Y:S01]  /*2be00*/  @P6 STG.E.U16 [R4.64], R19 ;  /* 0x0000001304006986 */ /* 0x0003e2000c101506 */
[----:B------:R-:W-:Y:S02]  /*2be10*/  ISETP.LT.AND P1, PT, R23, c[0x0][0x178], !P1 ;  /* 0x00005e0017007a0c */ /* 0x000fe40004f21270 */
[----:B------:R-:W-:Y:S01]  /*2be20*/  ISETP.LT.AND P6, PT, R16, c[0x0][0x178], !P3 ;  /* 0x00005e0010007a0c */ /* 0x000fe20005fc1270 */
[----:B0-----:R-:W4:Y:S01]  /*2be30*/  LDL.LU R27, [R1+0x1cc] ;  /* 0x0001cc00011b7983 */ /* 0x001f220000300800 */
[----:B------:R-:W-:-:S02]  /*2be40*/  IADD3 R8, R6, c[0x0][0x198], RZ ;  /* 0x0000660006087a10 */ /* 0x000fc40007ffe0ff */
[----:B------:R-:W-:Y:S02]  /*2be50*/  ISETP.LT.AND P3, PT, R23, c[0x0][0x178], !P3 ;  /* 0x00005e0017007a0c */ /* 0x000fe40005f61270 */
[----:B------:R-:W-:Y:S01]  /*2be60*/  IADD3 R10, R26, 0x3b, RZ ;  /* 0x0000003b1a0a7810 */ /* 0x000fe20007ffe0ff */
[C---:B-1----:R-:W-:Y:S01]  /*2be70*/  IMAD.WIDE R4, R8.reuse, 0x2, R2 ;  /* 0x0000000208047825 */ /* 0x042fe200078e0202 */
[C---:B------:R-:W-:Y:S02]  /*2be80*/  IADD3 R6, R8.reuse, c[0x0][0x198], RZ ;  /* 0x0000660008067a10 */ /* 0x040fe40007ffe0ff */
[----:B------:R-:W-:Y:S01]  /*2be90*/  ISETP.GE.AND P0, PT, R11, c[0x0][0x17c], PT ;  /* 0x00005f000b007a0c */ /* 0x000fe20003f06270 */
[----:B------:R-:W-:Y:S01]  /*2bea0*/  IMAD.WIDE R8, R8, 0x2, R28 ;  /* 0x0000000208087825 */ /* 0x000fe200078e021c */
[----:B------:R-:W-:Y:S01]  /*2beb0*/  ISETP.GE.AND P2, PT, R10, c[0x0][0x17c], PT ;  /* 0x00005f000a007a0c */ /* 0x000fe20003f46270 */
[----:B------:R0:W-:Y:S02]  /*2bec0*/  @P4 STG.E.U16 [R4.64], R0 ;  /* 0x0000000004004986 */ /* 0x0001e4000c101506 */
[----:B------:R-:W-:-:S02]  /*2bed0*/  IMAD.WIDE R10, R6, 0x2, R2 ;  /* 0x00000002060a7825 */ /* 0x000fc400078e0202 */
[----:B------:R-:W-:Y:S04]  /*2bee0*/  @P1 STG.E.U16 [R8.64], R12 ;  /* 0x0000000c08001986 */ /* 0x000fe8000c101506 */
[----:B--2---:R-:W-:Y:S01]  /*2bef0*/  @P6 STG.E.U16 [R10.64], R22 ;  /* 0x000000160a006986 */ /* 0x004fe2000c101506 */
[----:B0-----:R-:W-:Y:S01]  /*2bf00*/  IMAD.WIDE R4, R6, 0x2, R28 ;  /* 0x0000000206047825 */ /* 0x001fe200078e021c */
[----:B---3--:R-:W-:-:S04]  /*2bf10*/  PRMT R0, R24, 0x7632, R0 ;  /* 0x0000763218007816 */ /* 0x008fc80000000000 */
[----:B------:R0:W-:Y:S04]  /*2bf20*/  @P3 STG.E.U16 [R4.64], R24 ;  /* 0x0000001804003986 */ /* 0x0001e8000c101506 */
[----:B0-----:R-:W2:Y:S04]  /*2bf30*/  LDL.LU R24, [R1+0x1ac] ;  /* 0x0001ac0001187983 */ /* 0x001ea80000300800 */
[----:B------:R-:W3:Y:S01]  /*2bf40*/  LDL.LU R17, [R1+0x1ec] ;  /* 0x0001ec0001117983 */ /* 0x000ee20000300800 */
[----:B------:R-:W-:Y:S02]  /*2bf50*/  ISETP.LT.AND P6, PT, R16, c[0x0][0x178], !P5 ;  /* 0x00005e0010007a0c */ /* 0x000fe40006fc1270 */
[----:B------:R-:W-:Y:S01]  /*2bf60*/  IADD3 R11, R6, c[0x0][0x198], RZ ;  /* 0x00006600060b7a10 */ /* 0x000fe20007ffe0ff */
[----:B------:R-:W0:Y:S01]  /*2bf70*/  S2R R21, SR_TID.X ;  /* 0x0000000000157919 */ /* 0x000e220000002100 */
[----:B------:R-:W-:-:S02]  /*2bf80*/  ISETP.LT.AND P5, PT, R23, c[0x0][0x178], !P5 ;  /* 0x00005e0017007a0c */ /* 0x000fc40006fa1270 */
[----:B------:R-:W-:Y:S01]  /*2bf90*/  ISETP.LT.AND P3, PT, R16, c[0x0][0x178], !P0 ;  /* 0x00005e0010007a0c */ /* 0x000fe20004761270 */
[C---:B------:R-:W-:Y:S01]  /*2bfa0*/  IMAD.WIDE R8, R11.reuse, 0x2, R2 ;  /* 0x000000020b087825 */ /* 0x040fe200078e0202 */
[----:B------:R-:W-:Y:S01]  /*2bfb0*/  PRMT R10, R22, 0x7632, R10 ;  /* 0x00007632160a7816 */ /* 0x000fe2000000000a */
[----:B------:R-:W5:Y:S01]  /*2bfc0*/  LDL.LU R20, [R1+0x3c] ;  /* 0x00003c0001147983 */ /* 0x000f620000300800 */
[----:B------:R-:W-:Y:S02]  /*2bfd0*/  IADD3 R6, R11, c[0x0][0x198], RZ ;  /* 0x000066000b067a10 */ /* 0x000fe40007ffe0ff */
[----:B------:R-:W-:Y:S01]  /*2bfe0*/  ISETP.LT.AND P0, PT, R23, c[0x0][0x178], !P0 ;  /* 0x00005e0017007a0c */ /* 0x000fe20004701270 */
[----:B------:R-:W-:Y:S01]  /*2bff0*/  IMAD.WIDE R4, R11, 0x2, R28 ;  /* 0x000000020b047825 */ /* 0x000fe200078e021c */
[----:B------:R1:W-:Y:S01]  /*2c000*/  @P6 STG.E.U16 [R8.64], R10 ;  /* 0x0000000a08006986 */ /* 0x0003e2000c101506 */
[----:B------:R-:W-:-:S03]  /*2c010*/  IADD3 R13, R26, 0x3c, RZ ;  /* 0x0000003c1a0d7810 */ /* 0x000fc60007ffe0ff */
[----:B------:R0:W-:Y:S01]  /*2c020*/  @P5 STG.E.U16 [R4.64], R0 ;  /* 0x0000000004005986 */ /* 0x0001e2000c101506 */
[----:B------:R-:W-:Y:S01]  /*2c030*/  ISETP.GE.AND P4, PT, R13, c[0x0][0x17c], PT ;  /* 0x00005f000d007a0c */ /* 0x000fe20003f86270 */
[----:B-1----:R-:W-:-:S04]  /*2c040*/  IMAD.WIDE R8, R6, 0x2, R2 ;  /* 0x0000000206087825 */ /* 0x002fc800078e0202 */
[----:B0-----:R-:W-:Y:S01]  /*2c050*/  IMAD.WIDE R4, R6, 0x2, R28 ;  /* 0x0000000206047825 */ /* 0x001fe200078e021c */
[----:B------:R-:W-:Y:S02]  /*2c060*/  IADD3 R10, R26, 0x3f, RZ ;  /* 0x0000003f1a0a7810 */ /* 0x000fe40007ffe0ff */
[----:B------:R-:W-:Y:S02]  /*2c070*/  IADD3 R6, R6, c[0x0][0x198], RZ ;  /* 0x0000660006067a10 */ /* 0x000fe40007ffe0ff */
[----:B------:R-:W-:Y:S02]  /*2c080*/  ISETP.GE.AND P5, PT, R10, c[0x0][0x17c], PT ;  /* 0x00005f000a007a0c */ /* 0x000fe40003fa6270 */
[----:B------:R-:W-:Y:S02]  /*2c090*/  IADD3 R10, R6, c[0x0][0x198], RZ ;  /* 0x00006600060a7a10 */ /* 0x000fe40007ffe0ff */
[----:B------:R-:W-:Y:S02]  /*2c0a0*/  PRMT R11, R7, 0x7632, R11 ;  /* 0x00007632070b7816 */ /* 0x000fe4000000000b */
[----:B------:R-:W-:Y:S01]  /*2c0b0*/  IADD3 R14, R26, 0x3d, RZ ;  /* 0x0000003d1a0e7810 */ /* 0x000fe20007ffe0ff */
[----:B------:R-:W-:Y:S03]  /*2c0c0*/  STL [R1+0xde8], R18 ;  /* 0x000de81201007387 */ /* 0x000fe60000100800 */
[----:B------:R-:W-:-:S02]  /*2c0d0*/  ISETP.GE.AND P1, PT, R14, c[0x0][0x17c], PT ;  /* 0x00005f000e007a0c */ /* 0x000fc40003f26270 */
[C---:B------:R-:W-:Y:S01]  /*2c0e0*/  IADD3 R13, R26.reuse, 0x41, RZ ;  /* 0x000000411a0d7810 */ /* 0x040fe20007ffe0ff */
[----:B------:R-:W0:Y:S01]  /*2c0f0*/  S2R R22, SR_TID.X ;  /* 0x0000000000167919 */ /* 0x000e220000002100 */
[----:B------:R-:W-:-:S04]  /*2c100*/  IADD3 R12, R26, 0x3e, RZ ;  /* 0x0000003e1a0c7810 */ /* 0x000fc80007ffe0ff */
[----:B------:R-:W-:Y:S02]  /*2c110*/  ISETP.GE.AND P6, PT, R12, c[0x0][0x17c], PT ;  /* 0x00005f000c007a0c */ /* 0x000fe40003fc6270 */
[----:B------:R-:W-:Y:S02]  /*2c120*/  IADD3 R12, R26, 0x40, RZ ;  /* 0x000000401a0c7810 */ /* 0x000fe40007ffe0ff */
[----:B----4-:R-:W-:Y:S01]  /*2c130*/  PRMT R0, R27, 0x7632, R0 ;  /* 0x000076321b007816 */ /* 0x010fe20000000000 */
[----:B------:R1:W-:Y:S01]  /*2c140*/  @P3 STG.E.U16 [R8.64], R27 ;  /* 0x0000001b08003986 */ /* 0x0003e2000c101506 */
[C---:B------:R-:W-:Y:S02]  /*2c150*/  ISETP.LT.AND P3, PT, R16.reuse, c[0x0][0x178], !P2 ;  /* 0x00005e0010007a0c */ /* 0x040fe40005761270 */
[----:B------:R-:W-:Y:S01]  /*2c160*/  ISETP.LT.AND P2, PT, R23, c[0x0][0x178], !P2 ;  /* 0x00005e0017007a0c */ /* 0x000fe20005741270 */
[----:B------:R4:W-:Y:S01]  /*2c170*/  @P0 STG.E.U16 [R4.64], R7 ;  /* 0x0000000704000986 */ /* 0x0009e2000c101506 */
[----:B------:R-:W-:-:S03]  /*2c180*/  ISETP.LT.AND P0, PT, R16, c[0x0][0x178], !P4 ;  /* 0x00005e0010007a0c */ /* 0x000fc60006701270 */
[----:B-1----:R-:W1:Y:S01]  /*2c190*/  S2R R27, SR_TID.X ;  /* 0x00000000001b7919 */ /* 0x002e620000002100 */
[----:B------:R-:W-:-:S04]  /*2c1a0*/  IMAD.WIDE R8, R10, 0x2, R2 ;  /* 0x000000020a087825 */ /* 0x000fc800078e0202 */
[----:B----4-:R-:W-:-:S04]  /*2c1b0*/  IMAD.WIDE R4, R6, 0x2, R2 ;  /* 0x0000000206047825 */ /* 0x010fc800078e0202 */
[----:B------:R-:W-:Y:S01]  /*2c1c0*/  IMAD.WIDE R6, R6, 0x2, R28 ;  /* 0x0000000206067825 */ /* 0x000fe200078e021c */
[----:B------:R-:W-:Y:S04]  /*2c1d0*/  @P3 STG.E.U16 [R4.64], R0 ;  /* 0x0000000004003986 */ /* 0x000fe8000c101506 */
[----:B------:R-:W-:Y:S04]  /*2c1e0*/  @P2 STG.E.U16 [R6.64], R11 ;  /* 0x0000000b06002986 */ /* 0x000fe8000c101506 */
[----:B--2---:R2:W-:Y:S01]  /*2c1f0*/  @P0 STG.E.U16 [R8.64], R24 ;  /* 0x0000001808000986 */ /* 0x0045e2000c101506 */
[----:B-1----:R-:W-:-:S02]  /*2c200*/  LOP3.LUT R19, R27, 0x7f, RZ, 0xc0, !PT ;  /* 0x0000007f1b137812 */ /* 0x002fc400078ec0ff */
[----:B--2---:R-:W-:Y:S01]  /*2c210*/  PRMT R9, R24, 0x7632, R9 ;  /* 0x0000763218097816 */ /* 0x004fe20000000009 */
[----:B------:R-:W-:-:S05]  /*2c220*/  IMAD.SHL.U32 R24, R21, 0x800, RZ ;  /* 0x0000080015187824 */ /* 0x000fca00078e00ff */
[----:B------:R-:W-:Y:S01]  /*2c230*/  LOP3.LUT R24, R24, 0x3000, RZ, 0xc0, !PT ;  /* 0x0000300018187812 */ /* 0x000fe200078ec0ff */
[----:B---3--:R-:W-:Y:S04]  /*2c240*/  STL.64 [R1+0xde0], R16 ;  /* 0x000de01001007387 */ /* 0x008fe80000100a00 */
[----:B------:R-:W-:Y:S01]  /*2c250*/  IMAD R24, R19, 0x10, R24 ;  /* 0x0000001013187824 */ /* 0x000fe200078e0218 */
[----:B------:R-:W-:-:S04]  /*2c260*/  ISETP.LT.AND P0, PT, R16, c[0x0][0x178], !P1 ;  /* 0x00005e0010007a0c */ /* 0x000fc80004f01270 */
[----:B------:R-:W1:Y:S01]  /*2c270*/  LDS.128 R16, [R24] ;  /* 0x0000000018107984 */ /* 0x000e620000000c00 */
[----:B------:R-:W-:-:S03]  /*2c280*/  ISETP.GE.AND P2, PT, R13, c[0x0][0x17c], PT ;  /* 0x00005f000d007a0c */ /* 0x000fc60003f46270 */
[----:B-1----:R-:W-:Y:S01]  /*2c290*/  STL [R1+0x24], R17 ;  /* 0x0000241101007387 */ /* 0x002fe20000100800 */
[----:B------:R-:W-:-:S03]  /*2c2a0*/  IMAD.MOV.U32 R13, RZ, RZ, R16 ;  /* 0x000000ffff0d7224 */ /* 0x000fc600078e0010 */
[----:B------:R1:W-:Y:S04]  /*2c2b0*/  STL.64 [R1+0x28], R18 ;  /* 0x0000281201007387 */ /* 0x0003e80000100a00 */
[----:B-1----:R-:W2:Y:S04]  /*2c2c0*/  LDL.LU R18, [R1+0xde8] ;  /* 0x000de80001127983 */ /* 0x002ea80000300800 */
[----:B------:R-:W3:Y:S01]  /*2c2d0*/  LDL.LU.64 R16, [R1+0xde0] ;  /* 0x000de00001107983 */ /* 0x000ee20000300a00 */
[----:B------:R-:W-:Y:S02]  /*2c2e0*/  ISETP.GE.AND P3, PT, R12, c[0x0][0x17c], PT ;  /* 0x00005f000c007a0c */ /* 0x000fe40003f66270 */
[C---:B0-----:R-:W-:Y:S01]  /*2c2f0*/  LOP3.LUT R12, R22.reuse, 0x7f, RZ, 0xc0, !PT ;  /* 0x0000007f160c7812 */ /* 0x041fe200078ec0ff */
[----:B------:R-:W-:Y:S01]  /*2c300*/  IMAD.SHL.U32 R22, R22, 0x800, RZ ;  /* 0x0000080016167824 */ /* 0x000fe200078e00ff */
[----:B------:R-:W-:-:S04]  /*2c310*/  ISETP.LT.AND P4, PT, R23, c[0x0][0x178], !P4 ;  /* 0x00005e0017007a0c */ /* 0x000fc80006781270 */
[----:B------:R-:W-:Y:S01]  /*2c320*/  LOP3.LUT R22, R22, 0x3000, RZ, 0xc0, !PT ;  /* 0x0000300016167812 */ /* 0x000fe200078ec0ff */
[----:B------:R-:W-:-:S04]  /*2c330*/  IMAD.WIDE R4, R10, 0x2, R28 ;  /* 0x000000020a047825 */ /* 0x000fc800078e021c */
[----:B------:R-:W-:Y:S01]  /*2c340*/  IMAD R22, R12, 0x10, R22 ;  /* 0x000000100c167824 */ /* 0x000fe200078e0216 */
[----:B------:R-:W-:Y:S04]  /*2c350*/  STL [R1+0xddc], R14 ;  /* 0x000ddc0e01007387 */ /* 0x000fe80000100800 */
[----:B------:R-:W-:Y:S01]  /*2c360*/  LOP3.LUT R22, R22, 0x20, RZ, 0x3c, !PT ;  /* 0x0000002016167812 */ /* 0x000fe200078e3cff */
[----:B------:R-:W-:Y:S01]  /*2c370*/  @P4 STG.E.U16 [R4.64], R15 ;  /* 0x0000000f04004986 */ /* 0x000fe2000c101506 */
[----:B------:R-:W-:-:S03]  /*2c380*/  PRMT R8, R15, 0x7632, R8 ;  /* 0x000076320f087816 */ /* 0x000fc60000000008 */
[----:B------:R-:W-:Y:S04]  /*2c390*/  STL [R1+0xdd8], R13 ;  /* 0x000dd80d01007387 */ /* 0x000fe80000100800 */
[----:B------:R-:W0:Y:S04]  /*2c3a0*/  LDS.128 R12, [R22] ;  /* 0x00000000160c7984 */ /* 0x000e280000000c00 */
[----:B------:R-:W4:Y:S04]  /*2c3b0*/  LDL.LU R27, [R1+0x40] ;  /* 0x00004000011b7983 */ /* 0x000f280000300800 */
[----:B0-----:R-:W-:Y:S04]  /*2c3c0*/  STL [R1+0x34], R13 ;  /* 0x0000340d01007387 */ /* 0x001fe80000100800 */
[----:B------:R0:W-:Y:S04]  /*2c3d0*/  STL.64 [R1+0x38], R14 ;  /* 0x0000380e01007387 */ /* 0x0001e80000100a00 */
[----:B0-----:R-:W4:Y:S01]  /*2c3e0*/  LDL.LU R14, [R1+0xddc] ;  /* 0x000ddc00010e7983 */ /* 0x001f220000300800 */
[----:B------:R-:W-:-:S02]  /*2c3f0*/  ISETP.LT.AND P1, PT, R23, c[0x0][0x178], !P1 ;  /* 0x00005e0017007a0c */ /* 0x000fc40004f21270 */
[----:B------:R-:W-:Y:S01]  /*2c400*/  IADD3 R6, R10, c[0x0][0x198], RZ ;  /* 0x000066000a067a10 */ /* 0x000fe20007ffe0ff */
[----:B------:R-:W2:Y:S03]  /*2c410*/  LDL.LU R13, [R1+0xdd8] ;  /* 0x000dd800010d7983 */ /* 0x000ea60000300800 */
[C---:B------:R-:W-:Y:S01]  /*2c420*/  IADD3 R0, R6.reuse, c[0x0][0x198], RZ ;  /* 0x0000660006007a10 */ /* 0x040fe20007ffe0ff */
[----:B------:R-:W-:Y:S01]  /*2c430*/  IMAD.WIDE R4, R6, 0x2, R2 ;  /* 0x0000000206047825 */ /* 0x000fe200078e0202 */
[----:B-----5:R-:W-:Y:S01]  /*2c440*/  PRMT R11, R20, 0x7632, R11 ;  /* 0x00007632140b7816 */ /* 0x020fe2000000000b */
[----:B------:R-:W5:Y:S02]  /*2c450*/  LDL.LU R22, [R1+0x60] ;  /* 0x0000600001167983 */ /* 0x000f640000300800 */
[----:B------:R-:W-:Y:S02]  /*2c460*/  IMAD.WIDE R6, R6, 0x2, R28 ;  /* 0x0000000206067825 */ /* 0x000fe400078e021c */
[----:B------:R0:W-:Y:S04]  /*2c470*/  @P0 STG.E.U16 [R4.64], R9 ;  /* 0x0000000904000986 */ /* 0x0001e8000c101506 */
[----:B------:R1:W-:Y:S01]  /*2c480*/  @P1 STG.E.U16 [R6.64], R8 ;  /* 0x0000000806001986 */ /* 0x0003e2000c101506 */
[----:B0-----:R-:W-:-:S04]  /*2c490*/  IMAD.WIDE R4, R0, 0x2, R2 ;  /* 0x0000000200047825 */ /* 0x001fc800078e0202 */
[----:B-1----:R-:W-:Y:S01]  /*2c4a0*/  IMAD.WIDE R6, R0, 0x2, R28 ;  /* 0x0000000200067825 */ /* 0x002fe200078e021c */
[----:B------:R-:W-:-:S04]  /*2c4b0*/  IADD3 R10, R26, 0x42, RZ ;  /* 0x000000421a0a7810 */ /* 0x000fc80007ffe0ff */
[----:B------:R-:W-:Y:S02]  /*2c4c0*/  ISETP.GE.AND P0, PT, R10, c[0x0][0x17c], PT ;  /* 0x00005f000a007a0c */ /* 0x000fe40003f06270 */
[----:B------:R-:W-:-:S04]  /*2c4d0*/  IADD3 R9, R26, 0x43, RZ ;  /* 0x000000431a097810 */ /* 0x000fc80007ffe0ff */
[----:B------:R-:W-:Y:S02]  /*2c4e0*/  ISETP.GE.AND P1, PT, R9, c[0x0][0x17c], PT ;  /* 0x00005f0009007a0c */ /* 0x000fe40003f26270 */
[----:B---3--:R-:W-:Y:S02]  /*2c4f0*/  ISETP.LT.AND P4, PT, R16, c[0x0][0x178], !P6 ;  /* 0x00005e0010007a0c */ /* 0x008fe40007781270 */
[----:B------:R-:W-:-:S11]  /*2c500*/  ISETP.LT.AND P6, PT, R23, c[0x0][0x178], !P6 ;  /* 0x00005e0017007a0c */ /* 0x000fd600077c1270 */
[----:B------:R-:W-:Y:S04]  /*2c510*/  @P4 STG.E.U16 [R4.64], R17 ;  /* 0x0000001104004986 */ /* 0x000fe8000c101506 */
[----:B------:R0:W-:Y:S04]  /*2c520*/  @P6 STG.E.U16 [R6.64], R20 ;  /* 0x0000001406006986 */ /* 0x0001e8000c101506 */
[----:B0-----:R-:W0:Y:S01]  /*2c530*/  S2R R20, SR_TID.X ;  /* 0x0000000000147919 */ /* 0x001e220000002100 */
[----:B------:R-:W-:Y:S02]  /*2c540*/  ISETP.LT.AND P4, PT, R16, c[0x0][0x178], !P5 ;  /* 0x00005e0010007a0c */ /* 0x000fe40006f81270 */
[----:B------:R-:W-:-:S02]  /*2c550*/  IADD3 R6, R0, c[0x0][0x198], RZ ;  /* 0x0000660000067a10 */ /* 0x000fc40007ffe0ff */
[----:B------:R-:W-:Y:S02]  /*2c560*/  ISETP.LT.AND P5, PT, R23, c[0x0][0x178], !P5 ;  /* 0x00005e0017007a0c */ /* 0x000fe40006fa1270 */
[----:B------:R-:W-:Y:S01]  /*2c570*/  PRMT R10, R17, 0x7632, R10 ;  /* 0x00007632110a7816 */ /* 0x000fe2000000000a */
[C---:B------:R-:W-:Y:S01]  /*2c580*/  IMAD.WIDE R4, R6.reuse, 0x2, R2 ;  /* 0x0000000206047825 */ /* 0x040fe200078e0202 */
[----:B------:R-:W-:Y:S02]  /*2c590*/  IADD3 R0, R6, c[0x0][0x198], RZ ;  /* 0x0000660006007a10 */ /* 0x000fe40007ffe0ff */
[C---:B0-----:R-:W-:Y:S01]  /*2c5a0*/  LOP3.LUT R15, R20.reuse, 0x7f, RZ, 0xc0, !PT ;  /* 0x0000007f140f7812 */ /* 0x041fe200078ec0ff */
[----:B------:R-:W-:-:S05]  /*2c5b0*/  IMAD.SHL.U32 R20, R20, 0x800, RZ ;  /* 0x0000080014147824 */ /* 0x000fca00078e00ff */
[----:B------:R-:W-:Y:S01]  /*2c5c0*/  LOP3.LUT R20, R20, 0x3000, RZ, 0xc0, !PT ;  /* 0x0000300014147812 */ /* 0x000fe200078ec0ff */
[----:B------:R-:W-:Y:S01]  /*2c5d0*/  IMAD.WIDE R6, R6, 0x2, R28 ;  /* 0x0000000206067825 */ /* 0x000fe200078e021c */
[----:B------:R0:W-:Y:S03]  /*2c5e0*/  @P4 STG.E.U16 [R4.64], R10 ;  /* 0x0000000a04004986 */ /* 0x0001e6000c101506 */
[----:B------:R-:W-:Y:S01]  /*2c5f0*/  IMAD R20, R15, 0x10, R20 ;  /* 0x000000100f147824 */ /* 0x000fe200078e0214 */
[----:B------:R-:W-:Y:S04]  /*2c600*/  @P5 STG.E.U16 [R6.64], R11 ;  /* 0x0000000b06005986 */ /* 0x000fe8000c101506 */
[----:B------:R-:W-:-:S02]  /*2c610*/  LOP3.LUT R20, R20, 0x40, RZ, 0x3c, !PT ;  /* 0x0000004014147812 */ /* 0x000fc400078e3cff */
[----:B0-----:R-:W-:-:S04]  /*2c620*/  IADD3 R4, R26, 0x45, RZ ;  /* 0x000000451a047810 */ /* 0x001fc80007ffe0ff */
[----:B------:R-:W-:Y:S02]  /*2c630*/  ISETP.GE.AND P5, PT, R4, c[0x0][0x17c], PT ;  /* 0x00005f0004007a0c */ /* 0x000fe40003fa6270 */
[----:B------:R-:W0:Y:S01]  /*2c640*/  LDS.128 R4, [R20] ;  /* 0x0000000014047984 */ /* 0x000e220000000c00 */
[----:B------:R-:W-:Y:S01]  /*2c650*/  ISETP.LT.AND P6, PT, R16, c[0x0][0x178], !P3 ;  /* 0x00005e0010007a0c */ /* 0x000fe20005fc1270 */
[----:B------:R-:W-:Y:S02]  /*2c660*/  IMAD.WIDE R8, R0, 0x2, R2 ;  /* 0x0000000200087825 */ /* 0x000fe400078e0202 */
[----:B0-----:R0:W-:Y:S04]  /*2c670*/  STL [R1+0xd98], R7 ;  /* 0x000d980701007387 */ /* 0x0011e80000100800 */
[----:B0-----:R-:W3:Y:S01]  /*2c680*/  LDL R7, [R1+0x760] ;  /* 0x0007600001077983 */ /* 0x001ee20000100800 */
[----:B----4-:R-:W-:-:S05]  /*2c690*/  PRMT R14, R27, 0x7632, R14 ;  /* 0x000076321b0e7816 */ /* 0x010fca000000000e */
[----:B------:R0:W-:Y:S04]  /*2c6a0*/  @P6 STG.E.U16 [R8.64], R27 ;  /* 0x0000001b08006986 */ /* 0x0001e8000c101506 */
[----:B0-----:R-:W4:Y:S01]  /*2c6b0*/  LDL.LU R27, [R1+0x80] ;  /* 0x00008000011b7983 */ /* 0x001f220000300800 */
[----:B------:R-:W-:Y:S01]  /*2c6c0*/  ISETP.LT.AND P3, PT, R23, c[0x0][0x178], !P3 ;  /* 0x00005e0017007a0c */ /* 0x000fe20005f61270 */
[----:B------:R-:W-:Y:S01]  /*2c6d0*/  IMAD.WIDE R10, R0, 0x2, R28 ;  /* 0x00000002000a7825 */ /* 0x000fe200078e021c */
[C---:B------:R-:W-:Y:S02]  /*2c6e0*/  LOP3.LUT R15, R21.reuse, 0x7f, RZ, 0xc0, !PT ;  /* 0x0000007f150f7812 */ /* 0x040fe400078ec0ff */
[----:B------:R-:W-:Y:S01]  /*2c6f0*/  ISETP.LT.AND P6, PT, R16, c[0x0][0x178], !P2 ;  /* 0x00005e0010007a0c */ /* 0x000fe200057c1270 */
[----:B------:R-:W-:Y:S01]  /*2c700*/  IMAD.SHL.U32 R21, R21, 0x800, RZ ;  /* 0x0000080015157824 */ /* 0x000fe200078e00ff */
[----:B------:R-:W-:-:S02]  /*2c710*/  IADD3 R8, R0, c[0x0][0x198], RZ ;  /* 0x0000660000087a10 */ /* 0x000fc40007ffe0ff */
[----:B------:R-:W-:Y:S01]  /*2c720*/  ISETP.LT.AND P2, PT, R23, c[0x0][0x178], !P2 ;  /* 0x00005e0017007a0c */ /* 0x000fe20005741270 */
[----:B------:R-:W-:Y:S01]  /*2c730*/  IMAD.MOV.U32 R17, RZ, RZ, R12 ;  /* 0x000000ffff117224 */ /* 0x000fe200078e000c */
[----:B------:R-:W-:-:S03]  /*2c740*/  LOP3.LUT R21, R21, 0x3000, RZ, 0xc0, !PT ;  /* 0x0000300015157812 */ /* 0x000fc600078ec0ff */
[----:B--2---:R0:W-:Y:S01]  /*2c750*/  @P3 STG.E.U16 [R10.64], R13 ;  /* 0x0000000d0a003986 */ /* 0x0041e2000c101506 */
[----:B------:R-:W-:Y:S01]  /*2c760*/  IADD3 R12, R26, 0x44, RZ ;  /* 0x000000441a0c7810 */ /* 0x000fe20007ffe0ff */
[----:B------:R-:W-:Y:S01]  /*2c770*/  IMAD R21, R15, 0x10, R21 ;  /* 0x000000100f157824 */ /* 0x000fe200078e0215 */
[----:B------:R-:W-:Y:S02]  /*2c780*/  IADD3 R0, R8, c[0x0][0x198], RZ ;  /* 0x0000660008007a10 */ /* 0x000fe40007ffe0ff */
[----:B------:R-:W-:Y:S02]  /*2c790*/  ISETP.GE.AND P4, PT, R12, c[0x0][0x17c], PT ;  /* 0x00005f000c007a0c */ /* 0x000fe40003f86270 */
[----:B------:R-:W-:Y:S01]  /*2c7a0*/  PRMT R12, R13, 0x7632, R12 ;  /* 0x000076320d0c7816 */ /* 0x000fe2000000000c */
[----:B0-----:R-:W-:Y:S01]  /*2c7b0*/  IMAD.WIDE R10, R8, 0x2, R2 ;  /* 0x00000002080a7825 */ /* 0x001fe200078e0202 */
[----:B------:R-:W-:-:S03]  /*2c7c0*/  LOP3.LUT R21, R21, 0x60, RZ, 0x3c, !PT ;  /* 0x0000006015157812 */ /* 0x000fc600078e3cff */
[----:B------:R-:W-:Y:S01]  /*2c7d0*/  IMAD.WIDE R8, R8, 0x2, R28 ;  /* 0x0000000208087825 */ /* 0x000fe200078e021c */
[----:B------:R0:W-:Y:S01]  /*2c7e0*/  @P6 STG.E.U16 [R10.64], R14 ;  /* 0x0000000e0a006986 */ /* 0x0001e2000c101506 */
[----:B------:R-:W-:Y:S02]  /*2c7f0*/  ISETP.LT.AND P6, PT, R23, c[0x0][0x178], !P0 ;  /* 0x00005e0017007a0c */ /* 0x000fe400047c1270 */
[----:B------:R-:W-:Y:S01]  /*2c800*/  IADD3 R13, R26, 0x46, RZ ;  /* 0x000000461a0d7810 */ /* 0x000fe20007ffe0ff */
[----:B------:R1:W-:Y:S01]  /*2c810*/  @P2 STG.E.U16 [R8.64], R12 ;  /* 0x0000000c08002986 */ /* 0x0003e2000c101506 */
[C---:B------:R-:W-:Y:S01]  /*2c820*/  IADD3 R16, R0.reuse, c[0x0][0x198], RZ ;  /* 0x0000660000107a10 */ /* 0x040fe20007ffe0ff */
[----:B0-----:R-:W-:Y:S01]  /*2c830*/  IMAD.WIDE R10, R0, 0x2, R2 ;  /* 0x00000002000a7825 */ /* 0x001fe200078e0202 */
[----:B------:R-:W-:Y:S02]  /*2c840*/  IADD3 R14, R26, 0x47, RZ ;  /* 0x000000471a0e7810 */ /* 0x000fe40007ffe0ff */
[----:B------:R-:W-:-:S02]  /*2c850*/  PRMT R18, R17, 0x7632, R18 ;  /* 0x0000763211127816 */ /* 0x000fc40000000012 */
[C---:B---3--:R-:W-:Y:S02]  /*2c860*/  ISETP.LT.AND P3, PT, R7.reuse, c[0x0][0x178], !P0 ;  /* 0x00005e0007007a0c */ /* 0x048fe40004761270 */
[----:B------:R-:W-:Y:S02]  /*2c870*/  ISETP.LT.AND P2, PT, R7, c[0x0][0x178], !P1 ;  /* 0x00005e0007007a0c */ /* 0x000fe40004f41270 */
[----:B------:R-:W-:Y:S01]  /*2c880*/  ISETP.GE.AND P0, PT, R13, c[0x0][0x17c], PT ;  /* 0x00005f000d007a0c */ /* 0x000fe20003f06270 */
[----:B-1----:R-:W-:Y:S01]  /*2c890*/  IMAD.WIDE R12, R0, 0x2, R28 ;  /* 0x00000002000c7825 */ /* 0x002fe200078e021c */
[----:B-----5:R-:W-:-:S07]  /*2c8a0*/  PRMT R0, R22, 0x7632, R0 ;  /* 0x0000763216007816 */ /* 0x020fce0000000000 */
[----:B------:R-:W-:Y:S04]  /*2c8b0*/  @P3 STG.E.U16 [R10.64], R22 ;  /* 0x000000160a003986 */ /* 0x000fe8000c101506 */
[----:B------:R-:W0:Y:S01]  /*2c8c0*/  LDS.128 R8, [R21] ;  /* 0x0000000015087984 */ /* 0x000e220000000c00 */
[----:B------:R-:W-:Y:S01]  /*2c8d0*/  ISETP.GE.AND P3, PT, R14, c[0x0][0x17c], PT ;  /* 0x00005f000e007a0c */ /* 0x000fe20003f66270 */
[----:B------:R-:W-:Y:S01]  /*2c8e0*/  IMAD.WIDE R14, R16, 0x2, R2 ;  /* 0x00000002100e7825 */ /* 0x000fe200078e0202 */
[----:B------:R-:W-:Y:S01]  /*2c8f0*/  ISETP.LT.AND P1, PT, R23, c[0x0][0x178], !P1 ;  /* 0x00005e0017007a0c */ /* 0x000fe20004f21270 */
[----:B------:R1:W-:Y:S01]  /*2c900*/  @P6 STG.E.U16 [R12.64], R17 ;  /* 0x000000110c006986 */ /* 0x0003e2000c101506 */
[----:B------:R-:W-:-:S03]  /*2c910*/  ISETP.LT.AND P6, PT, R7, c[0x0][0x178], !P4 ;  /* 0x00005e0007007a0c */ /* 0x000fc600067c1270 */
[----:B------:R2:W-:Y:S01]  /*2c920*/  @P2 STG.E.U16 [R14.64], R0 ;  /* 0x000000000e002986 */ /* 0x0005e2000c101506 */
[C---:B-1----:R-:W-:Y:S01]  /*2c930*/  IMAD.WIDE R12, R16.reuse, 0x2, R28 ;  /* 0x00000002100c7825 */ /* 0x042fe200078e021c */
[----:B--2---:R-:W-:-:S06]  /*2c940*/  IADD3 R0, R16, c[0x0][0x198], RZ ;  /* 0x0000660010007a10 */ /* 0x004fcc0007ffe0ff */
[----:B------:R-:W-:Y:S01]  /*2c950*/  @P1 STG.E.U16 [R12.64], R18 ;  /* 0x000000120c001986 */ /* 0x000fe2000c101506 */
[----:B------:R-:W-:-:S05]  /*2c960*/  IMAD.WIDE R14, R0, 0x2, R2 ;  /* 0x00000002000e7825 */ /* 0x000fca00078e0202 */
[----:B----4-:R-:W-:Y:S04]  /*2c970*/  @P6 STG.E.U16 [R14.64], R27 ;  /* 0x0000001b0e006986 */ /* 0x010fe8000c101506 */
[----:B------:R-:W1:Y:S04]  /*2c980*/  LDS.128 R12, [R24+0x800] ;  /* 0x00080000180c7984 */ /* 0x000e680000000c00 */
[----:B0-----:R0:W-:Y:S04]  /*2c990*/  STL.64 [R1+0xda0], R10 ;  /* 0x000da00a01007387 */ /* 0x0011e80000100a00 */
[----:B0-----:R-:W2:Y:S04]  /*2c9a0*/  LDL.LU R10, [R1+0x90] ;  /* 0x00009000010a7983 */ /* 0x001ea80000300800 */
[----:B-1----:R0:W-:Y:S04]  /*2c9b0*/  STL.64 [R1+0xda8], R14 ;  /* 0x000da80e01007387 */ /* 0x0021e80000100a00 */
[----:B0-----:R-:W3:Y:S01]  /*2c9c0*/  LDL R15, [R1+0x764] ;  /* 0x00076400010f7983 */ /* 0x001ee20000100800 */
[----:B------:R-:W-:-:S03]  /*2c9d0*/  PRMT R25, R27, 0x7632, R25 ;  /* 0x000076321b197816 */ /* 0x000fc60000000019 */
[----:B------:R-:W4:Y:S01]  /*2c9e0*/  LDL.LU R27, [R1+0xc0] ;  /* 0x0000c000011b7983 */ /* 0x000f220000300800 */
[----:B------:R-:W-:Y:S01]  /*2c9f0*/  ISETP.LT.AND P4, PT, R23, c[0x0][0x178], !P4 ;  /* 0x00005e0017007a0c */ /* 0x000fe20006781270 */
[C---:B------:R-:W-:Y:S02]  /*2ca00*/  IMAD.WIDE R16, R0.reuse, 0x2, R28 ;  /* 0x0000000200107825 */ /* 0x040fe400078e021c */
[----:B------:R-:W0:Y:S01]  /*2ca10*/  S2R R11, SR_TID.X ;  /* 0x00000000000b7919 */ /* 0x000e220000002100 */
[----:B------:R-:W-:Y:S02]  /*2ca20*/  IADD3 R18, R0, c[0x0][0x198], RZ ;  /* 0x0000660000127a10 */ /* 0x000fe40007ffe0ff */
[----:B------:R-:W-:Y:S02]  /*2ca30*/  ISETP.LT.AND P6, PT, R7, c[0x0][0x178], !P0 ;  /* 0x00005e0007007a0c */ /* 0x000fe400047c1270 */
[----:B------:R-:W-:-:S05]  /*2ca40*/  IADD3 R19, R26, 0x48, RZ ;  /* 0x000000481a137810 */ /* 0x000fca0007ffe0ff */
[----:B------:R1:W-:Y:S01]  /*2ca50*/  @P4 STG.E.U16 [R16.64], R4 ;  /* 0x0000000410004986 */ /* 0x0003e2000c101506 */
[----:B------:R-:W-:Y:S02]  /*2ca60*/  ISETP.LT.AND P4, PT, R7, c[0x0][0x178], !P5 ;  /* 0x00005e0007007a0c */ /* 0x000fe40006f81270 */
[----:B------:R-:W-:Y:S02]  /*2ca70*/  ISETP.LT.AND P5, PT, R23, c[0x0][0x178], !P5 ;  /* 0x00005e0017007a0c */ /* 0x000fe40006fa1270 */
[----:B------:R-:W-:Y:S02]  /*2ca80*/  IADD3 R20, R26, 0x49, RZ ;  /* 0x000000491a147810 */ /* 0x000fe40007ffe0ff */
[----:B------:R-:W-:Y:S02]  /*2ca90*/  IADD3 R0, R18, c[0x0][0x198], RZ ;  /* 0x0000660012007a10 */ /* 0x000fe40007ffe0ff */
[----:B------:R-:W-:Y:S02]  /*2caa0*/  ISETP.GE.AND P2, PT, R19, c[0x0][0x17c], PT ;  /* 0x00005f0013007a0c */ /* 0x000fe40003f46270 */
[----:B------:R-:W-:Y:S01]  /*2cab0*/  ISETP.GE.AND P1, PT, R20, c[0x0][0x17c], PT ;  /* 0x00005f0014007a0c */ /* 0x000fe20003f26270 */
[----:B-1----:R-:W-:Y:S01]  /*2cac0*/  IMAD.WIDE R16, R18, 0x2, R2 ;  /* 0x0000000212107825 */ /* 0x002fe200078e0202 */
[----:B------:R-:W-:-:S03]  /*2cad0*/  PRMT R4, R4, 0x7632, R4 ;  /* 0x0000763204047816 */ /* 0x000fc60000000004 */
[----:B------:R-:W-:Y:S01]  /*2cae0*/  IMAD.WIDE R18, R18, 0x2, R28 ;  /* 0x0000000212127825 */ /* 0x000fe200078e021c */
[----:B------:R1:W-:Y:S03]  /*2caf0*/  @P4 STG.E.U16 [R16.64], R25 ;  /* 0x0000001910004986 */ /* 0x0003e6000c101506 */
[C---:B------:R-:W-:Y:S01]  /*2cb00*/  IMAD.WIDE R20, R0.reuse, 0x2, R2 ;  /* 0x0000000200147825 */ /* 0x040fe200078e0202 */
[----:B------:R5:W-:Y:S03]  /*2cb10*/  @P5 STG.E.U16 [R18.64], R4 ;  /* 0x0000000412005986 */ /* 0x000be6000c101506 */
[----:B------:R-:W-:Y:S01]  /*2cb20*/  IMAD.WIDE R22, R0, 0x2, R28 ;  /* 0x0000000200167825 */ /* 0x000fe200078e021c */
[----:B------:R-:W-:-:S04]  /*2cb30*/  IADD3 R24, R26, 0x4a, RZ ;  /* 0x0000004a1a187810 */ /* 0x000fc80007ffe0ff */
[----:B------:R-:W-:Y:S02]  /*2cb40*/  ISETP.GE.AND P4, PT, R24, c[0x0][0x17c], PT ;  /* 0x00005f0018007a0c */ /* 0x000fe40003f86270 */
[----:B-1----:R-:W-:Y:S02]  /*2cb50*/  PRMT R25, R8, 0x7632, R25 ;  /* 0x0000763208197816 */ /* 0x002fe40000000019 */
[----:B------:R-:W-:Y:S02]  /*2cb60*/  IADD3 R24, R26, 0x4c, RZ ;  /* 0x0000004c1a187810 */ /* 0x000fe40007ffe0ff */
[----:B------:R-:W-:Y:S01]  /*2cb70*/  ISETP.LT.AND P5, PT, R7, c[0x0][0x178], !P2 ;  /* 0x00005e0007007a0c */ /* 0x000fe200057a1270 */
[----:B--2---:R0:W-:Y:S01]  /*2cb80*/  @P6 STG.E.U16 [R20.64], R10 ;  /* 0x0000000a14006986 */ /* 0x0041e2000c101506 */
[----:B-----5:R-:W-:Y:S02]  /*2cb90*/  PRMT R4, R10, 0x7632, R4 ;  /* 0x000076320a047816 */ /* 0x020fe40000000004 */
[C---:B0-----:R-:W-:Y:S01]  /*2cba0*/  LOP3.LUT R10, R11.reuse, 0x7f, RZ, 0xc0, !PT ;  /* 0x0000007f0b0a7812 */ /* 0x041fe200078ec0ff */
[----:B------:R-:W-:-:S05]  /*2cbb0*/  IMAD.SHL.U32 R11, R11, 0x800, RZ ;  /* 0x000008000b0b7824 */ /* 0x000fca00078e00ff */
[----:B------:R-:W-:-:S05]  /*2cbc0*/  LOP3.LUT R11, R11, 0x3000, RZ, 0xc0, !PT ;  /* 0x000030000b0b7812 */ /* 0x000fca00078ec0ff */
[----:B------:R-:W-:-:S05]  /*2cbd0*/  IMAD R11, R10, 0x10, R11 ;  /* 0x000000100a0b7824 */ /* 0x000fca00078e020b */
[----:B------:R-:W-:-:S05]  /*2cbe0*/  LOP3.LUT R11, R11, 0x20, RZ, 0x3c, !PT ;  /* 0x000000200b0b7812 */ /* 0x000fca00078e3cff */
[----:B------:R-:W0:Y:S01]  /*2cbf0*/  LDS.128 R16, [R11+0x800] ;  /* 0x000800000b107984 */ /* 0x000e220000000c00 */
[----:B---3--:R-:W-:Y:S02]  /*2cc00*/  ISETP.LT.AND P0, PT, R15, c[0x0][0x178], !P0 ;  /* 0x00005e000f007a0c */ /* 0x008fe40004701270 */
[----:B------:R-:W-:-:S11]  /*2cc10*/  IADD3 R20, R0, c[0x0][0x198], RZ ;  /* 0x0000660000147a10 */ /* 0x000fd60007ffe0ff */
[----:B------:R1:W-:Y:S01]  /*2cc20*/  @P0 STG.E.U16 [R22.64], R8 ;  /* 0x0000000816000986 */ /* 0x0003e2000c101506 */
[----:B------:R-:W-:Y:S01]  /*2cc30*/  ISETP.LT.AND P0, PT, R7, c[0x0][0x178], !P3 ;  /* 0x00005e0007007a0c */ /* 0x000fe20005f01270 */
[----:B-1----:R-:W-:Y:S01]  /*2cc40*/  IMAD.WIDE R22, R20, 0x2, R2 ;  /* 0x0000000214167825 */ /* 0x002fe200078e0202 */
[----:B------:R-:W-:-:S11]  /*2cc50*/  IADD3 R8, R26, 0x4b, RZ ;  /* 0x0000004b1a087810 */ /* 0x000fd60007ffe0ff */
[----:B------:R1:W-:Y:S01]  /*2cc60*/  @P0 STG.E.U16 [R22.64], R4 ;  /* 0x0000000416000986 */ /* 0x0003e2000c101506 */
[C---:B------:R-:W-:Y:S02]  /*2cc70*/  ISETP.LT.AND P3, PT, R15.reuse, c[0x0][0x178], !P3 ;  /* 0x00005e000f007a0c */ /* 0x040fe40005f61270 */
[----:B-1----:R-:W-:Y:S02]  /*2cc80*/  IADD3 R4, R26, 0x4d, RZ ;  /* 0x0000004d1a047810 */ /* 0x002fe40007ffe0ff */
[----:B------:R-:W1:Y:S04]  /*2cc90*/  S2R R26, SR_TID.X ;  /* 0x00000000001a7919 */ /* 0x000e680000002100 */
[----:B0-----:R0:W-:Y:S01]  /*2cca0*/  STL.64 [R1+0xdb0], R18 ;  /* 0x000db01201007387 */ /* 0x0011e20000100a00 */
[C---:B------:R-:W-:Y:S01]  /*2ccb0*/  IADD3 R0, R20.reuse, c[0x0][0x198], RZ ;  /* 0x0000660014007a10 */ /* 0x040fe20007ffe0ff */
[----:B------:R-:W-:Y:S01]  /*2ccc0*/  IMAD.WIDE R20, R20, 0x2, R28 ;  /* 0x0000000214147825 */ /* 0x000fe200078e021c */
[----:B------:R-:W-:Y:S01]  /*2ccd0*/  ISETP.LT.AND P2, PT, R15, c[0x0][0x178], !P2 ;  /* 0x00005e000f007a0c */ /* 0x000fe20005741270 */
[----:B------:R-:W2:Y:S04]  /*2cce0*/  LDL.LU R10, [R1+0xb0] ;  /* 0x0000b000010a7983 */ /* 0x000ea80000300800 */
[----:B0-----:R-:W0:Y:S01]  /*2ccf0*/  S2R R19, SR_TID.X ;  /* 0x0000000000137919 */ /* 0x001e220000002100 */
[----:B------:R-:W-:-:S03]  /*2cd00*/  IMAD.WIDE R22, R0, 0x2, R2 ;  /* 0x0000000200167825 */ /* 0x000fc600078e0202 */
[----:B------:R3:W-:Y:S01]  /*2cd10*/  @P3 STG.E.U16 [R20.64], R25 ;  /* 0x0000001914003986 */ /* 0x0007e2000c101506 */
[----:B------:R-:W-:Y:S01]  /*2cd20*/  ISETP.LT.AND P3, PT, R7, c[0x0][0x178], !P1 ;  /* 0x00005e0007007a0c */ /* 0x000fe20004f61270 */
[----:B-1----:R-:W-:Y:S01]  /*2cd30*/  IMAD.SHL.U32 R11, R26, 0x800, RZ ;  /* 0x000008001a0b7824 */ /* 0x002fe200078e00ff */
[----:B------:R-:W-:Y:S01]  /*2cd40*/  ISETP.GE.AND P6, PT, R8, c[0x0][0x17c], PT ;  /* 0x00005f0008007a0c */ /* 0x000fe20003fc6270 */
[----:B----4-:R1:W-:Y:S01]  /*2cd50*/  @P5 STG.E.U16 [R22.64], R27 ;  /* 0x0000001b16005986 */ /* 0x0103e2000c101506 */
[----:B------:R-:W-:Y:S01]  /*2cd60*/  LOP3.LUT R14, R26, 0x7f, RZ, 0xc0, !PT ;  /* 0x0000007f1a0e7812 */ /* 0x000fe200078ec0ff */
[C---:B---3--:R-:W-:Y:S01]  /*2cd70*/  IMAD.WIDE R20, R0.reuse, 0x2, R28 ;  /* 0x0000000200147825 */ /* 0x048fe200078e021c */
[----:B------:R-:W-:Y:S02]  /*2cd80*/  IADD3 R0, R0, c[0x0][0x198], RZ ;  /* 0x0000660000007a10 */ /* 0x000fe40007ffe0ff */
[----:B------:R-:W-:Y:S02]  /*2cd90*/  PRMT R8, R27, 0x7632, R8 ;  /* 0x000076321b087816 */ /* 0x000fe40000000008 */
[----:B------:R-:W-:Y:S01]  /*2cda0*/  LOP3.LUT R11, R11, 0x3000, RZ, 0xc0, !PT ;  /* 0x000030000b0b7812 */ /* 0x000fe200078ec0ff */
[----:B-1----:R-:W-:Y:S01]  /*2cdb0*/  IMAD.WIDE R26, R0, 0x2, R2 ;  /* 0x00000002001a7825 */ /* 0x002fe200078e0202 */
[----:B------:R-:W-:Y:S03]  /*2cdc0*/  @P2 STG.E.U16 [R20.64], R12 ;  /* 0x0000000c14002986 */ /* 0x000fe6000c101506 */
[----:B------:R-:W-:Y:S01]  /*2cdd0*/  IMAD R11, R14, 0x10, R11 ;  /* 0x000000100e0b7824 */ /* 0x000fe200078e020b */
[----:B------:R1:W-:Y:S01]  /*2cde0*/  @P3 STG.E.U16 [R26.64], R8 ;  /* 0x000000081a003986 */ /* 0x0003e2000c101506 */
[----:B0-----:R-:W-:-:S03]  /*2cdf0*/  LOP3.LUT R14, R19, 0x7f, RZ, 0xc0, !PT ;  /* 0x0000007f130e7812 */ /* 0x001fc600078ec0ff */
[----:B------:R-:W-:Y:S02]  /*2ce00*/  LOP3.LUT R11, R11, 0x40, RZ, 0x3c, !PT ;  /* 0x000000400b0b7812 */ /* 0x000fe400078e3cff */
[----:B------:R-:W-:-:S03]  /*2ce10*/  ISETP.LT.AND P1, PT, R15, c[0x0][0x178], !P1 ;  /* 0x00005e000f007a0c */ /* 0x000fc60004f21270 */
[----:B------:R0:W3:Y:S01]  /*2ce20*/  LDS.128 R20, [R11+0x800] ;  /* 0x000800000b147984 */ /* 0x0000e20000000c00 */
[----:B-1----:R-:W-:-:S05]  /*2ce30*/  IMAD.SHL.U32 R27, R19, 0x800, RZ ;  /* 0x00000800131b7824 */ /* 0x002fca00078e00ff */
[----:B------:R-:W-:Y:S01]  /*2ce40*/  LOP3.LUT R27, R27, 0x3000, RZ, 0xc0, !PT ;  /* 0x000030001b1b7812 */ /* 0x000fe200078ec0ff */
[----:B0-----:R-:W4:Y:S04]  /*2ce50*/  LDL.LU R11, [R1+0xa0] ;  /* 0x0000a000010b7983 */ /* 0x001f280000300800 */
[----:B------:R-:W-:Y:S01]  /*2ce60*/  IMAD R27, R14, 0x10, R27 ;  /* 0x000000100e1b7824 */ /* 0x000fe200078e021b */
[----:B------:R-:W-:Y:S01]  /*2ce70*/  ISETP.GE.AND P0, PT, R24, c[0x0][0x17c], PT ;  /* 0x00005f0018007a0c */ /* 0x000fe20003f06270 */
[----:B------:R-:W-:Y:S01]  /*2ce80*/  IMAD.WIDE R24, R0, 0x2, R28 ;  /* 0x0000000200187825 */ /* 0x000fe200078e021c */
[----:B------:R-:W-:Y:S02]  /*2ce90*/  PRMT R12, R12, 0x7632, R12 ;  /* 0x000076320c0c7816 */ /* 0x000fe4000000000c */
[----:B------:R-:W-:-:S03]  /*2cea0*/  LOP3.LUT R27, R27, 0x60, RZ, 0x3c, !PT ;  /* 0x000000601b1b7812 */ /* 0x000fc600078e3cff */
[----:B------:R-:W-:Y:S04]  /*2ceb0*/  @P1 STG.E.U16 [R24.64], R12 ;  /* 0x0000000c18001986 */ /* 0x000fe8000c101506 */
[----:B------:R-:W0:Y:S04]  /*2cec0*/  LDS.128 R24, [R27+0x800] ;  /* 0x000800001b187984 */ /* 0x000e280000000c00 */
[----:B---3--:R1:W-:Y:S04]  /*2ced0*/  STL [R1+0xd94], R23 ;  /* 0x000d941701007387 */ /* 0x0083e80000100800 */
[----:B-1----:R-:W3:Y:S04]  /*2cee0*/  LDL.LU R23, [R1+0x75c] ;  /* 0x00075c0001177983 */ /* 0x002ee80000300800 */
[----:B0-----:R0:W-:Y:S04]  /*2cef0*/  STL [R1+0xd90], R27 ;  /* 0x000d901b01007387 */ /* 0x0011e80000100800 */
[----:B0-----:R-:W5:Y:S01]  /*2cf00*/  LDL.LU R27, [R1+0x764] ;  /* 0x00076400011b7983 */ /* 0x001f620000300800 */
[----:B------:R-:W-:-:S02]  /*2cf10*/  ISETP.LT.AND P2, PT, R7, c[0x0][0x178], !P4 ;  /* 0x00005e0007007a0c */ /* 0x000fc40006741270 */
[----:B------:R-:W-:Y:S02]  /*2cf20*/  ISETP.LT.AND P4, PT, R15, c[0x0][0x178], !P4 ;  /* 0x00005e000f007a0c */ /* 0x000fe40006781270 */
[----:B------:R-:W-:Y:S02]  /*2cf30*/  IADD3 R0, R0, c[0x0][0x198], RZ ;  /* 0x0000660000007a10 */ /* 0x000fe40007ffe0ff */
[----:B------:R-:W-:Y:S02]  /*2cf40*/  ISETP.LT.AND P1, PT, R7, c[0x0][0x178], !P6 ;  /* 0x00005e0007007a0c */ /* 0x000fe40007721270 */
[----:B------:R-:W-:Y:S01]  /*2cf50*/  ISETP.GE.AND P5, PT, R4, c[0x0][0x17c], PT ;  /* 0x00005f0004007a0c */ /* 0x000fe20003fa6270 */
[----:B------:R-:W-:Y:S01]  /*2cf60*/  IMAD.WIDE R18, R0, 0x2, R2 ;  /* 0x0000000200127825 */ /* 0x000fe200078e0202 */
[----:B------:R-:W-:-:S03]  /*2cf70*/  ISETP.LT.AND P6, PT, R15, c[0x0][0x178], !P6 ;  /* 0x00005e000f007a0c */ /* 0x000fc600077c1270 */
[C---:B------:R-:W-:Y:S01]  /*2cf80*/  IMAD.WIDE R14, R0.reuse, 0x2, R28 ;  /* 0x00000002000e7825 */ /* 0x040fe200078e021c */
[----:B------:R-:W-:Y:S02]  /*2cf90*/  IADD3 R0, R0, c[0x0][0x198], RZ ;  /* 0x0000660000007a10 */ /* 0x000fe40007ffe0ff */
[----:B------:R-:W-:Y:S01]  /*2cfa0*/  PRMT R12, R16, 0x7632, R12 ;  /* 0x00007632100c7816 */ /* 0x000fe2000000000c */
[----:B------:R-:W-:Y:S04]  /*2cfb0*/  STL.64 [R1+0xdc8], R16 ;  /* 0x000dc81001007387 */ /* 0x000fe80000100a00 */
[----:B--2---:R0:W-:Y:S01]  /*2cfc0*/  @P2 STG.E.U16 [R18.64], R10 ;  /* 0x0000000a12002986 */ /* 0x0041e2000c101506 */
[----:B------:R-:W-:-:S03]  /*2cfd0*/  PRMT R8, R10, 0x7632, R8 ;  /* 0x000076320a087816 */ /* 0x000fc60000000008 */
[----:B------:R1:W-:Y:S01]  /*2cfe0*/  @P4 STG.E.U16 [R14.64], R16 ;  /* 0x000000100e004986 */ /* 0x0003e2000c101506 */
[C---:B------:R-:W-:Y:S01]  /*2cff0*/  ISETP.LT.AND P4, PT, R7.reuse, c[0x0][0x178], !P0 ;  /* 0x00005e0007007a0c */ /* 0x040fe20004781270 */
[C---:B0-----:R-:W-:Y:S02]  /*2d000*/  IMAD.WIDE R18, R0.reuse, 0x2, R2 ;  /* 0x0000000200127825 */ /* 0x041fe400078e0202 */
[----:B------:R-:W2:Y:S02]  /*2d010*/  LDL.LU R10, [R1+0x50] ;  /* 0x00005000010a7983 */ /* 0x000ea40000300800 */
[----:B-1----:R-:W-:Y:S02]  /*2d020*/  IMAD.WIDE R14, R0, 0x2, R28 ;  /* 0x00000002000e7825 */ /* 0x002fe400078e021c */
[----:B------:R-:W-:Y:S04]  /*2d030*/  @P1 STG.E.U16 [R18.64], R8 ;  /* 0x0000000812001986 */ /* 0x000fe8000c101506 */
[----:B------:R0:W-:Y:S01]  /*2d040*/  @P6 STG.E.U16 [R14.64], R12 ;  /* 0x0000000c0e006986 */ /* 0x0001e2000c101506 */
[----:B------:R-:W-:-:S02]  /*2d050*/  ISETP.LT.AND P6, PT, R7, c[0x0][0x178], !P5 ;  /* 0x00005e0007007a0c */ /* 0x000fc40006fc1270 */
[----:B---3--:R-:W-:-:S04]  /*2d060*/  IADD3 R4, R23, 0x4e, RZ ;  /* 0x0000004e17047810 */ /* 0x008fc80007ffe0ff */
[----:B------:R-:W-:Y:S02]  /*2d070*/  ISETP.GE.AND P3, PT, R4, c[0x0][0x17c], PT ;  /* 0x00005f0004007a0c */ /* 0x000fe40003f66270 */
[----:B------:R-:W-:-:S04]  /*2d080*/  IADD3 R4, R23, 0x4f, RZ ;  /* 0x0000004f17047810 */ /* 0x000fc80007ffe0ff */
[----:B------:R-:W-:Y:S02]  /*2d090*/  ISETP.GE.AND P2, PT, R4, c[0x0][0x17c], PT ;  /* 0x00005f0004007a0c */ /* 0x000fe40003f46270 */
[----:B------:R-:W-:Y:S02]  /*2d0a0*/  IADD3 R4, R0, c[0x0][0x198], RZ ;  /* 0x0000660000047a10 */ /* 0x000fe40007ffe0ff */
[----:B------:R-:W-:-:S03]  /*2d0b0*/  IADD3 R0, R23, 0x50, RZ ;  /* 0x0000005017007810 */ /* 0x000fc60007ffe0ff */
[----:B0-----:R-:W-:Y:S01]  /*2d0c0*/  IMAD.WIDE R14, R4, 0x2, R2 ;  /* 0x00000002040e7825 */ /* 0x001fe200078e0202 */
[----:B------:R-:W-:Y:S02]  /*2d0d0*/  ISETP.GE.AND P1, PT, R0, c[0x0][0x17c], PT ;  /* 0x00005f0000007a0c */ /* 0x000fe40003f26270 */
[C---:B------:R-:W-:Y:S02]  /*2d0e0*/  IADD3 R0, R4.reuse, c[0x0][0x198], RZ ;  /* 0x0000660004007a10 */ /* 0x040fe40007ffe0ff */
[----:B-----5:R-:W-:Y:S01]  /*2d0f0*/  ISETP.LT.AND P0, PT, R27, c[0x0][0x178], !P0 ;  /* 0x00005e001b007a0c */ /* 0x020fe20004701270 */
[----:B----4-:R0:W-:Y:S01]  /*2d100*/  @P4 STG.E.U16 [R14.64], R11 ;  /* 0x0000000b0e004986 */ /* 0x0101e2000c101506 */
[----:B------:R-:W-:Y:S01]  /*2d110*/  IMAD.WIDE R16, R4, 0x2, R28 ;  /* 0x0000000204107825 */ /* 0x000fe200078e021c */
[----:B------:R-:W-:-:S03]  /*2d120*/  PRMT R4, R11, 0x7632, R4 ;  /* 0x000076320b047816 */ /* 0x000fc60000000004 */
[----:B0-----:R-:W-:-:S07]  /*2d130*/  IMAD.WIDE R14, R0, 0x2, R2 ;  /* 0x00000002000e7825 */ /* 0x001fce00078e0202 */
[----:B------:R-:W-:Y:S04]  /*2d140*/  @P0 STG.E.U16 [R16.64], R20 ;  /* 0x0000001410000986 */ /* 0x000fe8000c101506 */
[----:B------:R0:W-:Y:S04]  /*2d150*/  @P6 STG.E.U16 [R14.64], R4 ;  /* 0x000000040e006986 */ /* 0x0001e8000c101506 */
[----:B0-----:R-:W3:Y:S04]  /*2d160*/  LDL.LU R14, [R1+0x44] ;  /* 0x00004400010e7983 */ /* 0x001ee80000300800 */
[----:B------:R-:W4:Y:S04]  /*2d170*/  LDL.LU R11, [R1+0x24] ;  /* 0x00002400010b7983 */ /* 0x000f280000300800 */
[----:B------:R0:W-:Y:S04]  /*2d180*/  STL.64 [R1+0xdd0], R20 ;  /* 0x000dd01401007387 */ /* 0x0001e80000100a00 */
[----:B------:R-:W5:Y:S01]  /*2d190*/  LDL.LU R15, [R1+0x64] ;  /* 0x00006400010f7983 */ /* 0x000f620000300800 */
[----:B------:R-:W-:-:S02]  /*2d1a0*/  ISETP.LT.AND P5, PT, R27, c[0x0][0x178], !P5 ;  /* 0x00005e001b007a0c */ /* 0x000fc40006fa1270 */
[----:B------:R-:W-:Y:S02]  /*2d1b0*/  ISETP.LT.AND P0, PT, R7, c[0x0][0x178], !P3 ;  /* 0x00005e0007007a0c */ /* 0x000fe40005f01270 */
[----:B------:R-:W-:Y:S02]  /*2d1c0*/  IADD3 R4, R0, c[0x0][0x198], RZ ;  /* 0x0000660000047a10 */ /* 0x000fe40007ffe0ff */
[----:B------:R-:W-:Y:S01]  /*2d1d0*/  PRMT R12, R20, 0x7632, R12 ;  /* 0x00007632140c7816 */ /* 0x000fe2000000000c */
[----:B0-----:R-:W-:Y:S01]  /*2d1e0*/  IMAD.WIDE R20, R0, 0x2, R28 ;  /* 0x0000000200147825 */ /* 0x001fe200078e021c */
[----:B------:R-:W-:-:S03]  /*2d1f0*/  ISETP.LT.AND P3, PT, R27, c[0x0][0x178], !P3 ;  /* 0x00005e001b007a0c */ /* 0x000fc60005f61270 */
[C---:B------:R-:W-:Y:S01]  /*2d200*/  IMAD.WIDE R18, R4.reuse, 0x2, R2 ;  /* 0x0000000204127825 */ /* 0x040fe200078e0202 */
[----:B------:R-:W-:Y:S01]  /*2d210*/  IADD3 R0, R23, 0x53, RZ ;  /* 0x0000005317007810 */ /* 0x000fe20007ffe0ff */
[----:B------:R0:W-:Y:S02]  /*2d220*/  @P5 STG.E.U16 [R20.64], R12 ;  /* 0x0000000c14005986 */ /* 0x0001e4000c101506 */
[C---:B------:R-:W-:Y:S01]  /*2d230*/  IMAD.WIDE R16, R4.reuse, 0x2, R28 ;  /* 0x0000000204107825 */ /* 0x040fe200078e021c */
[----:B------:R-:W-:Y:S02]  /*2d240*/  IADD3 R4, R4, c[0x0][0x198], RZ ;  /* 0x0000660004047a10 */ /* 0x000fe40007ffe0ff */
[----:B------:R-:W-:Y:S02]  /*2d250*/  ISETP.GE.AND P5, PT, R0, c[0x0][0x17c], PT ;  /* 0x00005f0000007a0c */ /* 0x000fe40003fa6270 */
[C---:B------:R-:W-:Y:S01]  /*2d260*/  IADD3 R0, R4.reuse, c[0x0][0x198], RZ ;  /* 0x0000660004007a10 */ /* 0x040fe20007ffe0ff */
[----:B0-----:R-:W-:Y:S01]  /*2d270*/  IMAD.WIDE R20, R4, 0x2, R2 ;  /* 0x0000000204147825 */ /* 0x001fe200078e0202 */
[----:B--2---:R0:W-:Y:S01]  /*2d280*/  @P0 STG.E.U16 [R18.64], R10 ;  /* 0x0000000a12000986 */ /* 0x0041e2000c101506 */
[----:B------:R-:W-:-:S02]  /*2d290*/  ISETP.LT.AND P0, PT, R7, c[0x0][0x178], !P2 ;  /* 0x00005e0007007a0c */ /* 0x000fc40005701270 */
[----:B------:R-:W-:Y:S01]  /*2d2a0*/  ISETP.LT.AND P2, PT, R27, c[0x0][0x178], !P2 ;  /* 0x00005e001b007a0c */ /* 0x000fe20005741270 */
[----:B------:R1:W-:Y:S01]  /*2d2b0*/  @P3 STG.E.U16 [R16.64], R24 ;  /* 0x0000001810003986 */ /* 0x0003e2000c101506 */
[----:B------:R-:W-:Y:S01]  /*2d2c0*/  PRMT R12, R10, 0x7632, R12 ;  /* 0x000076320a0c7816 */ /* 0x000fe2000000000c */
[----:B0-----:R-:W-:Y:S01]  /*2d2d0*/  IMAD.WIDE R18, R0, 0x2, R2 ;  /* 0x0000000200127825 */ /* 0x001fe200078e0202 */
[----:B-1----:R-:W-:-:S03]  /*2d2e0*/  PRMT R24, R24, 0x7632, R24 ;  /* 0x0000763218187816 */ /* 0x002fc60000000018 */
[----:B------:R-:W-:-:S04]  /*2d2f0*/  IMAD.WIDE R16, R4, 0x2, R28 ;  /* 0x0000000204107825 */ /* 0x000fc800078e021c */
[----:B------:R0:W-:Y:S04]  /*2d300*/  @P0 STG.E.U16 [R20.64], R12 ;  /* 0x0000000c14000986 */ /* 0x0001e8000c101506 */
[----:B------:R1:W-:Y:S04]  /*2d310*/  @P2 STG.E.U16 [R16.64], R24 ;  /* 0x0000001810002986 */ /* 0x0003e8000c101506 */
[----:B-----5:R-:W-:Y:S04]  /*2d320*/  STL [R1+0xdb8], R15 ;  /* 0x000db80f01007387 */ /* 0x020fe80000100800 */
[----:B------:R-:W2:Y:S04]  /*2d330*/  LDL.LU R10, [R1+0x34] ;  /* 0x00003400010a7983 */ /* 0x000ea80000300800 */
[----:B------:R-:W-:Y:S04]  /*2d340*/  STL.64 [R1+0x8], R18 ;  /* 0x0000081201007387 */ /* 0x000fe80000100a00 */
[----:B0-----:R-:W3:Y:S04]  /*2d350*/  LDL.LU.64 R20, [R1+0xdd0] ;  /* 0x000dd00001147983 */ /* 0x001ee80000300a00 */
[----:B-1----:R-:W4:Y:S04]  /*2d360*/  LDL.LU.64 R16, [R1+0xdc8] ;  /* 0x000dc80001107983 */ /* 0x002f280000300a00 */
[----:B------:R0:W-:Y:S04]  /*2d370*/  STL.64 [R1+0xdc0], R24 ;  /* 0x000dc01801007387 */ /* 0x0001e80000100a00 */
[----:B0-----:R-:W5:Y:S01]  /*2d380*/  LDL.LU.64 R24, [R1+0x8] ;  /* 0x0000080001187983 */ /* 0x001f620000300a00 */
[----:B------:R-:W-:-:S02]  /*2d390*/  ISETP.LT.AND P3, PT, R7, c[0x0][0x178], !P1 ;  /* 0x00005e0007007a0c */ /* 0x000fc40004f61270 */
[----:B------:R-:W-:Y:S02]  /*2d3a0*/  ISETP.LT.AND P1, PT, R27, c[0x0][0x178], !P1 ;  /* 0x00005e001b007a0c */ /* 0x000fe40004f21270 */
[----:B------:R-:W-:Y:S01]  /*2d3b0*/  IADD3 R8, R23, 0x51, RZ ;  /* 0x0000005117087810 */ /* 0x000fe20007ffe0ff */
[----:B------:R-:W-:-:S03]  /*2d3c0*/  IMAD.WIDE R18, R0, 0x2, R28 ;  /* 0x0000000200127825 */ /* 0x000fc600078e021c */
[----:B------:R-:W-:Y:S02]  /*2d3d0*/  ISETP.GE.AND P4, PT, R8, c[0x0][0x17c], PT ;  /* 0x00005f0008007a0c */ /* 0x000fe40003f86270 */
[----:B------:R-:W-:-:S04]  /*2d3e0*/  IADD3 R8, R23, 0x52, RZ ;  /* 0x0000005217087810 */ /* 0x000fc80007ffe0ff */
[----:B------:R-:W-:Y:S02]  /*2d3f0*/  ISETP.GE.AND P6, PT, R8, c[0x0][0x17c], PT ;  /* 0x00005f0008007a0c */ /* 0x000fe40003fc6270 */
[----:B------:R-:W-:-:S04]  /*2d400*/  IADD3 R8, R23, 0x54, RZ ;  /* 0x0000005417087810 */ /* 0x000fc80007ffe0ff */
[----:B------:R-:W-:Y:S02]  /*2d410*/  ISETP.GE.AND P0, PT, R8, c[0x0][0x17c], PT ;  /* 0x00005f0008007a0c */ /* 0x000fe40003f06270 */
[----:B------:R-:W-:Y:S02]  /*2d420*/  IADD3 R8, R0, c[0x0][0x198], RZ ;  /* 0x0000660000087a10 */ /* 0x000fe40007ffe0ff */
[----:B---3--:R-:W-:Y:S02]  /*2d430*/  PRMT R20, R14, 0x7632, R20 ;  /* 0x000076320e147816 */ /* 0x008fe40000000014 */
[----:B----4-:R-:W-:Y:S01]  /*2d440*/  PRMT R16, R11, 0x7632, R16 ;  /* 0x000076320b107816 */ /* 0x010fe20000000010 */
[----:B-----5:R0:W-:Y:S04]  /*2d450*/  @P3 STG.E.U16 [R24.64], R14 ;  /* 0x0000000e18003986 */ /* 0x0201e8000c101506 */
[----:B------:R1:W-:Y:S01]  /*2d460*/  @P1 STG.E.U16 [R18.64], R11 ;  /* 0x0000000b12001986 */ /* 0x0003e2000c101506 */
[----:B------:R-:W-:-:S02]  /*2d470*/  ISETP.LT.AND P1, PT, R7, c[0x0][0x178], !P4 ;  /* 0x00005e0007007a0c */ /* 0x000fc40006721270 */
[----:B------:R-:W-:Y:S01]  /*2d480*/  ISETP.LT.AND P4, PT, R27, c[0x0][0x178], !P4 ;  /* 0x00005e001b007a0c */ /* 0x000fe20006781270 */
[----:B0-----:R-:W-:-:S04]  /*2d490*/  IMAD.WIDE R24, R8, 0x2, R2 ;  /* 0x0000000208187825 */ /* 0x001fc800078e0202 */
[----:B------:R-:W-:Y:S01]  /*2d4a0*/  IMAD.WIDE R14, R8, 0x2, R28 ;  /* 0x00000002080e7825 */ /* 0x000fe200078e021c */
[----:B-1----:R-:W3:Y:S05]  /*2d4b0*/  LDL.LU R11, [R1+0x84] ;  /* 0x00008400010b7983 */ /* 0x002eea0000300800 */
[----:B------:R0:W-:Y:S04]  /*2d4c0*/  @P1 STG.E.U16 [R24.64], R20 ;  /* 0x0000001418001986 */ /* 0x0001e8000c101506 */
[----:B------:R1:W-:Y:S04]  /*2d4d0*/  @P4 STG.E.U16 [R14.64], R16 ;  /* 0x000000100e004986 */ /* 0x0003e8000c101506 */
[----:B0-----:R-:W4:Y:S04]  /*2d4e0*/  LDL.LU.64 R24, [R1+0xdc0] ;  /* 0x000dc00001187983 */ /* 0x001f280000300a00 */
[----:B-1----:R-:W5:Y:S01]  /*2d4f0*/  LDL.LU R15, [R1+0xdb8] ;  /* 0x000db800010f7983 */ /* 0x002f620000300800 */
[----:B------:R-:W-:-:S02]  /*2d500*/  ISETP.LT.AND P2, PT, R7, c[0x0][0x178], !P6 ;  /* 0x00005e0007007a0c */ /* 0x000fc40007741270 */
[----:B------:R-:W-:Y:S02]  /*2d510*/  IADD3 R0, R8, c[0x0][0x198], RZ ;  /* 0x0000660008007a10 */ /* 0x000fe40007ffe0ff */
[----:B------:R-:W-:-:S03]  /*2d520*/  ISETP.LT.AND P6, PT, R27, c[0x0][0x178], !P6 ;  /* 0x00005e001b007a0c */ /* 0x000fc600077c1270 */
[----:B------:R-:W-:Y:S01]  /*2d530*/  IMAD.WIDE R18, R0, 0x2, R2 ;  /* 0x0000000200127825 */ /* 0x000fe200078e0202 */
[----:B------:R-:W-:Y:S02]  /*2d540*/  ISETP.LT.AND P4, PT, R7, c[0x0][0x178], !P5 ;  /* 0x00005e0007007a0c */ /* 0x000fe40006f81270 */
[----:B------:R-:W-:Y:S02]  /*2d550*/  IADD3 R12, R23, 0x56, RZ ;  /* 0x00000056170c7810 */ /* 0x000fe40007ffe0ff */
[----:B--2---:R-:W-:Y:S02]  /*2d560*/  PRMT R8, R10, 0x7632, R8 ;  /* 0x000076320a087816 */ /* 0x004fe40000000008 */
[----:B------:R-:W-:Y:S02]  /*2d570*/  ISETP.LT.AND P5, PT, R27, c[0x0][0x178], !P5 ;  /* 0x00005e001b007a0c */ /* 0x000fe40006fa1270 */
[----:B------:R-:W-:Y:S02]  /*2d580*/  ISETP.GE.AND P1, PT, R12, c[0x0][0x17c], PT ;  /* 0x00005f000c007a0c */ /* 0x000fe40003f26270 */
[----:B------:R-:W-:Y:S01]  /*2d590*/  IADD3 R4, R23, 0x55, RZ ;  /* 0x0000005517047810 */ /* 0x000fe20007ffe0ff */
[----:B-----5:R0:W-:Y:S01]  /*2d5a0*/  @P2 STG.E.U16 [R18.64], R15 ;  /* 0x0000000f12002986 */ /* 0x0201e2000c101506 */
[----:B------:R-:W-:Y:S01]  /*2d5b0*/  PRMT R12, R15, 0x7632, R12 ;  /* 0x000076320f0c7816 */ /* 0x000fe2000000000c */
[C---:B0-----:R-:W-:Y:S01]  /*2d5c0*/  IMAD.WIDE R18, R0.reuse, 0x2, R28 ;  /* 0x0000000200127825 */ /* 0x041fe200078e021c */
[----:B------:R-:W-:-:S04]  /*2d5d0*/  IADD3 R0, R0, c[0x0][0x198], RZ ;  /* 0x0000660000007a10 */ /* 0x000fc80007ffe0ff */
[----:B------:R0:W-:Y:S01]  /*2d5e0*/  @P6 STG.E.U16 [R18.64], R10 ;  /* 0x0000000a12006986 */ /* 0x0001e2000c101506 */
[----:B------:R-:W-:Y:S01]  /*2d5f0*/  ISETP.LT.AND P6, PT, R7, c[0x0][0x178], !P0 ;  /* 0x00005e0007007a0c */ /* 0x000fe200047c1270 */
[C---:B------:R-:W-:Y:S02]  /*2d600*/  IMAD.WIDE R14, R0.reuse, 0x2, R28 ;  /* 0x00000002000e7825 */ /* 0x040fe400078e021c */
[----:B0-----:R-:W2:Y:S02]  /*2d610*/  LDL.LU R10, [R1+0x94] ;  /* 0x00009400010a7983 */ /* 0x001ea40000300800 */
[C---:B------:R-:W-:Y:S01]  /*2d620*/  IMAD.WIDE R18, R0.reuse, 0x2, R2 ;  /* 0x0000000200127825 */ /* 0x040fe200078e0202 */
[----:B------:R-:W-:-:S04]  /*2d630*/  IADD3 R0, R0, c[0x0][0x198], RZ ;  /* 0x0000660000007a10 */ /* 0x000fc80007ffe0ff */
[----:B------:R0:W-:Y:S04]  /*2d640*/  @P4 STG.E.U16 [R18.64], R12 ;  /* 0x0000000c12004986 */ /* 0x0001e8000c101506 */
[----:B------:R3:W-:Y:S01]  /*2d650*/  @P5 STG.E.U16 [R14.64], R8 ;  /* 0x000000080e005986 */ /* 0x0007e2000c101506 */
[----:B0-----:R-:W-:Y:S01]  /*2d660*/  IMAD.WIDE R18, R0, 0x2, R2 ;  /* 0x0000000200127825 */ /* 0x001fe200078e0202 */
[----:B---3--:R-:W-:-:S04]  /*2d670*/  PRMT R8, R11, 0x7632, R8 ;  /* 0x000076320b087816 */ /* 0x008fc80000000008 */
[----:B------:R0:W-:Y:S04]  /*2d680*/  @P6 STG.E.U16 [R18.64], R11 ;  /* 0x0000000b12006986 */ /* 0x0001e8000c101506 */
[----:B0-----:R-:W3:Y:S04]  /*2d690*/  LDL.LU.64 R18, [R1+0xdb0] ;  /* 0x000db00001127983 */ /* 0x001ee80000300a00 */
[----:B------:R-:W5:Y:S01]  /*2d6a0*/  LDL.LU R11, [R1+0xc4] ;  /* 0x0000c400010b7983 */ /* 0x000f620000300800 */
[----:B------:R-:W-:Y:S02]  /*2d6b0*/  ISETP.LT.AND P0, PT, R27, c[0x0][0x178], !P0 ;  /* 0x00005e001b007a0c */ /* 0x000fe40004701270 */
[----:B------:R-:W-:-:S02]  /*2d6c0*/  ISETP.GE.AND P3, PT, R4, c[0x0][0x17c], PT ;  /* 0x00005f0004007a0c */ /* 0x000fc40003f66270 */
[----:B------:R-:W-:Y:S02]  /*2d6d0*/  IADD3 R4, R23, 0x57, RZ ;  /* 0x0000005717047810 */ /* 0x000fe40007ffe0ff */
[----:B------:R-:W-:Y:S01]  /*2d6e0*/  ISETP.LT.AND P5, PT, R7, c[0x0][0x178], !P3 ;  /* 0x00005e0007007a0c */ /* 0x000fe20005fa1270 */
[----:B------:R-:W-:Y:S01]  /*2d6f0*/  IMAD.WIDE R14, R0, 0x2, R28 ;  /* 0x00000002000e7825 */ /* 0x000fe200078e021c */
[----:B------:R-:W-:Y:S02]  /*2d700*/  ISETP.GE.AND P2, PT, R4, c[0x0][0x17c], PT ;  /* 0x00005f0004007a0c */ /* 0x000fe40003f46270 */
[----:B------:R-:W-:Y:S02]  /*2d710*/  IADD3 R4, R23, 0x58, RZ ;  /* 0x0000005817047810 */ /* 0x000fe40007ffe0ff */
[----:B------:R-:W-:Y:S02]  /*2d720*/  IADD3 R0, R0, c[0x0][0x198], RZ ;  /* 0x0000660000007a10 */ /* 0x000fe40007ffe0ff */
[----:B------:R-:W-:Y:S01]  /*2d730*/  ISETP.LT.AND P3, PT, R27, c[0x0][0x178], !P3 ;  /* 0x00005e001b007a0c */ /* 0x000fe20005f61270 */
[----:B------:R0:W-:Y:S01]  /*2d740*/  @P0 STG.E.U16 [R14.64], R5 ;  /* 0x000000050e000986 */ /* 0x0001e2000c101506 */
[----:B------:R-:W-:-:S02]  /*2d750*/  ISETP.GE.AND P4, PT, R4, c[0x0][0x17c], PT ;  /* 0x00005f0004007a0c */ /* 0x000fc40003f86270 */
[----:B------:R-:W-:Y:S02]  /*2d760*/  IADD3 R4, R23, 0x59, RZ ;  /* 0x0000005917047810 */ /* 0x000fe40007ffe0ff */
[----:B------:R-:W-:Y:S02]  /*2d770*/  ISETP.LT.AND P0, PT, R7, c[0x0][0x178], !P1 ;  /* 0x00005e0007007a0c */ /* 0x000fe40004f01270 */
[----:B------:R-:W-:Y:S02]  /*2d780*/  ISETP.GE.AND P6, PT, R4, c[0x0][0x17c], PT ;  /* 0x00005f0004007a0c */ /* 0x000fe40003fc6270 */
[----:B------:R-:W-:Y:S01]  /*2d790*/  PRMT R12, R5, 0x7632, R12 ;  /* 0x00007632050c7816 */ /* 0x000fe2000000000c */
[----:B0-----:R-:W-:Y:S01]  /*2d7a0*/  IMAD.WIDE R14, R0, 0x2, R2 ;  /* 0x00000002000e7825 */ /* 0x001fe200078e0202 */
[----:B------:R-:W-:-:S03]  /*2d7b0*/  ISETP.LT.AND P1, PT, R27, c[0x0][0x178], !P1 ;  /* 0x00005e001b007a0c */ /* 0x000fc60004f21270 */
[C---:B------:R-:W-:Y:S01]  /*2d7c0*/  IMAD.WIDE R4, R0.reuse, 0x2, R28 ;  /* 0x0000000200047825 */ /* 0x040fe200078e021c */
[----:B------:R-:W-:Y:S01]  /*2d7d0*/  IADD3 R0, R0, c[0x0][0x198], RZ ;  /* 0x0000660000007a10 */ /* 0x000fe20007ffe0ff */
[----:B------:R0:W-:Y:S01]  /*2d7e0*/  @P5 STG.E.U16 [R14.64], R8 ;  /* 0x000000080e005986 */ /* 0x0001e2000c101506 */
[----:B------:R-:W-:-:S03]  /*2d7f0*/  ISETP.LT.AND P5, PT, R7, c[0x0][0x178], !P2 ;  /* 0x00005e0007007a0c */ /* 0x000fc600057a1270 */
[----:B------:R1:W-:Y:S01]  /*2d800*/  @P3 STG.E.U16 [R4.64], R12 ;  /* 0x0000000c04003986 */ /* 0x0003e2000c101506 */
[----:B0-----:R-:W-:Y:S01]  /*2d810*/  IADD3 R8, R23, 0x5a, RZ ;  /* 0x0000005a17087810 */ /* 0x001fe20007ffe0ff */
[----:B------:R-:W-:-:S03]  /*2d820*/  IMAD.WIDE R14, R0, 0x2, R28 ;  /* 0x00000002000e7825 */ /* 0x000fc600078e021c */
[----:B------:R-:W-:Y:S01]  /*2d830*/  ISETP.GE.AND P3, PT, R8, c[0x0][0x17c], PT ;  /* 0x00005f0008007a0c */ /* 0x000fe20003f66270 */
[C---:B-1----:R-:W-:Y:S01]  /*2d840*/  IMAD.WIDE R4, R0.reuse, 0x2, R2 ;  /* 0x0000000200047825 */ /* 0x042fe200078e0202 */
[----:B------:R-:W-:Y:S02]  /*2d850*/  IADD3 R8, R0, c[0x0][0x198], RZ ;  /* 0x0000660000087a10 */ /* 0x000fe40007ffe0ff */
[----:B------:R-:W-:Y:S02]  /*2d860*/  ISETP.LT.AND P2, PT, R27, c[0x0][0x178], !P2 ;  /* 0x00005e001b007a0c */ /* 0x000fe40005741270 */
[----:B------:R-:W-:Y:S02]  /*2d870*/  PRMT R20, R9, 0x7632, R20 ;  /* 0x0000763209147816 */ /* 0x000fe40000000014 */
[----:B------:R-:W-:Y:S01]  /*2d880*/  IADD3 R16, R23, 0x5d, RZ ;  /* 0x0000005d17107810 */ /* 0x000fe20007ffe0ff */
[----:B--2---:R0:W-:Y:S01]  /*2d890*/  @P0 STG.E.U16 [R4.64], R10 ;  /* 0x0000000a04000986 */ /* 0x0041e2000c101506 */
[----:B------:R-:W-:-:S03]  /*2d8a0*/  PRMT R0, R10, 0x7632, R0 ;  /* 0x000076320a007816 */ /* 0x000fc60000000000 */
[----:B------:R1:W-:Y:S01]  /*2d8b0*/  @P1 STG.E.U16 [R14.64], R9 ;  /* 0x000000090e001986 */ /* 0x0003e2000c101506 */
[----:B------:R-:W-:Y:S01]  /*2d8c0*/  ISETP.LT.AND P1, PT, R7, c[0x0][0x178], !P4 ;  /* 0x00005e0007007a0c */ /* 0x000fe20006721270 */
[----:B0-----:R-:W-:-:S05]  /*2d8d0*/  IMAD.WIDE R4, R8, 0x2, R2 ;  /* 0x0000000208047825 */ /* 0x001fca00078e0202 */
[----:B------:R0:W-:Y:S01]  /*2d8e0*/  @P5 STG.E.U16 [R4.64], R0 ;  /* 0x0000000004005986 */ /* 0x0001e2000c101506 */
[C---:B-1----:R-:W-:Y:S01]  /*2d8f0*/  IMAD.WIDE R14, R8.reuse, 0x2, R28 ;  /* 0x00000002080e7825 */ /* 0x042fe200078e021c */
[----:B------:R-:W-:Y:S02]  /*2d900*/  ISETP.LT.AND P4, PT, R27, c[0x0][0x178], !P4 ;  /* 0x00005e001b007a0c */ /* 0x000fe40006781270 */
[----:B0-----:R-:W-:Y:S02]  /*2d910*/  IADD3 R0, R8, c[0x0][0x198], RZ ;  /* 0x0000660008007a10 */ /* 0x001fe40007ffe0ff */
[----:B------:R0:W-:Y:S03]  /*2d920*/  @P2 STG.E.U16 [R14.64], R20 ;  /* 0x000000140e002986 */ /* 0x0001e6000c101506 */
[----:B------:R-:W-:-:S05]  /*2d930*/  IMAD.WIDE R4, R0, 0x2, R2 ;  /* 0x0000000200047825 */ /* 0x000fca00078e0202 */
[----:B-----5:R1:W-:Y:S01]  /*2d940*/  @P1 STG.E.U16 [R4.64], R11 ;  /* 0x0000000b04001986 */ /* 0x0203e2000c101506 */
[----:B------:R-:W-:Y:S01]  /*2d950*/  ISETP.LT.AND P1, PT, R7, c[0x0][0x178], !P6 ;  /* 0x00005e0007007a0c */ /* 0x000fe20007721270 */
[----:B------:R-:W-:Y:S01]  /*2d960*/  IMAD.WIDE R8, R0, 0x2, R28 ;  /* 0x0000000200087825 */ /* 0x000fe200078e021c */
[----:B----4-:R-:W-:Y:S01]  /*2d970*/  PRMT R24, R11, 0x7632, R24 ;  /* 0x000076320b187816 */ /* 0x010fe20000000018 */
[----:B0-----:R-:W2:Y:S01]  /*2d980*/  LDL.LU.64 R14, [R1+0xda8] ;  /* 0x000da800010e7983 */ /* 0x001ea20000300a00 */
[----:B------:R-:W-:Y:S02]  /*2d990*/  ISETP.GE.AND P2, PT, R16, c[0x0][0x17c], PT ;  /* 0x00005f0010007a0c */ /* 0x000fe40003f46270 */
[----:B-1----:R-:W-:Y:S02]  /*2d9a0*/  IADD3 R4, R0, c[0x0][0x198], RZ ;  /* 0x0000660000047a10 */ /* 0x002fe40007ffe0ff */
[----:B------:R-:W-:-:S03]  /*2d9b0*/  IADD3 R16, R23, 0x5e, RZ ;  /* 0x0000005e17107810 */ /* 0x000fc60007ffe0ff */
[----:B------:R-:W-:Y:S01]  /*2d9c0*/  IMAD.WIDE R10, R4, 0x2, R2 ;  /* 0x00000002040a7825 */ /* 0x000fe200078e0202 */
[----:B------:R-:W-:Y:S04]  /*2d9d0*/  @P4 STG.E.U16 [R8.64], R13 ;  /* 0x0000000d08004986 */ /* 0x000fe8000c101506 */
[----:B------:R0:W-:Y:S01]  /*2d9e0*/  @P1 STG.E.U16 [R10.64], R24 ;  /* 0x000000180a001986 */ /* 0x0001e2000c101506 */
[----:B------:R-:W-:-:S03]  /*2d9f0*/  ISETP.GE.AND P1, PT, R16, c[0x0][0x17c], PT ;  /* 0x00005f0010007a0c */ /* 0x000fc60003f26270 */
[----:B0-----:R-:W4:Y:S04]  /*2da00*/  LDL.LU.64 R10, [R1+0xda0] ;  /* 0x000da000010a7983 */ /* 0x001f280000300a00 */
[----:B------:R-:W5:Y:S01]  /*2da10*/  LDL.LU R16, [R1+0xb4] ;  /* 0x0000b40001107983 */ /* 0x000f620000300800 */
[----:B------:R-:W-:Y:S02]  /*2da20*/  ISETP.LT.AND P6, PT, R27, c[0x0][0x178], !P6 ;  /* 0x00005e001b007a0c */ /* 0x000fe400077c1270 */
[----:B------:R-:W-:Y:S02]  /*2da30*/  ISETP.LT.AND P4, PT, R7, c[0x0][0x178], !P3 ;  /* 0x00005e0007007a0c */ /* 0x000fe40005f81270 */
[C---:B------:R-:W-:Y:S01]  /*2da40*/  IADD3 R0, R4.reuse, c[0x0][0x198], RZ ;  /* 0x0000660004007a10 */ /* 0x040fe20007ffe0ff */
[----:B------:R-:W-:Y:S01]  /*2da50*/  IMAD.WIDE R4, R4, 0x2, R28 ;  /* 0x0000000204047825 */ /* 0x000fe200078e021c */
[----:B------:R-:W-:-:S02]  /*2da60*/  IADD3 R12, R23, 0x5b, RZ ;  /* 0x0000005b170c7810 */ /* 0x000fc40007ffe0ff */
[----:B------:R-:W-:Y:S01]  /*2da70*/  PRMT R20, R13, 0x7632, R20 ;  /* 0x000076320d147816 */ /* 0x000fe20000000014 */
[----:B------:R-:W-:Y:S01]  /*2da80*/  IMAD.WIDE R8, R0, 0x2, R2 ;  /* 0x0000000200087825 */ /* 0x000fe200078e0202 */
[----:B------:R-:W-:Y:S02]  /*2da90*/  ISETP.GE.AND P0, PT, R12, c[0x0][0x17c], PT ;  /* 0x00005f000c007a0c */ /* 0x000fe40003f06270 */
[----:B------:R-:W-:Y:S01]  /*2daa0*/  ISETP.LT.AND P3, PT, R27, c[0x0][0x178], !P3 ;  /* 0x00005e001b007a0c */ /* 0x000fe20005f61270 */
[----:B------:R0:W-:Y:S01]  /*2dab0*/  @P6 STG.E.U16 [R4.64], R20 ;  /* 0x0000001404006986 */ /* 0x0001e2000c101506 */
[----:B------:R-:W-:-:S04]  /*2dac0*/  IADD3 R12, R23, 0x5c, RZ ;  /* 0x0000005c170c7810 */ /* 0x000fc80007ffe0ff */
[----:B------:R-:W-:Y:S01]  /*2dad0*/  ISETP.GE.AND P5, PT, R12, c[0x0][0x17c], PT ;  /* 0x00005f000c007a0c */ /* 0x000fe20003fa6270 */
[----:B------:R-:W-:Y:S01]  /*2dae0*/  IMAD.WIDE R12, R0, 0x2, R28 ;  /* 0x00000002000c7825 */ /* 0x000fe200078e021c */
[----:B-----5:R1:W-:Y:S01]  /*2daf0*/  @P4 STG.E.U16 [R8.64], R16 ;  /* 0x0000001008004986 */ /* 0x0203e2000c101506 */
[----:B------:R-:W-:Y:S02]  /*2db00*/  ISETP.LT.AND P4, PT, R7, c[0x0][0x178], !P0 ;  /* 0x00005e0007007a0c */ /* 0x000fe40004781270 */
[----:B0-----:R-:W-:Y:S02]  /*2db10*/  PRMT R20, R16, 0x7632, R20 ;  /* 0x0000763210147816 */ /* 0x001fe40000000014 */
[----:B-1----:R-:W-:Y:S01]  /*2db20*/  IADD3 R8, R0, c[0x0][0x198], RZ ;  /* 0x0000660000087a10 */ /* 0x002fe20007ffe0ff */
[----:B------:R-:W-:Y:S04]  /*2db30*/  @P3 STG.E.U16 [R12.64], R17 ;  /* 0x000000110c003986 */ /* 0x000fe8000c101506 */
[----:B------:R-:W-:-:S05]  /*2db40*/  IMAD.WIDE R4, R8, 0x2, R2 ;  /* 0x0000000208047825 */ /* 0x000fca00078e0202 */
[----:B------:R0:W-:Y:S04]  /*2db50*/  @P4 STG.E.U16 [R4.64], R20 ;  /* 0x0000001404004986 */ /* 0x0001e8000c101506 */
[----:B0-----:R-:W5:Y:S01]  /*2db60*/  LDL.LU R20, [R1+0xa4] ;  /* 0x0000a40001147983 */ /* 0x001f620000300800 */
[----:B------:R-:W-:Y:S02]  /*2db70*/  ISETP.LT.AND P0, PT, R27, c[0x0][0x178], !P0 ;  /* 0x00005e001b007a0c */ /* 0x000fe40004701270 */
[----:B------:R-:W-:Y:S02]  /*2db80*/  ISETP.LT.AND P6, PT, R7, c[0x0][0x178], !P5 ;  /* 0x00005e0007007a0c */ /* 0x000fe40006fc1270 */
[----:B------:R-:W-:Y:S02]  /*2db90*/  IADD3 R12, R23, 0x5f, RZ ;  /* 0x0000005f170c7810 */ /* 0x000fe40007ffe0ff */
[C---:B------:R-:W-:Y:S01]  /*2dba0*/  IADD3 R0, R8.reuse, c[0x0][0x198], RZ ;  /* 0x0000660008007a10 */ /* 0x040fe20007ffe0ff */
[----:B------:R-:W-:Y:S01]  /*2dbb0*/  IMAD.WIDE R8, R8, 0x2, R28 ;  /* 0x0000000208087825 */ /* 0x000fe200078e021c */
[----:B------:R-:W-:-:S02]  /*2dbc0*/  PRMT R17, R17, 0x7632, R17 ;  /* 0x0000763211117816 */ /* 0x000fc40000000011 */
[----:B------:R-:W-:Y:S01]  /*2dbd0*/  ISETP.GE.AND P3, PT, R12, c[0x0][0x17c], PT ;  /* 0x00005f000c007a0c */ /* 0x000fe20003f66270 */
[C---:B------:R-:W-:Y:S01]  /*2dbe0*/  IMAD.WIDE R12, R0.reuse, 0x2, R2 ;  /* 0x00000002000c7825 */ /* 0x040fe200078e0202 */
[----:B------:R-:W-:Y:S01]  /*2dbf0*/  ISETP.LT.AND P5, PT, R27, c[0x0][0x178], !P5 ;  /* 0x00005e001b007a0c */ /* 0x000fe20006fa1270 */
[----:B------:R0:W-:Y:S02]  /*2dc00*/  @P0 STG.E.U16 [R8.64], R17 ;  /* 0x0000001108000986 */ /* 0x0001e4000c101506 */
[C---:B------:R-:W-:Y:S01]  /*2dc10*/  IMAD.WIDE R4, R0.reuse, 0x2, R28 ;  /* 0x0000000200047825 */ /* 0x040fe200078e021c */
[----:B------:R-:W-:Y:S02]  /*2dc20*/  IADD3 R0, R0, c[0x0][0x198], RZ ;  /* 0x0000660000007a10 */ /* 0x000fe40007ffe0ff */
[----:B0-----:R-:W-:Y:S01]  /*2dc30*/  IADD3 R8, R23, 0x61, RZ ;  /* 0x0000006117087810 */ /* 0x001fe20007ffe0ff */
[----:B------:R-:W2:Y:S03]  /*2dc40*/  LDL.LU R17, [R1+0x48] ;  /* 0x0000480001117983 */ /* 0x000ea60000300800 */
[----:B------:R-:W-:Y:S01]  /*2dc50*/  ISETP.GE.AND P0, PT, R8, c[0x0][0x17c], PT ;  /* 0x00005f0008007a0c */ /* 0x000fe20003f06270 */
[----:B------:R-:W-:Y:S01]  /*2dc60*/  IMAD.WIDE R8, R0, 0x2, R2 ;  /* 0x0000000200087825 */ /* 0x000fe200078e0202 */
[----:B-----5:R0:W-:Y:S01]  /*2dc70*/  @P6 STG.E.U16 [R12.64], R20 ;  /* 0x000000140c006986 */ /* 0x0201e2000c101506 */
[----:B------:R-:W-:-:S03]  /*2dc80*/  ISETP.LT.AND P6, PT, R7, c[0x0][0x178], !P2 ;  /* 0x00005e0007007a0c */ /* 0x000fc600057c1270 */
[----:B------:R1:W-:Y:S01]  /*2dc90*/  @P5 STG.E.U16 [R4.64], R21 ;  /* 0x0000001504005986 */ /* 0x0003e2000c101506 */
[----:B0-----:R-:W-:Y:S02]  /*2dca0*/  PRMT R12, R20, 0x7632, R12 ;  /* 0x00007632140c7816 */ /* 0x001fe4000000000c */
[----:B------:R-:W-:Y:S01]  /*2dcb0*/  IADD3 R13, R23, 0x62, RZ ;  /* 0x00000062170d7810 */ /* 0x000fe20007ffe0ff */
[----:B------:R-:W5:Y:S06]  /*2dcc0*/  LDL.LU R20, [R1+0x28] ;  /* 0x0000280001147983 */ /* 0x000f6c0000300800 */
[----:B------:R0:W-:Y:S01]  /*2dcd0*/  @P6 STG.E.U16 [R8.64], R12 ;  /* 0x0000000c08006986 */ /* 0x0001e2000c101506 */
[----:B------:R-:W-:-:S03]  /*2dce0*/  ISETP.GE.AND P6, PT, R13, c[0x0][0x17c], PT ;  /* 0x00005f000d007a0c */ /* 0x000fc60003fc6270 */
[----:B------:R-:W2:Y:S01]  /*2dcf0*/  LDL.LU R13, [R1+0x54] ;  /* 0x00005400010d7983 */ /* 0x000ea20000300800 */
[----:B------:R-:W-:Y:S01]  /*2dd00*/  ISETP.LT.AND P2, PT, R27, c[0x0][0x178], !P2 ;  /* 0x00005e001b007a0c */ /* 0x000fe20005741270 */
[C---:B-1----:R-:W-:Y:S01]  /*2dd10*/  IMAD.WIDE R4, R0.reuse, 0x2, R28 ;  /* 0x0000000200047825 */ /* 0x042fe200078e021c */
[----:B------:R-:W-:Y:S02]  /*2dd20*/  ISETP.LT.AND P5, PT, R7, c[0x0][0x178], !P1 ;  /* 0x00005e0007007a0c */ /* 0x000fe40004fa1270 */
[----:B------:R-:W-:Y:S02]  /*2dd30*/  PRMT R21, R21, 0x7632, R21 ;  /* 0x0000763215157816 */ /* 0x000fe40000000015 */
[----:B------:R-:W-:Y:S02]  /*2dd40*/  ISETP.LT.AND P1, PT, R27, c[0x0][0x178], !P1 ;  /* 0x00005e001b007a0c */ /* 0x000fe40004f21270 */
[----:B------:R-:W-:Y:S02]  /*2dd50*/  IADD3 R0, R0, c[0x0][0x198], RZ ;  /* 0x0000660000007a10 */ /* 0x000fe40007ffe0ff */
[----:B------:R-:W-:-:S03]  /*2dd60*/  IADD3 R16, R23, 0x60, RZ ;  /* 0x0000006017107810 */ /* 0x000fc60007ffe0ff */
[----:B------:R1:W-:Y:S01]  /*2dd70*/  @P2 STG.E.U16 [R4.64], R21 ;  /* 0x0000001504002986 */ /* 0x0003e2000c101506 */
[----:B------:R-:W-:Y:S01]  /*2dd80*/  ISETP.LT.AND P2, PT, R7, c[0x0][0x178], !P3 ;  /* 0x00005e0007007a0c */ /* 0x000fe20005f41270 */
[----:B0-----:R-:W-:Y:S01]  /*2dd90*/  IMAD.WIDE R8, R0, 0x2, R28 ;  /* 0x0000000200087825 */ /* 0x001fe200078e021c */
[----:B------:R-:W-:Y:S02]  /*2dda0*/  ISETP.LT.AND P3, PT, R27, c[0x0][0x178], !P3 ;  /* 0x00005e001b007a0c */ /* 0x000fe40005f61270 */
[----:B------:R-:W-:Y:S02]  /*2ddb0*/  IADD3 R12, R23, 0x63, RZ ;  /* 0x00000063170c7810 */ /* 0x000fe40007ffe0ff */
[----:B------:R-:W-:Y:S01]  /*2ddc0*/  ISETP.GE.AND P4, PT, R16, c[0x0][0x17c], PT ;  /* 0x00005f0010007a0c */ /* 0x000fe20003f86270 */
[C---:B-1----:R-:W-:Y:S01]  /*2ddd0*/  IMAD.WIDE R4, R0.reuse, 0x2, R2 ;  /* 0x0000000200047825 */ /* 0x042fe200078e0202 */
[----:B------:R-:W-:-:S04]  /*2dde0*/  IADD3 R0, R0, c[0x0][0x198], RZ ;  /* 0x0000660000007a10 */ /* 0x000fc80007ffe0ff */
[----:B--2---:R0:W-:Y:S01]  /*2ddf0*/  @P5 STG.E.U16 [R4.64], R13 ;  /* 0x0000000d04005986 */ /* 0x0041e2000c101506 */
[----:B------:R-:W-:Y:S02]  /*2de00*/  ISETP.GE.AND P5, PT, R12, c[0x0][0x17c], PT ;  /* 0x00005f000c007a0c */ /* 0x000fe40003fa6270 */
[----:B------:R-:W-:Y:S01]  /*2de10*/  PRMT R12, R13, 0x7632, R12 ;  /* 0x000076320d0c7816 */ /* 0x000fe2000000000c */
[----:B------:R1:W-:Y:S01]  /*2de20*/  @P1 STG.E.U16 [R8.64], R25 ;  /* 0x0000001908001986 */ /* 0x0003e2000c101506 */
[----:B------:R-:W-:Y:S01]  /*2de30*/  ISETP.LT.AND P1, PT, R7, c[0x0][0x178], !P4 ;  /* 0x00005e0007007a0c */ /* 0x000fe20006721270 */
[----:B0-----:R-:W-:Y:S01]  /*2de40*/  IMAD.WIDE R4, R0, 0x2, R2 ;  /* 0x0000000200047825 */ /* 0x001fe200078e0202 */
[----:B-1----:R-:W-:-:S03]  /*2de50*/  PRMT R25, R25, 0x7632, R25 ;  /* 0x0000763219197816 */ /* 0x002fc60000000019 */
[C---:B------:R-:W-:Y:S01]  /*2de60*/  IMAD.WIDE R8, R0.reuse, 0x2, R28 ;  /* 0x0000000200087825 */ /* 0x040fe200078e021c */
[----:B------:R-:W-:Y:S01]  /*2de70*/  IADD3 R0, R0, c[0x0][0x198], RZ ;  /* 0x0000660000007a10 */ /* 0x000fe20007ffe0ff */
[----:B------:R0:W-:Y:S01]  /*2de80*/  @P2 STG.E.U16 [R4.64], R12 ;  /* 0x0000000c04002986 */ /* 0x0001e2000c101506 */
[----:B------:R-:W-:-:S03]  /*2de90*/  ISETP.LT.AND P4, PT, R27, c[0x0][0x178], !P4 ;  /* 0x00005e001b007a0c */ /* 0x000fc60006781270 */
[----:B------:R1:W-:Y:S01]  /*2dea0*/  @P3 STG.E.U16 [R8.64], R25 ;  /* 0x0000001908003986 */ /* 0x0003e2000c101506 */
[----:B------:R-:W-:Y:S02]  /*2deb0*/  ISETP.LT.AND P3, PT, R7, c[0x0][0x178], !P0 ;  /* 0x00005e0007007a0c */ /* 0x000fe40004761270 */
[----:B0-----:R-:W-:Y:S01]  /*2dec0*/  IADD3 R12, R23, 0x64, RZ ;  /* 0x00000064170c7810 */ /* 0x001fe20007ffe0ff */
[----:B------:R-:W-:-:S03]  /*2ded0*/  IMAD.WIDE R4, R0, 0x2, R2 ;  /* 0x0000000200047825 */ /* 0x000fc600078e0202 */
[----:B------:R-:W-:Y:S01]  /*2dee0*/  ISETP.GE.AND P2, PT, R12, c[0x0][0x17c], PT ;  /* 0x00005f000c007a0c */ /* 0x000fe20003f46270 */
[----:B-1----:R-:W2:Y:S01]  /*2def0*/  LDL.LU R25, [R1+0x38] ;  /* 0x0000380001197983 */ /* 0x002ea20000300800 */
[----:B------:R-:W-:Y:S02]  /*2df00*/  IADD3 R8, R23, 0x65, RZ ;  /* 0x0000006517087810 */ /* 0x000fe40007ffe0ff */
[----:B------:R-:W-:Y:S01]  /*2df10*/  IADD3 R12, R0, c[0x0][0x198], RZ ;  /* 0x00006600000c7a10 */ /* 0x000fe20007ffe0ff */
[----:B------:R0:W-:Y:S01]  /*2df20*/  @P1 STG.E.U16 [R4.64], R17 ;  /* 0x0000001104001986 */ /* 0x0001e2000c101506 */
[----:B------:R-:W-:-:S03]  /*2df30*/  ISETP.GE.AND P1, PT, R8, c[0x0][0x17c], PT ;  /* 0x00005f0008007a0c */ /* 0x000fc60003f26270 */
[----:B------:R-:W-:-:S04]  /*2df40*/  IMAD.WIDE R8, R12, 0x2, R2 ;  /* 0x000000020c087825 */ /* 0x000fc800078e0202 */
[----:B0-----:R-:W-:Y:S01]  /*2df50*/  IMAD.WIDE R4, R0, 0x2, R28 ;  /* 0x0000000200047825 */ /* 0x001fe200078e021c */
[----:B------:R-:W-:Y:S02]  /*2df60*/  PRMT R0, R17, 0x7632, R0 ;  /* 0x0000763211007816 */ /* 0x000fe40000000000 */
[----:B------:R-:W-:Y:S02]  /*2df70*/  IADD3 R17, R23, 0x66, RZ ;  /* 0x0000006617117810 */ /* 0x000fe40007ffe0ff */
[----:B-----5:R0:W-:Y:S04]  /*2df80*/  @P4 STG.E.U16 [R4.64], R20 ;  /* 0x0000001404004986 */ /* 0x0201e8000c101506 */
[----:B------:R1:W-:Y:S01]  /*2df90*/  @P3 STG.E.U16 [R8.64], R0 ;  /* 0x0000000008003986 */ /* 0x0003e2000c101506 */
[----:B------:R-:W-:-:S03]  /*2dfa0*/  ISETP.GE.AND P3, PT, R17, c[0x0][0x17c], PT ;  /* 0x00005f0011007a0c */ /* 0x000fc60003f66270 */
[----:B------:R-:W5:Y:S01]  /*2dfb0*/  LDL.LU R17, [R1+0x68] ;  /* 0x0000680001117983 */ /* 0x000f620000300800 */
[----:B------:R-:W-:Y:S02]  /*2dfc0*/  ISETP.LT.AND P0, PT, R27, c[0x0][0x178], !P0 ;  /* 0x00005e001b007a0c */ /* 0x000fe40004701270 */
[----:B------:R-:W-:Y:S01]  /*2dfd0*/  ISETP.LT.AND P4, PT, R7, c[0x0][0x178], !P6 ;  /* 0x00005e0007007a0c */ /* 0x000fe20007781270 */
[C---:B0-----:R-:W-:Y:S01]  /*2dfe0*/  IMAD.WIDE R4, R12.reuse, 0x2, R28 ;  /* 0x000000020c047825 */ /* 0x041fe200078e021c */
[----:B-1----:R-:W-:Y:S02]  /*2dff0*/  IADD3 R0, R12, c[0x0][0x198], RZ ;  /* 0x000066000c007a10 */ /* 0x002fe40007ffe0ff */
[----:B------:R-:W-:-:S03]  /*2e000*/  PRMT R16, R20, 0x7632, R16 ;  /* 0x0000763214107816 */ /* 0x000fc60000000010 */
[----:B------:R-:W-:Y:S01]  /*2e010*/  IMAD.WIDE R8, R0, 0x2, R2 ;  /* 0x0000000200087825 */ /* 0x000fe200078e0202 */
[----:B------:R-:W-:-:S03]  /*2e020*/  ISETP.LT.AND P6, PT, R27, c[0x0][0x178], !P6 ;  /* 0x00005e001b007a0c */ /* 0x000fc600077c1270 */
[----:B------:R-:W-:Y:S01]  /*2e030*/  @P0 STG.E.U16 [R4.64], R16 ;  /* 0x0000001004000986 */ /* 0x000fe2000c101506 */
[----:B------:R-:W-:Y:S01]  /*2e040*/  IADD3 R20, R23, 0x67, RZ ;  /* 0x0000006717147810 */ /* 0x000fe20007ffe0ff */
[----:B------:R-:W-:-:S03]  /*2e050*/  IMAD.WIDE R12, R0, 0x2, R28 ;  /* 0x00000002000c7825 */ /* 0x000fc600078e021c */
[----:B------:R-:W-:Y:S02]  /*2e060*/  ISETP.GE.AND P0, PT, R20, c[0x0][0x17c], PT ;  /* 0x00005f0014007a0c */ /* 0x000fe40003f06270 */
[----:B------:R-:W-:Y:S02]  /*2e070*/  IADD3 R20, R23, 0x68, RZ ;  /* 0x0000006817147810 */ /* 0x000fe40007ffe0ff */
[----:B--2---:R-:W-:Y:S01]  /*2e080*/  PRMT R21, R25, 0x7632, R21 ;  /* 0x0000763219157816 */ /* 0x004fe20000000015 */
[----:B-----5:R0:W-:Y:S01]  /*2e090*/  @P4 STG.E.U16 [R8.64], R17 ;  /* 0x0000001108004986 */ /* 0x0201e2000c101506 */
[----:B------:R-:W-:Y:S02]  /*2e0a0*/  ISETP.LT.AND P4, PT, R7, c[0x0][0x178], !P5 ;  /* 0x00005e0007007a0c */ /* 0x000fe40006f81270 */
[----:B------:R-:W-:Y:S01]  /*2e0b0*/  PRMT R24, R17, 0x7632, R24 ;  /* 0x0000763211187816 */ /* 0x000fe20000000018 */
[----:B------:R1:W-:Y:S01]  /*2e0c0*/  @P6 STG.E.U16 [R12.64], R25 ;  /* 0x000000190c006986 */ /* 0x0003e2000c101506 */
[----:B0-----:R-:W-:-:S02]  /*2e0d0*/  IADD3 R8, R0, c[0x0][0x198], RZ ;  /* 0x0000660000087a10 */ /* 0x001fc40007ffe0ff */
[----:B------:R-:W-:Y:S02]  /*2e0e0*/  ISETP.LT.AND P6, PT, R7, c[0x0][0x178], !P2 ;  /* 0x00005e0007007a0c */ /* 0x000fe400057c1270 */
[----:B------:R-:W2:Y:S01]  /*2e0f0*/  LDL.LU R7, [R1+0xd98] ;  /* 0x000d980001077983 */ /* 0x000ea20000300800 */
[----:B------:R-:W-:-:S03]  /*2e100*/  IMAD.WIDE R4, R8, 0x2, R2 ;  /* 0x0000000208047825 */ /* 0x000fc600078e0202 */
[----:B-1----:R-:W5:Y:S04]  /*2e110*/  LDL.LU R25, [R1+0x98] ;  /* 0x0000980001197983 */ /* 0x002f680000300800 */
[----:B------:R0:W-:Y:S01]  /*2e120*/  @P4 STG.E.U16 [R4.64], R24 ;  /* 0x0000001804004986 */ /* 0x0001e2000c101506 */
[----:B------:R-:W-:-:S03]  /*2e130*/  ISETP.GE.AND P4, PT, R20, c[0x0][0x17c], PT ;  /* 0x00005f0014007a0c */ /* 0x000fc60003f86270 */
[----:B0-----:R-:W2:Y:S04]  /*2e140*/  LDL.LU R5, [R1+0x88] ;  /* 0x0000880001057983 */ /* 0x001ea80000300800 */
[----:B------:R-:W2:Y:S04]  /*2e150*/  LDL.LU R20, [R1+0x760] ;  /* 0x0007600001147983 */ /* 0x000ea80000300800 */
[----:B------:R-:W3:Y:S01]  /*2e160*/  LDL.LU R24, [R1+0xc8] ;  /* 0x0000c80001187983 */ /* 0x000ee20000300800 */
[C---:B------:R-:W-:Y:S02]  /*2e170*/  ISETP.LT.AND P5, PT, R27.reuse, c[0x0][0x178], !P5 ;  /* 0x00005e001b007a0c */ /* 0x040fe40006fa1270 */
[----:B------:R-:W-:-:S02]  /*2e180*/  ISETP.LT.AND P2, PT, R27, c[0x0][0x178], !P2 ;  /* 0x00005e001b007a0c */ /* 0x000fc40005741270 */
[C---:B------:R-:W-:Y:S01]  /*2e190*/  IADD3 R0, R8.reuse, c[0x0][0x198], RZ ;  /* 0x0000660008007a10 */ /* 0x040fe20007ffe0ff */
[----:B------:R-:W-:-:S04]  /*2e1a0*/  IMAD.WIDE R8, R8, 0x2, R28 ;  /* 0x0000000208087825 */ /* 0x000fc800078e021c */
[----:B------:R-:W-:-:S04]  /*2e1b0*/  IMAD.WIDE R12, R0, 0x2, R2 ;  /* 0x00000002000c7825 */ /* 0x000fc800078e0202 */
[----:B------:R0:W-:Y:S01]  /*2e1c0*/  @P5 STG.E.U16 [R8.64], R21 ;  /* 0x0000001508005986 */ /* 0x0001e2000c101506 */
[C---:B------:R-:W-:Y:S01]  /*2e1d0*/  IMAD.WIDE R16, R0.reuse, 0x2, R28 ;  /* 0x0000000200107825 */ /* 0x040fe200078e021c */
[----:B0-----:R-:W-:-:S04]  /*2e1e0*/  IADD3 R8, R0, c[0x0][0x198], RZ ;  /* 0x0000660000087a10 */ /* 0x001fc80007ffe0ff */
[----:B------:R-:W-:Y:S02]  /*2e1f0*/  IADD3 R0, R8, c[0x0][0x198], RZ ;  /* 0x0000660008007a10 */ /* 0x000fe40007ffe0ff */
[C---:B--2---:R-:W-:Y:S01]  /*2e200*/  ISETP.LT.AND P5, PT, R20.reuse, c[0x0][0x178], !P1 ;  /* 0x00005e0014007a0c */ /* 0x044fe20004fa1270 */
[----:B------:R0:W-:Y:S01]  /*2e210*/  @P6 STG.E.U16 [R12.64], R5 ;  /* 0x000000050c006986 */ /* 0x0001e2000c101506 */
[C---:B------:R-:W-:Y:S02]  /*2e220*/  ISETP.LT.AND P1, PT, R27.reuse, c[0x0][0x178], !P1 ;  /* 0x00005e001b007a0c */ /* 0x040fe40004f21270 */
[----:B------:R-:W-:Y:S01]  /*2e230*/  ISETP.LT.AND P6, PT, R20, c[0x0][0x178], !P3 ;  /* 0x00005e0014007a0c */ /* 0x000fe20005fc1270 */
[----:B------:R1:W-:Y:S01]  /*2e240*/  @P2 STG.E.U16 [R16.64], R6 ;  /* 0x0000000610002986 */ /* 0x0003e2000c101506 */
[----:B------:R-:W-:Y:S02]  /*2e250*/  ISETP.LT.AND P3, PT, R27, c[0x0][0x178], !P3 ;  /* 0x00005e001b007a0c */ /* 0x000fe40005f61270 */
[----:B0-----:R-:W-:-:S02]  /*2e260*/  IADD3 R12, R23, 0x69, RZ ;  /* 0x00000069170c7810 */ /* 0x001fc40007ffe0ff */
[----:B-1----:R-:W-:Y:S01]  /*2e270*/  PRMT R6, R5, 0x7632, R6 ;  /* 0x0000763205067816 */ /* 0x002fe20000000006 */
[----:B------:R-:W-:Y:S01]  /*2e280*/  IMAD.WIDE R4, R8, 0x2, R2 ;  /* 0x0000000208047825 */ /* 0x000fe200078e0202 */
[----:B------:R-:W-:Y:S02]  /*2e290*/  ISETP.GE.AND P2, PT, R12, c[0x0][0x17c], PT ;  /* 0x00005f000c007a0c */ /* 0x000fe40003f46270 */
[----:B------:R-:W-:Y:S01]  /*2e2a0*/  PRMT R16, R6, 0x7632, R16 ;  /* 0x0000763206107816 */ /* 0x000fe20000000010 */
[----:B------:R-:W-:Y:S01]  /*2e2b0*/  IMAD.WIDE R8, R8, 0x2, R28 ;  /* 0x0000000208087825 */ /* 0x000fe200078e021c */
[----:B------:R0:W-:Y:S03]  /*2e2c0*/  @P5 STG.E.U16 [R4.64], R6 ;  /* 0x0000000604005986 */ /* 0x0001e6000c101506 */
[----:B------:R-:W-:Y:S01]  /*2e2d0*/  IMAD.WIDE R12, R0, 0x2, R2 ;  /* 0x00000002000c7825 */ /* 0x000fe200078e0202 */
[----:B------:R-:W-:Y:S01]  /*2e2e0*/  @P1 STG.E.U16 [R8.64], R16 ;  /* 0x0000001008001986 */ /* 0x000fe2000c101506 */
[----:B0-----:R-:W-:-:S03]  /*2e2f0*/  IADD3 R6, R23, 0x6b, RZ ;  /* 0x0000006b17067810 */ /* 0x001fc60007ffe0ff */
[----:B-----5:R0:W-:Y:S01]  /*2e300*/  @P6 STG.E.U16 [R12.64], R25 ;  /* 0x000000190c006986 */ /* 0x0201e2000c101506 */
[----:B------:R-:W-:Y:S02]  /*2e310*/  ISETP.GE.AND P1, PT, R6, c[0x0][0x17c], PT ;  /* 0x00005f0006007a0c */ /* 0x000fe40003f26270 */
[----:B------:R-:W-:Y:S01]  /*2e320*/  PRMT R6, R25, 0x7632, R6 ;  /* 0x0000763219067816 */ /* 0x000fe20000000006 */
[--C-:B------:R-:W-:Y:S01]  /*2e330*/  IMAD.WIDE R4, R0, 0x2, R28.reuse ;  /* 0x0000000200047825 */ /* 0x100fe200078e021c */
[----:B------:R-:W-:Y:S01]  /*2e340*/  ISETP.LT.AND P6, PT, R20, c[0x0][0x178], !P0 ;  /* 0x00005e0014007a0c */ /* 0x000fe200047c1270 */
[----:B0-----:R-:W2:Y:S01]  /*2e350*/  LDL.LU R25, [R1+0xb8] ;  /* 0x0000b80001197983 */ /* 0x001ea20000300800 */
[----:B------:R-:W-:Y:S02]  /*2e360*/  IADD3 R0, R0, c[0x0][0x198], RZ ;  /* 0x0000660000007a10 */ /* 0x000fe40007ffe0ff */
[----:B------:R-:W-:Y:S01]  /*2e370*/  ISETP.LT.AND P0, PT, R27, c[0x0][0x178], !P0 ;  /* 0x00005e001b007a0c */ /* 0x000fe20004701270 */
[----:B----4-:R0:W-:Y:S01]  /*2e380*/  @P3 STG.E.U16 [R4.64], R10 ;  /* 0x0000000a04003986 */ /* 0x0101e2000c101506 */
[----:B------:R-:W-:Y:S01]  /*2e390*/  ISETP.LT.AND P3, PT, R20, c[0x0][0x178], !P4 ;  /* 0x00005e0014007a0c */ /* 0x000fe20006761270 */
[----:B------:R-:W-:-:S04]  /*2e3a0*/  IMAD.WIDE R8, R0, 0x2, R28 ;  /* 0x0000000200087825 */ /* 0x000fc800078e021c */
[C---:B0-----:R-:W-:Y:S01]  /*2e3b0*/  IMAD.WIDE R4, R0.reuse, 0x2, R2 ;  /* 0x0000000200047825 */ /* 0x041fe200078e0202 */
[----:B------:R-:W-:Y:S02]  /*2e3c0*/  IADD3 R0, R0, c[0x0][0x198], RZ ;  /* 0x0000660000007a10 */ /* 0x000fe40007ffe0ff */
[----:B------:R-:W-:Y:S02]  /*2e3d0*/  PRMT R10, R10, 0x7632, R10 ;  /* 0x000076320a0a7816 */ /* 0x000fe4000000000a */
[----:B------:R0:W-:Y:S04]  /*2e3e0*/  @P6 STG.E.U16 [R4.64], R6 ;  /* 0x0000000604006986 */ /* 0x0001e8000c101506 */
[----:B------:R-:W-:Y:S01]  /*2e3f0*/  @P0 STG.E.U16 [R8.64], R10 ;  /* 0x0000000a08000986 */ /* 0x000fe2000c101506 */
[----:B0-----:R-:W-:Y:S01]  /*2e400*/  IMAD.WIDE R4, R0, 0x2, R2 ;  /* 0x0000000200047825 */ /* 0x001fe200078e0202 */
[----:B------:R-:W-:-:S04]  /*2e410*/  IADD3 R6, R23, 0x6d, RZ ;  /* 0x0000006d17067810 */ /* 0x000fc80007ffe0ff */
[----:B---3--:R0:W-:Y:S01]  /*2e420*/  @P3 STG.E.U16 [R4.64], R24 ;  /* 0x0000001804003986 */ /* 0x0081e2000c101506 */
[----:B------:R-:W-:Y:S02]  /*2e430*/  ISETP.GE.AND P3, PT, R6, c[0x0][0x17c], PT ;  /* 0x00005f0006007a0c */ /* 0x000fe40003f66270 */
[----:B------:R-:W-:Y:S02]  /*2e440*/  PRMT R6, R24, 0x7632, R6 ;  /* 0x0000763218067816 */ /* 0x000fe40000000006 */
[----:B0-----:R-:W3:Y:S01]  /*2e450*/  LDL.LU R24, [R1+0xa8] ;  /* 0x0000a80001187983 */ /* 0x001ee20000300800 */
[----:B------:R-:W-:Y:S02]  /*2e460*/  ISETP.LT.AND P4, PT, R27, c[0x0][0x178], !P4 ;  /* 0x00005e001b007a0c */ /* 0x000fe40006781270 */
[----:B------:R-:W-:Y:S01]  /*2e470*/  IADD3 R17, R23, 0x6a, RZ ;  /* 0x0000006a17117810 */ /* 0x000fe20007ffe0ff */
[----:B------:R-:W-:Y:S01]  /*2e480*/  IMAD.WIDE R8, R0, 0x2, R28 ;  /* 0x0000000200087825 */ /* 0x000fe200078e021c */
[----:B------:R-:W-:-:S02]  /*2e490*/  ISETP.LT.AND P0, PT, R20, c[0x0][0x178], !P2 ;  /* 0x00005e0014007a0c */ /* 0x000fc40005701270 */
[----:B------:R-:W-:Y:S02]  /*2e4a0*/  ISETP.GE.AND P5, PT, R17, c[0x0][0x17c], PT ;  /* 0x00005f0011007a0c */ /* 0x000fe40003fa6270 */
[----:B------:R-:W-:Y:S02]  /*2e4b0*/  IADD3 R0, R0, c[0x0][0x198], RZ ;  /* 0x0000660000007a10 */ /* 0x000fe40007ffe0ff */
[----:B------:R-:W-:-:S03]  /*2e4c0*/  ISETP.LT.AND P2, PT, R27, c[0x0][0x178], !P2 ;  /* 0x00005e001b007a0c */ /* 0x000fc60005741270 */
[----:B------:R0:W-:Y:S01]  /*2e4d0*/  @P4 STG.E.U16 [R8.64], R14 ;  /* 0x0000000e08004986 */ /* 0x0001e2000c101506 */
[----:B------:R-:W-:Y:S01]  /*2e4e0*/  ISETP.LT.AND P4, PT, R20, c[0x0][0x178], !P5 ;  /* 0x00005e0014007a0c */ /* 0x000fe20006f81270 */
[----:B------:R-:W-:Y:S01]  /*2e4f0*/  IMAD.WIDE R4, R0, 0x2, R2 ;  /* 0x0000000200047825 */ /* 0x000fe200078e0202 */
[----:B------:R-:W-:-:S04]  /*2e500*/  ISETP.LT.AND P5, PT, R27, c[0x0][0x178], !P5 ;  /* 0x00005e001b007a0c */ /* 0x000fc80006fa1270 */
[----:B------:R1:W-:Y:S01]  /*2e510*/  @P0 STG.E.U16 [R4.64], R6 ;  /* 0x0000000604000986 */ /* 0x0003e2000c101506 */
[C---:B0-----:R-:W-:Y:S01]  /*2e520*/  IMAD.WIDE R8, R0.reuse, 0x2, R28 ;  /* 0x0000000200087825 */ /* 0x041fe200078e021c */
[----:B------:R-:W-:Y:S02]  /*2e530*/  IADD3 R0, R0, c[0x0][0x198], RZ ;  /* 0x0000660000007a10 */ /* 0x000fe40007ffe0ff */
[----:B------:R-:W-:-:S03]  /*2e540*/  PRMT R14, R14, 0x7632, R14 ;  /* 0x000076320e0e7816 */ /* 0x000fc6000000000e */
[----:B-1----:R-:W-:Y:S01]  /*2e550*/  IMAD.WIDE R4, R0, 0x2, R2 ;  /* 0x0000000200047825 */ /* 0x002fe200078e0202 */
[C---:B------:R-:W-:Y:S01]  /*2e560*/  IADD3 R6, R23.reuse, 0x6e, RZ ;  /* 0x0000006e17067810 */ /* 0x040fe20007ffe0ff */
[----:B------:R0:W-:Y:S01]  /*2e570*/  @P2 STG.E.U16 [R8.64], R14 ;  /* 0x0000000e08002986 */ /* 0x0001e2000c101506 */
[----:B------:R-:W-:Y:S02]  /*2e580*/  ISETP.LT.AND P2, PT, R20, c[0x0][0x178], !P1 ;  /* 0x00005e0014007a0c */ /* 0x000fe40004f41270 */
[----:B------:R-:W-:Y:S02]  /*2e590*/  ISETP.GE.AND P0, PT, R6, c[0x0][0x17c], PT ;  /* 0x00005f0006007a0c */ /* 0x000fe40003f06270 */
[----:B------:R-:W-:Y:S02]  /*2e5a0*/  IADD3 R6, R0, c[0x0][0x198], RZ ;  /* 0x0000660000067a10 */ /* 0x000fe40007ffe0ff */
[C---:B------:R-:W-:Y:S02]  /*2e5b0*/  IADD3 R12, R23.reuse, 0x6c, RZ ;  /* 0x0000006c170c7810 */ /* 0x040fe40007ffe0ff */
[----:B0-----:R-:W-:-:S02]  /*2e5c0*/  IADD3 R8, R23, 0x6f, RZ ;  /* 0x0000006f17087810 */ /* 0x001fc40007ffe0ff */
[----:B------:R-:W-:Y:S02]  /*2e5d0*/  ISETP.GE.AND P6, PT, R12, c[0x0][0x17c], PT ;  /* 0x00005f000c007a0c */ /* 0x000fe40003fc6270 */
[----:B------:R-:W-:Y:S01]  /*2e5e0*/  ISETP.LT.AND P1, PT, R27, c[0x0][0x178], !P1 ;  /* 0x00005e001b007a0c */ /* 0x000fe20004f21270 */
[----:B--2---:R0:W-:Y:S01]  /*2e5f0*/  @P4 STG.E.U16 [R4.64], R25 ;  /* 0x0000001904004986 */ /* 0x0041e2000c101506 */
[----:B------:R-:W-:Y:S01]  /*2e600*/  ISETP.GE.AND P4, PT, R8, c[0x0][0x17c], PT ;  /* 0x00005f0008007a0c */ /* 0x000fe20003f86270 */
[----:B------:R-:W-:-:S04]  /*2e610*/  IMAD.WIDE R8, R6, 0x2, R2 ;  /* 0x0000000206087825 */ /* 0x000fc800078e0202 */
[----:B0-----:R-:W-:Y:S01]  /*2e620*/  IMAD.WIDE R4, R0, 0x2, R28 ;  /* 0x0000000200047825 */ /* 0x001fe200078e021c */
[----:B------:R-:W-:Y:S02]  /*2e630*/  PRMT R0, R25, 0x7632, R0 ;  /* 0x0000763219007816 */ /* 0x000fe40000000000 */
[----:B------:R-:W2:Y:S04]  /*2e640*/  LDL.LU R25, [R1+0x58] ;  /* 0x0000580001197983 */ /* 0x000ea80000300800 */
[----:B------:R0:W-:Y:S01]  /*2e650*/  @P5 STG.E.U16 [R4.64], R18 ;  /* 0x0000001204005986 */ /* 0x0001e2000c101506 */
[----:B------:R-:W-:-:S03]  /*2e660*/  ISETP.LT.AND P5, PT, R20, c[0x0][0x178], !P6 ;  /* 0x00005e0014007a0c */ /* 0x000fc600077a1270 */
[----:B------:R1:W-:Y:S04]  /*2e670*/  @P2 STG.E.U16 [R8.64], R0 ;  /* 0x0000000008002986 */ /* 0x0003e8000c101506 */
[----:B------:R-:W4:Y:S01]  /*2e680*/  LDL.LU R14, [R1+0x4c] ;  /* 0x00004c00010e7983 */ /* 0x000f220000300800 */
[----:B0-----:R-:W-:Y:S01]  /*2e690*/  PRMT R18, R18, 0x7632, R18 ;  /* 0x0000763212127816 */ /* 0x001fe20000000012 */
[C---:B------:R-:W-:Y:S01]  /*2e6a0*/  IMAD.WIDE R4, R6.reuse, 0x2, R28 ;  /* 0x0000000206047825 */ /* 0x040fe200078e021c */
[----:B-1----:R-:W-:Y:S02]  /*2e6b0*/  IADD3 R0, R6, c[0x0][0x198], RZ ;  /* 0x0000660006007a10 */ /* 0x002fe40007ffe0ff */
[----:B------:R-:W-:-:S03]  /*2e6c0*/  IADD3 R6, R23, 0x71, RZ ;  /* 0x0000007117067810 */ /* 0x000fc60007ffe0ff */
[----:B------:R-:W-:Y:S01]  /*2e6d0*/  IMAD.WIDE R8, R0, 0x2, R2 ;  /* 0x0000000200087825 */ /* 0x000fe200078e0202 */
[----:B------:R-:W-:Y:S01]  /*2e6e0*/  @P1 STG.E.U16 [R4.64], R18 ;  /* 0x0000001204001986 */ /* 0x000fe2000c101506 */
[----:B------:R-:W-:-:S03]  /*2e6f0*/  ISETP.GE.AND P1, PT, R6, c[0x0][0x17c], PT ;  /* 0x00005f0006007a0c */ /* 0x000fc60003f26270 */
[----:B---3--:R0:W-:Y:S01]  /*2e700*/  @P5 STG.E.U16 [R8.64], R24 ;  /* 0x0000001808005986 */ /* 0x0081e2000c101506 */
[----:B------:R-:W-:-:S03]  /*2e710*/  PRMT R6, R24, 0x7632, R6 ;  /* 0x0000763218067816 */ /* 0x000fc60000000006 */
[----:B0-----:R-:W3:Y:S01]  /*2e720*/  LDL.LU R24, [R1+0x2c] ;  /* 0x00002c0001187983 */ /* 0x001ee20000300800 */
[C---:B------:R-:W-:Y:S01]  /*2e730*/  ISETP.LT.AND P6, PT, R27.reuse, c[0x0][0x178], !P6 ;  /* 0x00005e001b007a0c */ /* 0x040fe200077c1270 */
[----:B------:R-:W-:Y:S01]  /*2e740*/  IMAD.WIDE R12, R0, 0x2, R28 ;  /* 0x00000002000c7825 */ /* 0x000fe200078e021c */
[----:B------:R-:W-:Y:S01]  /*2e750*/  ISETP.LT.AND P5, PT, R20, c[0x0][0x178], !P3 ;  /* 0x00005e0014007a0c */ /* 0x000fe20005fa1270 */
[----:B------:R-:W5:Y:S01]  /*2e760*/  LDL.LU R21, [R1+0x6c] ;  /* 0x00006c0001157983 */ /* 0x000f620000300800 */
[----:B------:R-:W-:Y:S02]  /*2e770*/  ISETP.LT.AND P3, PT, R27, c[0x0][0x178], !P3 ;  /* 0x00005e001b007a0c */ /* 0x000fe40005f61270 */
[----:B------:R-:W-:-:S07]  /*2e780*/  IADD3 R8, R0, c[0x0][0x198], RZ ;  /* 0x0000660000087a10 */ /* 0x000fce0007ffe0ff */
[----:B------:R0:W-:Y:S01]  /*2e790*/  @P6 STG.E.U16 [R12.64], R22 ;  /* 0x000000160c006986 */ /* 0x0001e2000c101506 */
[----:B------:R-:W-:Y:S02]  /*2e7a0*/  ISETP.LT.AND P6, PT, R20, c[0x0][0x178], !P0 ;  /* 0x00005e0014007a0c */ /* 0x000fe400047c1270 */
[----:B------:R-:W-:Y:S02]  /*2e7b0*/  ISETP.LT.AND P0, PT, R27, c[0x0][0x178], !P0 ;  /* 0x00005e001b007a0c */ /* 0x000fe40004701270 */
[C---:B------:R-:W-:Y:S01]  /*2e7c0*/  IADD3 R0, R8.reuse, c[0x0][0x198], RZ ;  /* 0x0000660008007a10 */ /* 0x040fe20007ffe0ff */
[----:B------:R-:W-:Y:S01]  /*2e7d0*/  IMAD.WIDE R4, R8, 0x2, R2 ;  /* 0x0000000208047825 */ /* 0x000fe200078e0202 */
[----:B------:R-:W-:-:S03]  /*2e7e0*/  IADD3 R10, R23, 0x70, RZ ;  /* 0x00000070170a7810 */ /* 0x000fc60007ffe0ff */
[----:B------:R-:W-:Y:S01]  /*2e7f0*/  IMAD.WIDE R8, R8, 0x2, R28 ;  /* 0x0000000208087825 */ /* 0x000fe200078e021c */
[----:B0-----:R-:W-:-:S03]  /*2e800*/  PRMT R22, R22, 0x7632, R22 ;  /* 0x0000763216167816 */ /* 0x001fc60000000016 */
[C---:B------:R-:W-:Y:S01]  /*2e810*/  IMAD.WIDE R12, R0.reuse, 0x2, R2 ;  /* 0x00000002000c7825 */ /* 0x040fe200078e0202 */
[----:B------:R0:W-:Y:S03]  /*2e820*/  @P5 STG.E.U16 [R4.64], R6 ;  /* 0x0000000604005986 */ /* 0x0001e6000c101506 */
[----:B------:R-:W-:Y:S01]  /*2e830*/  IMAD.WIDE R16, R0, 0x2, R28 ;  /* 0x0000000200107825 */ /* 0x000fe200078e021c */
[----:B------:R1:W-:Y:S01]  /*2e840*/  @P3 STG.E.U16 [R8.64], R22 ;  /* 0x0000001608003986 */ /* 0x0003e2000c101506 */
[----:B------:R-:W-:Y:S02]  /*2e850*/  ISETP.GE.AND P2, PT, R10, c[0x0][0x17c], PT ;  /* 0x00005f000a007a0c */ /* 0x000fe40003f46270 */
[----:B------:R-:W-:Y:S02]  /*2e860*/  IADD3 R10, R23, 0x72, RZ ;  /* 0x00000072170a7810 */ /* 0x000fe40007ffe0ff */
[----:B------:R-:W-:-:S02]  /*2e870*/  ISETP.LT.AND P3, PT, R20, c[0x0][0x178], !P2 ;  /* 0x00005e0014007a0c */ /* 0x000fc40005761270 */
[----:B------:R-:W-:Y:S02]  /*2e880*/  ISETP.GE.AND P5, PT, R10, c[0x0][0x17c], PT ;  /* 0x00005f000a007a0c */ /* 0x000fe40003fa6270 */
[----:B0-----:R-:W-:Y:S02]  /*2e890*/  IADD3 R4, R0, c[0x0][0x198], RZ ;  /* 0x0000660000047a10 */ /* 0x001fe40007ffe0ff */
[----:B------:R-:W-:Y:S02]  /*2e8a0*/  ISETP.LT.AND P2, PT, R27, c[0x0][0x178], !P2 ;  /* 0x00005e001b007a0c */ /* 0x000fe40005741270 */
[C---:B------:R-:W-:Y:S01]  /*2e8b0*/  IADD3 R6, R4.reuse, c[0x0][0x198], RZ ;  /* 0x0000660004067a10 */ /* 0x040fe20007ffe0ff */
[----:B-1----:R-:W-:-:S04]  /*2e8c0*/  IMAD.WIDE R8, R4, 0x2, R2 ;  /* 0x0000000204087825 */ /* 0x002fc800078e0202 */
[----:B------:R-:W-:Y:S01]  /*2e8d0*/  IMAD.WIDE R4, R4, 0x2, R28 ;  /* 0x0000000204047825 */ /* 0x000fe200078e021c */
[----:B--2---:R0:W-:Y:S04]  /*2e8e0*/  @P6 STG.E.U16 [R12.64], R25 ;  /* 0x000000190c006986 */ /* 0x0041e8000c101506 */
[----:B------:R1:W-:Y:S01]  /*2e8f0*/  @P0 STG.E.U16 [R16.64], R26 ;  /* 0x0000001a10000986 */ /* 0x0003e2000c101506 */
[----:B------:R-:W-:Y:S02]  /*2e900*/  ISETP.LT.AND P0, PT, R20, c[0x0][0x178], !P4 ;  /* 0x00005e0014007a0c */ /* 0x000fe40006701270 */
[----:B------:R-:W-:Y:S02]  /*2e910*/  ISETP.LT.AND P4, PT, R27, c[0x0][0x178], !P4 ;  /* 0x00005e001b007a0c */ /* 0x000fe40006781270 */
[----:B------:R-:W-:-:S02]  /*2e920*/  PRMT R10, R25, 0x7632, R10 ;  /* 0x00007632190a7816 */ /* 0x000fc4000000000a */
[----:B0-----:R-:W2:Y:S01]  /*2e930*/  LDL.LU R25, [R1+0x3c] ;  /* 0x00003c0001197983 */ /* 0x001ea20000300800 */
[----:B-1----:R-:W-:-:S06]  /*2e940*/  PRMT R26, R26, 0x7632, R26 ;  /* 0x000076321a1a7816 */ /* 0x002fcc000000001a */
[----:B------:R0:W-:Y:S04]  /*2e950*/  @P0 STG.E.U16 [R8.64], R10 ;  /* 0x0000000a08000986 */ /* 0x0001e8000c101506 */
[----:B------:R1:W-:Y:S01]  /*2e960*/  @P4 STG.E.U16 [R4.64], R26 ;  /* 0x0000001a04004986 */ /* 0x0003e2000c101506 */
[----:B0-----:R-:W-:-:S04]  /*2e970*/  IMAD.WIDE R8, R6, 0x2, R2 ;  /* 0x0000000206087825 */ /* 0x001fc800078e0202 */
[----:B-1----:R-:W-:Y:S01]  /*2e980*/  IMAD.WIDE R4, R6, 0x2, R28 ;  /* 0x0000000206047825 */ /* 0x002fe200078e021c */
[----:B----4-:R-:W-:Y:S01]  /*2e990*/  @P3 STG.E.U16 [R8.64], R14 ;  /* 0x0000000e08003986 */ /* 0x010fe2000c101506 */
[----:B---3--:R-:W-:-:S03]  /*2e9a0*/  PRMT R10, R24, 0x7632, R10 ;  /* 0x00007632180a7816 */ /* 0x008fc6000000000a */
[----:B------:R0:W-:Y:S04]  /*2e9b0*/  @P2 STG.E.U16 [R4.64], R24 ;  /* 0x0000001804002986 */ /* 0x0001e8000c101506 */
[----:B0-----:R-:W3:Y:S01]  /*2e9c0*/  LDL.LU R24, [R1+0x8c] ;  /* 0x00008c0001187983 */ /* 0x001ee20000300800 */
[----:B------:R-:W-:Y:S02]  /*2e9d0*/  ISETP.LT.AND P3, PT, R20, c[0x0][0x178], !P1 ;  /* 0x00005e0014007a0c */ /* 0x000fe40004f61270 */
[----:B------:R-:W-:Y:S02]  /*2e9e0*/  ISETP.LT.AND P1, PT, R27, c[0x0][0x178], !P1 ;  /* 0x00005e001b007a0c */ /* 0x000fe40004f21270 */
[C---:B------:R-:W-:Y:S02]  /*2e9f0*/  IADD3 R12, R23.reuse, 0x73, RZ ;  /* 0x00000073170c7810 */ /* 0x040fe40007ffe0ff */
[----:B------:R-:W-:-:S02]  /*2ea00*/  IADD3 R0, R23, 0x74, RZ ;  /* 0x0000007417007810 */ /* 0x000fc40007ffe0ff */
[----:B------:R-:W-:Y:S02]  /*2ea10*/  IADD3 R13, R6, c[0x0][0x198], RZ ;  /* 0x00006600060d7a10 */ /* 0x000fe40007ffe0ff */
[----:B------:R-:W-:Y:S02]  /*2ea20*/  ISETP.LT.AND P4, PT, R20, c[0x0][0x178], !P5 ;  /* 0x00005e0014007a0c */ /* 0x000fe40006f81270 */
[----:B------:R-:W-:Y:S01]  /*2ea30*/  ISETP.LT.AND P5, PT, R27, c[0x0][0x178], !P5 ;  /* 0x00005e001b007a0c */ /* 0x000fe20006fa1270 */
[C---:B------:R-:W-:Y:S01]  /*2ea40*/  IMAD.WIDE R4, R13.reuse, 0x2, R2 ;  /* 0x000000020d047825 */ /* 0x040fe200078e0202 */
[----:B------:R-:W-:Y:S02]  /*2ea50*/  ISETP.GE.AND P6, PT, R12, c[0x0][0x17c], PT ;  /* 0x00005f000c007a0c */ /* 0x000fe40003fc6270 */
[----:B------:R-:W-:Y:S01]  /*2ea60*/  ISETP.GE.AND P0, PT, R0, c[0x0][0x17c], PT ;  /* 0x00005f0000007a0c */ /* 0x000fe20003f06270 */
[----:B------:R-:W-:Y:S01]  /*2ea70*/  IMAD.WIDE R8, R13, 0x2, R28 ;  /* 0x000000020d087825 */ /* 0x000fe200078e021c */
[----:B------:R-:W-:-:S02]  /*2ea80*/  PRMT R0, R14, 0x7632, R0 ;  /* 0x000076320e007816 */ /* 0x000fc40000000000 */
[----:B------:R-:W-:Y:S02]  /*2ea90*/  IADD3 R12, R23, 0x75, RZ ;  /* 0x00000075170c7810 */ /* 0x000fe40007ffe0ff */
[----:B------:R-:W-:Y:S01]  /*2eaa0*/  IADD3 R6, R13, c[0x0][0x198], RZ ;  /* 0x000066000d067a10 */ /* 0x000fe20007ffe0ff */
[----:B------:R0:W-:Y:S01]  /*2eab0*/  @P3 STG.E.U16 [R4.64], R0 ;  /* 0x0000000004003986 */ /* 0x0001e2000c101506 */
[----:B------:R-:W-:-:S03]  /*2eac0*/  ISETP.GE.AND P2, PT, R12, c[0x0][0x17c], PT ;  /* 0x00005f000c007a0c */ /* 0x000fc60003f46270 */
[----:B------:R-:W-:Y:S01]  /*2ead0*/  IMAD.WIDE R12, R6, 0x2, R2 ;  /* 0x00000002060c7825 */ /* 0x000fe200078e0202 */
[----:B------:R1:W-:Y:S01]  /*2eae0*/  @P1 STG.E.U16 [R8.64], R10 ;  /* 0x0000000a08001986 */ /* 0x0003e2000c101506 */
[----:B------:R-:W-:Y:S02]  /*2eaf0*/  ISETP.LT.AND P1, PT, R20, c[0x0][0x178], !P6 ;  /* 0x00005e0014007a0c */ /* 0x000fe40007721270 */
[C---:B------:R-:W-:Y:S01]  /*2eb00*/  IADD3 R17, R6.reuse, c[0x0][0x198], RZ ;  /* 0x0000660006117a10 */ /* 0x040fe20007ffe0ff */
[----:B0-----:R-:W-:Y:S01]  /*2eb10*/  IMAD.WIDE R4, R6, 0x2, R28 ;  /* 0x0000000206047825 */ /* 0x001fe200078e021c */
[----:B-----5:R-:W-:Y:S01]  /*2eb20*/  @P4 STG.E.U16 [R12.64], R21 ;  /* 0x000000150c004986 */ /* 0x020fe2000c101506 */
[----:B------:R-:W-:Y:S02]  /*2eb30*/  ISETP.LT.AND P6, PT, R27, c[0x0][0x178], !P6 ;  /* 0x00005e001b007a0c */ /* 0x000fe400077c1270 */
[----:B------:R-:W-:Y:S01]  /*2eb40*/  ISETP.LT.AND P4, PT, R20, c[0x0][0x178], !P0 ;  /* 0x00005e0014007a0c */ /* 0x000fe20004781270 */
[----:B-1----:R-:W-:Y:S01]  /*2eb50*/  IMAD.WIDE R8, R17, 0x2, R2 ;  /* 0x0000000211087825 */ /* 0x002fe200078e0202 */
[----:B------:R-:W-:-:S02]  /*2eb60*/  PRMT R0, R21, 0x7632, R0 ;  /* 0x0000763215007816 */ /* 0x000fc40000000000 */
[----:B------:R-:W-:Y:S02]  /*2eb70*/  IADD3 R6, R17, c[0x0][0x198], RZ ;  /* 0x0000660011067a10 */ /* 0x000fe40007ffe0ff */
[----:B--2---:R-:W-:Y:S01]  /*2eb80*/  PRMT R10, R25, 0x7632, R10 ;  /* 0x00007632190a7816 */ /* 0x004fe2000000000a */
[----:B------:R0:W-:Y:S04]  /*2eb90*/  @P5 STG.E.U16 [R4.64], R25 ;  /* 0x0000001904005986 */ /* 0x0001e8000c101506 */
[----:B------:R1:W-:Y:S04]  /*2eba0*/  @P1 STG.E.U16 [R8.64], R0 ;  /* 0x0000000008001986 */ /* 0x0003e8000c101506 */
[----:B0-----:R-:W2:Y:S01]  /*2ebb0*/  LDL.LU R25, [R1+0x9c] ;  /* 0x00009c0001197983 */ /* 0x001ea20000300800 */
[----:B------:R-:W-:-:S04]  /*2ebc0*/  IMAD.WIDE R4, R17, 0x2, R28 ;  /* 0x0000000211047825 */ /* 0x000fc800078e021c */
[----:B-1----:R-:W-:Y:S01]  /*2ebd0*/  IMAD.WIDE R8, R6, 0x2, R2 ;  /* 0x0000000206087825 */ /* 0x002fe200078e0202 */
[----:B------:R-:W-:Y:S04]  /*2ebe0*/  @P6 STG.E.U16 [R4.64], R10 ;  /* 0x0000000a04006986 */ /* 0x000fe8000c101506 */
[----:B---3--:R0:W-:Y:S02]  /*2ebf0*/  @P4 STG.E.U16 [R8.64], R24 ;  /* 0x0000001808004986 */ /* 0x0081e4000c101506 */
[----:B0-----:R-:W-:Y:S02]  /*2ec00*/  PRMT R9, R24, 0x7632, R9 ;  /* 0x0000763218097816 */ /* 0x001fe40000000009 */
[----:B------:R-:W3:Y:S01]  /*2ec10*/  LDL.LU R24, [R1+0xcc] ;  /* 0x0000cc0001187983 */ /* 0x000ee20000300800 */
[----:B------:R-:W-:-:S02]  /*2ec20*/  ISETP.LT.AND P0, PT, R27, c[0x0][0x178], !P0 ;  /* 0x00005e001b007a0c */ /* 0x000fc40004701270 */
[----:B------:R-:W-:Y:S01]  /*2ec30*/  IADD3 R14, R23, 0x76, RZ ;  /* 0x00000076170e7810 */ /* 0x000fe20007ffe0ff */
[----:B------:R-:W-:Y:S01]  /*2ec40*/  IMAD.WIDE R4, R6, 0x2, R28 ;  /* 0x0000000206047825 */ /* 0x000fe200078e021c */
[----:B------:R-:W-:Y:S02]  /*2ec50*/  ISETP.LT.AND P6, PT, R20, c[0x0][0x178], !P2 ;  /* 0x00005e0014007a0c */ /* 0x000fe400057c1270 */
[----:B------:R-:W-:Y:S02]  /*2ec60*/  ISETP.GE.AND P3, PT, R14, c[0x0][0x17c], PT ;  /* 0x00005f000e007a0c */ /* 0x000fe40003f66270 */
[----:B------:R-:W-:Y:S02]  /*2ec70*/  IADD3 R17, R6, c[0x0][0x198], RZ ;  /* 0x0000660006117a10 */ /* 0x000fe40007ffe0ff */
[----:B------:R-:W-:-:S03]  /*2ec80*/  ISETP.LT.AND P2, PT, R27, c[0x0][0x178], !P2 ;  /* 0x00005e001b007a0c */ /* 0x000fc60005741270 */
[----:B------:R0:W-:Y:S01]  /*2ec90*/  @P0 STG.E.U16 [R4.64], R7 ;  /* 0x0000000704000986 */ /* 0x0001e2000c101506 */
[----:B------:R-:W-:Y:S02]  /*2eca0*/  ISETP.LT.AND P0, PT, R20, c[0x0][0x178], !P3 ;  /* 0x00005e0014007a0c */ /* 0x000fe40005f01270 */
[----:B------:R-:W-:Y:S02]  /*2ecb0*/  ISETP.LT.AND P3, PT, R27, c[0x0][0x178], !P3 ;  /* 0x00005e001b007a0c */ /* 0x000fe40005f61270 */
[----:B------:R-:W-:Y:S02]  /*2ecc0*/  IADD3 R13, R17, c[0x0][0x198], RZ ;  /* 0x00006600110d7a10 */ /* 0x000fe40007ffe0ff */
[----:B------:R-:W-:Y:S01]  /*2ecd0*/  IADD3 R8, R23, 0x7a, RZ ;  /* 0x0000007a17087810 */ /* 0x000fe20007ffe0ff */
[----:B0-----:R-:W-:Y:S01]  /*2ece0*/  IMAD.WIDE R4, R17, 0x2, R2 ;  /* 0x0000000211047825 */ /* 0x001fe200078e0202 */
[----:B------:R-:W-:Y:S02]  /*2ecf0*/  IADD3 R16, R23, 0x77, RZ ;  /* 0x0000007717107810 */ /* 0x000fe40007ffe0ff */
[----:B------:R-:W-:-:S02]  /*2ed00*/  PRMT R0, R7, 0x7632, R0 ;  /* 0x0000763207007816 */ /* 0x000fc40000000000 */
[----:B------:R0:W-:Y:S01]  /*2ed10*/  @P6 STG.E.U16 [R4.64], R9 ;  /* 0x0000000904006986 */ /* 0x0001e2000c101506 */
[----:B------:R-:W-:Y:S01]  /*2ed20*/  IADD3 R14, R23, 0x78, RZ ;  /* 0x00000078170e7810 */ /* 0x000fe20007ffe0ff */
[----:B------:R-:W-:Y:S01]  /*2ed30*/  IMAD.WIDE R6, R13, 0x2, R2 ;  /* 0x000000020d067825 */ /* 0x000fe200078e0202 */
[----:B------:R-:W-:Y:S02]  /*2ed40*/  ISETP.GE.AND P6, PT, R8, c[0x0][0x17c], PT ;  /* 0x00005f0008007a0c */ /* 0x000fe40003fc6270 */
[----:B------:R-:W-:Y:S02]  /*2ed50*/  ISETP.GE.AND P5, PT, R16, c[0x0][0x17c], PT ;  /* 0x00005f0010007a0c */ /* 0x000fe40003fa6270 */
[----:B------:R-:W-:Y:S01]  /*2ed60*/  IADD3 R12, R23, 0x79, RZ ;  /* 0x00000079170c7810 */ /* 0x000fe20007ffe0ff */
[----:B0-----:R-:W-:Y:S01]  /*2ed70*/  IMAD.WIDE R4, R17, 0x2, R28 ;  /* 0x0000000211047825 */ /* 0x001fe200078e021c */
[----:B------:R-:W-:-:S03]  /*2ed80*/  ISETP.GE.AND P1, PT, R14, c[0x0][0x17c], PT ;  /* 0x00005f000e007a0c */ /* 0x000fc60003f26270 */
[C---:B------:R-:W-:Y:S01]  /*2ed90*/  IMAD.WIDE R8, R13.reuse, 0x2, R28 ;  /* 0x000000020d087825 */ /* 0x040fe200078e021c */
[----:B------:R0:W-:Y:S01]  /*2eda0*/  @P2 STG.E.U16 [R4.64], R0 ;  /* 0x0000000004002986 */ /* 0x0001e2000c101506 */
[----:B------:R-:W-:Y:S02]  /*2edb0*/  ISETP.GE.AND P4, PT, R12, c[0x0][0x17c], PT ;  /* 0x00005f000c007a0c */ /* 0x000fe40003f86270 */
[----:B------:R-:W-:-:S04]  /*2edc0*/  IADD3 R13, R13, c[0x0][0x198], RZ ;  /* 0x000066000d0d7a10 */ /* 0x000fc80007ffe0ff */
[----:B------:R-:W-:Y:S02]  /*2edd0*/  IADD3 R17, R13, c[0x0][0x198], RZ ;  /* 0x000066000d117a10 */ /* 0x000fe40007ffe0ff */
[----:B------:R-:W-:Y:S01]  /*2ede0*/  PRMT R14, R11, 0x7632, R14 ;  /* 0x000076320b0e7816 */ /* 0x000fe2000000000e */
[----:B0-----:R-:W-:Y:S01]  /*2edf0*/  IMAD.WIDE R4, R13, 0x2, R2 ;  /* 0x000000020d047825 */ /* 0x001fe200078e0202 */
[----:B------:R-:W-:Y:S01]  /*2ee00*/  IADD3 R0, R23, 0x7c, RZ ;  /* 0x0000007c17007810 */ /* 0x000fe20007ffe0ff */
[----:B--2---:R0:W-:Y:S01]  /*2ee10*/  @P0 STG.E.U16 [R6.64], R25 ;  /* 0x0000001906000986 */ /* 0x0041e2000c101506 */
[----:B------:R-:W-:Y:S02]  /*2ee20*/  ISETP.LT.AND P0, PT, R20, c[0x0][0x178], !P5 ;  /* 0x00005e0014007a0c */ /* 0x000fe40006f01270 */
[----:B------:R-:W-:Y:S01]  /*2ee30*/  ISETP.LT.AND P5, PT, R27, c[0x0][0x178], !P5 ;  /* 0x00005e001b007a0c */ /* 0x000fe20006fa1270 */
[----:B------:R1:W-:Y:S01]  /*2ee40*/  @P3 STG.E.U16 [R8.64], R11 ;  /* 0x0000000b08003986 */ /* 0x0003e2000c101506 */
[----:B------:R-:W-:-:S02]  /*2ee50*/  PRMT R12, R25, 0x7632, R12 ;  /* 0x00007632190c7816 */ /* 0x000fc4000000000c */
[----:B------:R-:W-:Y:S01]  /*2ee60*/  ISETP.LT.AND P3, PT, R20, c[0x0][0x178], !P1 ;  /* 0x00005e0014007a0c */ /* 0x000fe20004f61270 */
[----:B0-----:R-:W2:Y:S01]  /*2ee70*/  LDL.LU R25, [R1+0xbc] ;  /* 0x0000bc0001197983 */ /* 0x001ea20000300800 */
[----:B------:R-:W-:-:S04]  /*2ee80*/  IMAD.WIDE R6, R13, 0x2, R28 ;  /* 0x000000020d067825 */ /* 0x000fc800078e021c */
[----:B-1----:R-:W-:Y:S01]  /*2ee90*/  IMAD.WIDE R8, R17, 0x2, R2 ;  /* 0x0000000211087825 */ /* 0x002fe200078e0202 */
[----:B------:R-:W-:Y:S01]  /*2eea0*/  @P0 STG.E.U16 [R4.64], R12 ;  /* 0x0000000c04000986 */ /* 0x000fe2000c101506 */
[----:B------:R-:W-:-:S03]  /*2eeb0*/  ISETP.GE.AND P0, PT, R0, c[0x0][0x17c], PT ;  /* 0x00005f0000007a0c */ /* 0x000fc60003f06270 */
[----:B------:R-:W-:Y:S01]  /*2eec0*/  @P5 STG.E.U16 [R6.64], R14 ;  /* 0x0000000e06005986 */ /* 0x000fe2000c101506 */
[----:B---3--:R-:W-:-:S03]  /*2eed0*/  PRMT R0, R24, 0x7632, R0 ;  /* 0x0000763218007816 */ /* 0x008fc60000000000 */
[----:B------:R0:W-:Y:S04]  /*2eee0*/  @P3 STG.E.U16 [R8.64], R24 ;  /* 0x0000001808003986 */ /* 0x0001e8000c101506 */
[----:B0-----:R-:W3:Y:S01]  /*2eef0*/  LDL.LU R24, [R1+0xac] ;  /* 0x0000ac0001187983 */ /* 0x001ee20000300800 */
[----:B------:R-:W-:Y:S02]  /*2ef00*/  IADD3 R10, R23, 0x7b, RZ ;  /* 0x0000007b170a7810 */ /* 0x000fe40007ffe0ff */
[----:B------:R-:W-:Y:S02]  /*2ef10*/  ISETP.LT.AND P1, PT, R27, c[0x0][0x178], !P1 ;  /* 0x00005e001b007a0c */ /* 0x000fe40004f21270 */
[----:B------:R-:W-:Y:S01]  /*2ef20*/  ISETP.GE.AND P2, PT, R10, c[0x0][0x17c], PT ;  /* 0x00005f000a007a0c */ /* 0x000fe20003f46270 */
[----:B------:R-:W-:Y:S01]  /*2ef30*/  IMAD.WIDE R10, R17, 0x2, R28 ;  /* 0x00000002110a7825 */ /* 0x000fe200078e021c */
[----:B------:R-:W-:-:S02]  /*2ef40*/  ISETP.LT.AND P3, PT, R20, c[0x0][0x178], !P4 ;  /* 0x00005e0014007a0c */ /* 0x000fc40006761270 */
[----:B------:R-:W-:Y:S02]  /*2ef50*/  ISETP.LT.AND P4, PT, R27, c[0x0][0x178], !P4 ;  /* 0x00005e001b007a0c */ /* 0x000fe40006781270 */
[----:B------:R-:W-:Y:S02]  /*2ef60*/  IADD3 R17, R17, c[0x0][0x198], RZ ;  /* 0x0000660011117a10 */ /* 0x000fe40007ffe0ff */
[----:B------:R-:W-:Y:S02]  /*2ef70*/  ISETP.LT.AND P5, PT, R20, c[0x0][0x178], !P6 ;  /* 0x00005e0014007a0c */ /* 0x000fe400077a1270 */
[C---:B------:R-:W-:Y:S01]  /*2ef80*/  IADD3 R21, R17.reuse, c[0x0][0x198], RZ ;  /* 0x0000660011157a10 */ /* 0x040fe20007ffe0ff */
[----:B------:R-:W-:Y:S01]  /*2ef90*/  IMAD.WIDE R4, R17, 0x2, R2 ;  /* 0x0000000211047825 */ /* 0x000fe200078e0202 */
[----:B------:R-:W-:-:S03]  /*2efa0*/  PRMT R16, R15, 0x7632, R16 ;  /* 0x000076320f107816 */ /* 0x000fc60000000010 */
[----:B------:R-:W-:Y:S01]  /*2efb0*/  IMAD.WIDE R6, R17, 0x2, R28 ;  /* 0x0000000211067825 */ /* 0x000fe200078e021c */
[----:B------:R0:W-:Y:S01]  /*2efc0*/  @P1 STG.E.U16 [R10.64], R15 ;  /* 0x0000000f0a001986 */ /* 0x0001e2000c101506 */
[----:B------:R-:W-:Y:S02]  /*2efd0*/  ISETP.LT.AND P6, PT, R27, c[0x0][0x178], !P6 ;  /* 0x00005e001b007a0c */ /* 0x000fe400077c1270 */
[----:B------:R-:W-:Y:S01]  /*2efe0*/  IMAD.WIDE R8, R21, 0x2, R2 ;  /* 0x0000000215087825 */ /* 0x000fe200078e0202 */
[----:B------:R1:W-:Y:S01]  /*2eff0*/  @P3 STG.E.U16 [R4.64], R0 ;  /* 0x0000000004003986 */ /* 0x0003e2000c101506 */
[----:B------:R-:W-:-:S03]  /*2f000*/  IADD3 R13, R23, 0x7d, RZ ;  /* 0x0000007d170d7810 */ /* 0x000fc60007ffe0ff */
[----:B------:R4:W-:Y:S01]  /*2f010*/  @P4 STG.E.U16 [R6.64], R16 ;  /* 0x0000001006004986 */ /* 0x0009e2000c101506 */
[----:B------:R-:W-:Y:S02]  /*2f020*/  ISETP.LT.AND P4, PT, R20, c[0x0][0x178], !P2 ;  /* 0x00005e0014007a0c */ /* 0x000fe40005781270 */
[----:B------:R-:W-:Y:S02]  /*2f030*/  ISETP.LT.AND P2, PT, R27, c[0x0][0x178], !P2 ;  /* 0x00005e001b007a0c */ /* 0x000fe40005741270 */
[----:B0-----:R-:W-:Y:S02]  /*2f040*/  IADD3 R11, R21, c[0x0][0x198], RZ ;  /* 0x00006600150b7a10 */ /* 0x001fe40007ffe0ff */
[----:B------:R-:W-:Y:S02]  /*2f050*/  IADD3 R12, R23, 0x7e, RZ ;  /* 0x0000007e170c7810 */ /* 0x000fe40007ffe0ff */
[----:B------:R-:W-:Y:S01]  /*2f060*/  ISETP.GE.AND P1, PT, R13, c[0x0][0x17c], PT ;  /* 0x00005f000d007a0c */ /* 0x000fe20003f26270 */
[----:B-1----:R-:W-:Y:S01]  /*2f070*/  IMAD.WIDE R4, R21, 0x2, R28 ;  /* 0x0000000215047825 */ /* 0x002fe200078e021c */
[----:B------:R-:W-:-:S02]  /*2f080*/  IADD3 R13, R11, c[0x0][0x198], RZ ;  /* 0x000066000b0d7a10 */ /* 0x000fc40007ffe0ff */
[----:B------:R-:W-:Y:S01]  /*2f090*/  ISETP.GE.AND P3, PT, R12, c[0x0][0x17c], PT ;  /* 0x00005f000c007a0c */ /* 0x000fe20003f66270 */
[----:B----4-:R-:W-:Y:S01]  /*2f0a0*/  IMAD.WIDE R6, R11, 0x2, R2 ;  /* 0x000000020b067825 */ /* 0x010fe200078e0202 */
[----:B------:R-:W-:Y:S02]  /*2f0b0*/  IADD3 R12, R23, 0x7f, RZ ;  /* 0x0000007f170c7810 */ /* 0x000fe40007ffe0ff */
[----:B------:R-:W-:Y:S01]  /*2f0c0*/  PRMT R0, R19, 0x7632, R0 ;  /* 0x0000763213007816 */ /* 0x000fe20000000000 */
[----:B------:R-:W4:Y:S04]  /*2f0d0*/  LDL.LU R23, [R1+0xd94] ;  /* 0x000d940001177983 */ /* 0x000f280000300800 */
[----:B--2---:R0:W-:Y:S01]  /*2f0e0*/  @P5 STG.E.U16 [R8.64], R25 ;  /* 0x0000001908005986 */ /* 0x0041e2000c101506 */
[----:B------:R-:W-:-:S02]  /*2f0f0*/  ISETP.LT.AND P5, PT, R20, c[0x0][0x178], !P0 ;  /* 0x00005e0014007a0c */ /* 0x000fc400047a1270 */
[----:B------:R-:W-:Y:S01]  /*2f100*/  PRMT R14, R25, 0x7632, R14 ;  /* 0x00007632190e7816 */ /* 0x000fe2000000000e */
[----:B------:R1:W-:Y:S01]  /*2f110*/  @P6 STG.E.U16 [R4.64], R19 ;  /* 0x0000001304006986 */ /* 0x0003e2000c101506 */
[----:B------:R-:W-:-:S03]  /*2f120*/  ISETP.GE.AND P6, PT, R12, c[0x0][0x17c], PT ;  /* 0x00005f000c007a0c */ /* 0x000fc60003fc6270 */
[----:B------:R2:W-:Y:S01]  /*2f130*/  @P4 STG.E.U16 [R6.64], R14 ;  /* 0x0000000e06004986 */ /* 0x0005e2000c101506 */
[----:B0-----:R-:W-:-:S03]  /*2f140*/  IMAD.WIDE R8, R11, 0x2, R28 ;  /* 0x000000020b087825 */ /* 0x001fc600078e021c */
[----:B------:R-:W5:Y:S01]  /*2f150*/  LDL.LU R25, [R1+0x5c] ;  /* 0x00005c0001197983 */ /* 0x000f620000300800 */
[----:B------:R-:W-:-:S03]  /*2f160*/  IMAD.WIDE R10, R13, 0x2, R2 ;  /* 0x000000020d0a7825 */ /* 0x000fc600078e0202 */
[----:B------:R0:W-:Y:S01]  /*2f170*/  @P2 STG.E.U16 [R8.64], R0 ;  /* 0x0000000008002986 */ /* 0x0001e2000c101506 */
[C---:B------:R-:W-:Y:S02]  /*2f180*/  ISETP.LT.AND P4, PT, R20.reuse, c[0x0][0x178], !P3 ;  /* 0x00005e0014007a0c */ /* 0x040fe40005f81270 */
[C---:B------:R-:W-:Y:S02]  /*2f190*/  ISETP.LT.AND P2, PT, R20.reuse, c[0x0][0x178], !P6 ;  /* 0x00005e0014007a0c */ /* 0x040fe40007741270 */
[C---:B------:R-:W-:Y:S02]  /*2f1a0*/  ISETP.LT.AND P0, PT, R27.reuse, c[0x0][0x178], !P0 ;  /* 0x00005e001b007a0c */ /* 0x040fe40004701270 */
[C---:B------:R-:W-:Y:S02]  /*2f1b0*/  ISETP.LT.AND P3, PT, R27.reuse, c[0x0][0x178], !P3 ;  /* 0x00005e001b007a0c */ /* 0x040fe40005f61270 */
[----:B------:R-:W-:Y:S01]  /*2f1c0*/  ISETP.LT.AND P6, PT, R27, c[0x0][0x178], !P6 ;  /* 0x00005e001b007a0c */ /* 0x000fe200077c1270 */
[----:B---3--:R3:W-:Y:S01]  /*2f1d0*/  @P5 STG.E.U16 [R10.64], R24 ;  /* 0x000000180a005986 */ /* 0x0087e2000c101506 */
[----:B------:R-:W-:-:S02]  /*2f1e0*/  ISETP.LT.AND P5, PT, R20, c[0x0][0x178], !P1 ;  /* 0x00005e0014007a0c */ /* 0x000fc40004fa1270 */
[----:B------:R-:W-:Y:S02]  /*2f1f0*/  ISETP.LT.AND P1, PT, R27, c[0x0][0x178], !P1 ;  /* 0x00005e001b007a0c */ /* 0x000fe40004f21270 */
[----:B------:R-:W5:Y:S01]  /*2f200*/  LDL.LU R27, [R1+0xd90] ;  /* 0x000d9000011b7983 */ /* 0x000f620000300800 */
[C---:B------:R-:W-:Y:S01]  /*2f210*/  IADD3 R15, R13.reuse, c[0x0][0x198], RZ ;  /* 0x000066000d0f7a10 */ /* 0x040fe20007ffe0ff */
[----:B-1----:R-:W-:-:S03]  /*2f220*/  IMAD.WIDE R4, R13, 0x2, R28 ;  /* 0x000000020d047825 */ /* 0x002fc600078e021c */
[C---:B------:R-:W-:Y:S01]  /*2f230*/  IADD3 R17, R15.reuse, c[0x0][0x198], RZ ;  /* 0x000066000f117a10 */ /* 0x040fe20007ffe0ff */
[----:B--2---:R-:W-:Y:S01]  /*2f240*/  IMAD.WIDE R6, R15, 0x2, R2 ;  /* 0x000000020f067825 */ /* 0x004fe200078e0202 */
[----:B0-----:R-:W-:Y:S02]  /*2f250*/  PRMT R0, R24, 0x7632, R0 ;  /* 0x0000763218007816 */ /* 0x001fe40000000000 */
[----:B------:R-:W-:Y:S01]  /*2f260*/  IADD3 R19, R17, c[0x0][0x198], RZ ;  /* 0x0000660011137a10 */ /* 0x000fe20007ffe0ff */
[----:B------:R-:W-:-:S04]  /*2f270*/  IMAD.WIDE R8, R15, 0x2, R28 ;  /* 0x000000020f087825 */ /* 0x000fc800078e021c */
[----:B---3--:R-:W-:-:S04]  /*2f280*/  IMAD.WIDE R10, R17, 0x2, R2 ;  /* 0x00000002110a7825 */ /* 0x008fc800078e0202 */
[----:B------:R-:W-:-:S04]  /*2f290*/  IMAD.WIDE R12, R17, 0x2, R28 ;  /* 0x00000002110c7825 */ /* 0x000fc800078e021c */
[----:B------:R-:W-:-:S04]  /*2f2a0*/  IMAD.WIDE R2, R19, 0x2, R2 ;  /* 0x0000000213027825 */ /* 0x000fc800078e0202 */
[----:B------:R-:W-:Y:S01]  /*2f2b0*/  IMAD.WIDE R28, R19, 0x2, R28 ;  /* 0x00000002131c7825 */ /* 0x000fe200078e021c */
[----:B----4-:R-:W-:Y:S01]  /*2f2c0*/  PRMT R14, R23, 0x7632, R14 ;  /* 0x00007632170e7816 */ /* 0x010fe2000000000e */
[----:B------:R5:W-:Y:S04]  /*2f2d0*/  @P0 STG.E.U16 [R4.64], R23 ;  /* 0x0000001704000986 */ /* 0x000be8000c101506 */
[----:B------:R0:W-:Y:S04]  /*2f2e0*/  @P5 STG.E.U16 [R6.64], R0 ;  /* 0x0000000006005986 */ /* 0x0001e8000c101506 */
[----:B------:R0:W-:Y:S01]  /*2f2f0*/  @P1 STG.E.U16 [R8.64], R14 ;  /* 0x0000000e08001986 */ /* 0x0001e2000c101506 */
[----:B-----5:R-:W-:-:S03]  /*2f300*/  PRMT R5, R25, 0x7632, R5 ;  /* 0x0000763219057816 */ /* 0x020fc60000000005 */
[----:B------:R0:W-:Y:S04]  /*2f310*/  @P4 STG.E.U16 [R10.64], R25 ;  /* 0x000000190a004986 */ /* 0x0001e8000c101506 */
[----:B------:R0:W-:Y:S04]  /*2f320*/  @P3 STG.E.U16 [R12.64], R27 ;  /* 0x0000001b0c003986 */ /* 0x0001e8000c101506 */
[----:B------:R0:W-:Y:S01]  /*2f330*/  @P2 STG.E.U16 [R2.64], R5 ;  /* 0x0000000502002986 */ /* 0x0001e2000c101506 */
[----:B------:R-:W-:Y:S05]  /*2f340*/  @!P6 EXIT ;  /* 0x000000000000e94d */ /* 0x000fea0003800000 */
[----:B0-----:R-:W-:-:S05]  /*2f350*/  PRMT R14, R27, 0x7632, R14 ;  /* 0x000076321b0e7816 */ /* 0x001fca000000000e */
[----:B------:R-:W-:Y:S01]  /*2f360*/  STG.E.U16 [R28.64], R14 ;  /* 0x0000000e1c007986 */ /* 0x000fe2000c101506 */
[----:B------:R-:W-:Y:S05]  /*2f370*/  EXIT ;  /* 0x000000000000794d */ /* 0x000fea0003800000 */
.L_x_4:
[----:B------:R-:W-:-:S00]  /*2f380*/  BRA `(.L_x_4) ;  /* 0xfffffff000007947 */ /* 0x000fc0000383ffff */
[----:B------:R-:W-:-:S00]  /*2f390*/  NOP ;  /* 0x0000000000007918 */ /* 0x000fc00000000000 */
        /* <DEDUP_REMOVED lines=14> */
.L_x_5:


//--------------------- .nv.shared.matmul_kernel  --------------------------
	.section	.nv.shared.matmul_kernel,"aw",@nobits
	.sectionflags	@""
	.align	16
